//
// Generated by NVIDIA NVVM Compiler
//
// Compiler Build ID: CL-36424714
// Cuda compilation tools, release 13.0, V13.0.88
// Based on NVVM 20.0.0
//

.version 9.0
.target sm_100
.address_size 64

	// .globl	bbw_sma_prefix_f32

.visible .entry bbw_sma_prefix_f32(
	.param .u64 .ptr .align 1 bbw_sma_prefix_f32_param_0,
	.param .u64 .ptr .align 1 bbw_sma_prefix_f32_param_1,
	.param .u64 .ptr .align 1 bbw_sma_prefix_f32_param_2,
	.param .u32 bbw_sma_prefix_f32_param_3,
	.param .u32 bbw_sma_prefix_f32_param_4,
	.param .u64 .ptr .align 1 bbw_sma_prefix_f32_param_5,
	.param .u64 .ptr .align 1 bbw_sma_prefix_f32_param_6,
	.param .u32 bbw_sma_prefix_f32_param_7,
	.param .u64 .ptr .align 1 bbw_sma_prefix_f32_param_8
)
{
	.reg .pred 	%p<9>;
	.reg .b32 	%r<22>;
	.reg .b32 	%f<8>;
	.reg .b64 	%rd<31>;
	.reg .b64 	%fd<18>;

	ld.param.u64 	%rd8, [bbw_sma_prefix_f32_param_0];
	ld.param.u64 	%rd9, [bbw_sma_prefix_f32_param_1];
	ld.param.u64 	%rd10, [bbw_sma_prefix_f32_param_2];
	ld.param.u32 	%r9, [bbw_sma_prefix_f32_param_3];
	ld.param.u32 	%r10, [bbw_sma_prefix_f32_param_4];
	ld.param.u64 	%rd11, [bbw_sma_prefix_f32_param_5];
	ld.param.u64 	%rd12, [bbw_sma_prefix_f32_param_6];
	ld.param.u32 	%r11, [bbw_sma_prefix_f32_param_7];
	ld.param.u64 	%rd13, [bbw_sma_prefix_f32_param_8];
	mov.u32 	%r1, %ctaid.y;
	setp.ge.s32 	%p1, %r1, %r11;
	@%p1 bra 	$L__BB0_8;
	cvta.to.global.u64 	%rd14, %rd11;
	cvta.to.global.u64 	%rd15, %rd12;
	mul.wide.u32 	%rd16, %r1, 4;
	add.s64 	%rd17, %rd14, %rd16;
	ld.global.nc.u32 	%r12, [%rd17];
	cvt.s64.s32 	%rd1, %r12;
	setp.lt.s64 	%p2, %rd1, 1;
	add.s64 	%rd18, %rd15, %rd16;
	ld.global.nc.f32 	%f1, [%rd18];
	@%p2 bra 	$L__BB0_8;
	mov.u32 	%r13, %ctaid.x;
	mov.u32 	%r2, %ntid.x;
	mov.u32 	%r14, %tid.x;
	mad.lo.s32 	%r21, %r13, %r2, %r14;
	setp.ge.s32 	%p3, %r21, %r9;
	@%p3 bra 	$L__BB0_8;
	cvta.to.global.u64 	%rd2, %rd9;
	cvta.to.global.u64 	%rd3, %rd8;
	cvta.to.global.u64 	%rd4, %rd10;
	cvt.u32.u64 	%r15, %rd1;
	cvt.rn.f64.u32 	%fd1, %r15;
	cvt.f64.f32 	%fd2, %f1;
	cvta.to.global.u64 	%rd5, %rd13;
	mov.u32 	%r16, %nctaid.x;
	mul.lo.s32 	%r4, %r16, %r2;
	mul.lo.s32 	%r5, %r9, %r1;
	add.s32 	%r17, %r10, %r15;
	add.s32 	%r6, %r17, -1;
$L__BB0_4:
	setp.lt.s32 	%p4, %r21, %r6;
	mov.f32 	%f7, 0f7FFFFFFF;
	@%p4 bra 	$L__BB0_7;
	cvt.s64.s32 	%rd6, %r21;
	mul.wide.s32 	%rd19, %r21, 4;
	add.s64 	%rd20, %rd4, %rd19;
	ld.global.nc.u32 	%r18, [%rd20+4];
	sub.s64 	%rd7, %rd6, %rd1;
	shl.b64 	%rd21, %rd7, 2;
	add.s64 	%rd22, %rd4, %rd21;
	ld.global.nc.u32 	%r19, [%rd22+4];
	setp.ne.s32 	%p5, %r18, %r19;
	@%p5 bra 	$L__BB0_7;
	shl.b64 	%rd23, %rd6, 3;
	add.s64 	%rd24, %rd3, %rd23;
	ld.global.nc.f64 	%fd3, [%rd24+8];
	shl.b64 	%rd25, %rd7, 3;
	add.s64 	%rd26, %rd3, %rd25;
	ld.global.nc.f64 	%fd4, [%rd26+8];
	sub.f64 	%fd5, %fd3, %fd4;
	add.s64 	%rd27, %rd2, %rd23;
	ld.global.nc.f64 	%fd6, [%rd27+8];
	add.s64 	%rd28, %rd2, %rd25;
	ld.global.nc.f64 	%fd7, [%rd28+8];
	sub.f64 	%fd8, %fd6, %fd7;
	div.rn.f64 	%fd9, %fd5, %fd1;
	div.rn.f64 	%fd10, %fd8, %fd1;
	mul.f64 	%fd11, %fd9, %fd9;
	sub.f64 	%fd12, %fd10, %fd11;
	setp.lt.f64 	%p6, %fd12, 0d0000000000000000;
	selp.f64 	%fd13, 0d0000000000000000, %fd12, %p6;
	setp.gt.f64 	%p7, %fd13, 0d0000000000000000;
	sqrt.rn.f64 	%fd14, %fd13;
	selp.f64 	%fd15, %fd14, 0d0000000000000000, %p7;
	mul.f64 	%fd16, %fd15, %fd2;
	div.rn.f64 	%fd17, %fd16, %fd9;
	cvt.rn.f32.f64 	%f7, %fd17;
$L__BB0_7:
	add.s32 	%r20, %r21, %r5;
	mul.wide.s32 	%rd29, %r20, 4;
	add.s64 	%rd30, %rd5, %rd29;
	st.global.f32 	[%rd30], %f7;
	add.s32 	%r21, %r21, %r4;
	setp.lt.s32 	%p8, %r21, %r9;
	@%p8 bra 	$L__BB0_4;
$L__BB0_8:
	ret;

}
	// .globl	bbw_multi_series_one_param_tm_f32
.visible .entry bbw_multi_series_one_param_tm_f32(
	.param .u64 .ptr .align 1 bbw_multi_series_one_param_tm_f32_param_0,
	.param .u64 .ptr .align 1 bbw_multi_series_one_param_tm_f32_param_1,
	.param .u64 .ptr .align 1 bbw_multi_series_one_param_tm_f32_param_2,
	.param .u32 bbw_multi_series_one_param_tm_f32_param_3,
	.param .u32 bbw_multi_series_one_param_tm_f32_param_4,
	.param .u32 bbw_multi_series_one_param_tm_f32_param_5,
	.param .u64 .ptr .align 1 bbw_multi_series_one_param_tm_f32_param_6,
	.param .f32 bbw_multi_series_one_param_tm_f32_param_7,
	.param .u64 .ptr .align 1 bbw_multi_series_one_param_tm_f32_param_8
)
{
	.reg .pred 	%p<8>;
	.reg .b32 	%r<23>;
	.reg .b32 	%f<8>;
	.reg .b64 	%rd<25>;
	.reg .b64 	%fd<18>;

	ld.param.u64 	%rd5, [bbw_multi_series_one_param_tm_f32_param_0];
	ld.param.u64 	%rd6, [bbw_multi_series_one_param_tm_f32_param_1];
	ld.param.u64 	%rd7, [bbw_multi_series_one_param_tm_f32_param_2];
	ld.param.u32 	%r11, [bbw_multi_series_one_param_tm_f32_param_3];
	ld.param.u32 	%r12, [bbw_multi_series_one_param_tm_f32_param_4];
	ld.param.u32 	%r13, [bbw_multi_series_one_param_tm_f32_param_5];
	ld.param.u64 	%rd8, [bbw_multi_series_one_param_tm_f32_param_6];
	ld.param.f32 	%f3, [bbw_multi_series_one_param_tm_f32_param_7];
	ld.param.u64 	%rd9, [bbw_multi_series_one_param_tm_f32_param_8];
	mov.u32 	%r1, %ctaid.y;
	setp.ge.s32 	%p1, %r1, %r12;
	@%p1 bra 	$L__BB1_7;
	cvta.to.global.u64 	%rd10, %rd8;
	mul.wide.u32 	%rd11, %r1, 4;
	add.s64 	%rd12, %rd10, %rd11;
	ld.global.nc.u32 	%r2, [%rd12];
	mov.u32 	%r14, %ctaid.x;
	mov.u32 	%r3, %ntid.x;
	mov.u32 	%r15, %tid.x;
	mad.lo.s32 	%r22, %r14, %r3, %r15;
	setp.ge.s32 	%p2, %r22, %r13;
	@%p2 bra 	$L__BB1_7;
	cvta.to.global.u64 	%rd1, %rd6;
	cvta.to.global.u64 	%rd2, %rd5;
	cvta.to.global.u64 	%rd3, %rd7;
	cvt.rn.f64.s32 	%fd1, %r11;
	cvt.f64.f32 	%fd2, %f3;
	cvta.to.global.u64 	%rd4, %rd9;
	mov.u32 	%r16, %nctaid.x;
	mul.lo.s32 	%r5, %r16, %r3;
	add.s32 	%r17, %r11, %r2;
	add.s32 	%r6, %r17, -1;
$L__BB1_3:
	mad.lo.s32 	%r8, %r22, %r12, %r1;
	setp.lt.s32 	%p3, %r22, %r6;
	mov.f32 	%f7, 0f7FFFFFFF;
	@%p3 bra 	$L__BB1_6;
	sub.s32 	%r18, %r22, %r11;
	mad.lo.s32 	%r19, %r12, %r18, %r12;
	add.s32 	%r9, %r19, %r1;
	mul.wide.s32 	%rd13, %r8, 4;
	add.s64 	%rd14, %rd3, %rd13;
	ld.global.nc.u32 	%r20, [%rd14+4];
	mul.wide.s32 	%rd15, %r9, 4;
	add.s64 	%rd16, %rd3, %rd15;
	ld.global.nc.u32 	%r21, [%rd16];
	setp.ne.s32 	%p4, %r20, %r21;
	@%p4 bra 	$L__BB1_6;
	mul.wide.s32 	%rd17, %r8, 8;
	add.s64 	%rd18, %rd2, %rd17;
	ld.global.nc.f64 	%fd3, [%rd18+8];
	mul.wide.s32 	%rd19, %r9, 8;
	add.s64 	%rd20, %rd2, %rd19;
	ld.global.nc.f64 	%fd4, [%rd20];
	sub.f64 	%fd5, %fd3, %fd4;
	add.s64 	%rd21, %rd1, %rd17;
	ld.global.nc.f64 	%fd6, [%rd21+8];
	add.s64 	%rd22, %rd1, %rd19;
	ld.global.nc.f64 	%fd7, [%rd22];
	sub.f64 	%fd8, %fd6, %fd7;
	div.rn.f64 	%fd9, %fd5, %fd1;
	div.rn.f64 	%fd10, %fd8, %fd1;
	mul.f64 	%fd11, %fd9, %fd9;
	sub.f64 	%fd12, %fd10, %fd11;
	setp.lt.f64 	%p5, %fd12, 0d0000000000000000;
	selp.f64 	%fd13, 0d0000000000000000, %fd12, %p5;
	setp.gt.f64 	%p6, %fd13, 0d0000000000000000;
	sqrt.rn.f64 	%fd14, %fd13;
	selp.f64 	%fd15, %fd14, 0d0000000000000000, %p6;
	mul.f64 	%fd16, %fd15, %fd2;
	div.rn.f64 	%fd17, %fd16, %fd9;
	cvt.rn.f32.f64 	%f7, %fd17;
$L__BB1_6:
	mul.wide.s32 	%rd23, %r8, 4;
	add.s64 	%rd24, %rd4, %rd23;
	st.global.f32 	[%rd24], %f7;
	add.s32 	%r22, %r22, %r5;
	setp.lt.s32 	%p7, %r22, %r13;
	@%p7 bra 	$L__BB1_3;
$L__BB1_7:
	ret;

}
	// .globl	bbw_sma_prefix_ff_f32
.visible .entry bbw_sma_prefix_ff_f32(
	.param .u64 .ptr .align 1 bbw_sma_prefix_ff_f32_param_0,
	.param .u64 .ptr .align 1 bbw_sma_prefix_ff_f32_param_1,
	.param .u64 .ptr .align 1 bbw_sma_prefix_ff_f32_param_2,
	.param .u32 bbw_sma_prefix_ff_f32_param_3,
	.param .u32 bbw_sma_prefix_ff_f32_param_4,
	.param .u64 .ptr .align 1 bbw_sma_prefix_ff_f32_param_5,
	.param .u64 .ptr .align 1 bbw_sma_prefix_ff_f32_param_6,
	.param .u32 bbw_sma_prefix_ff_f32_param_7,
	.param .u64 .ptr .align 1 bbw_sma_prefix_ff_f32_param_8
)
{
	.reg .pred 	%p<14>;
	.reg .b32 	%r<29>;
	.reg .b32 	%f<215>;
	.reg .b64 	%rd<46>;

	ld.param.u64 	%rd10, [bbw_sma_prefix_ff_f32_param_0];
	ld.param.u64 	%rd11, [bbw_sma_prefix_ff_f32_param_1];
	ld.param.u64 	%rd12, [bbw_sma_prefix_ff_f32_param_2];
	ld.param.u32 	%r10, [bbw_sma_prefix_ff_f32_param_3];
	ld.param.u32 	%r11, [bbw_sma_prefix_ff_f32_param_4];
	ld.param.u64 	%rd8, [bbw_sma_prefix_ff_f32_param_5];
	ld.param.u64 	%rd9, [bbw_sma_prefix_ff_f32_param_6];
	ld.param.u32 	%r12, [bbw_sma_prefix_ff_f32_param_7];
	ld.param.u64 	%rd13, [bbw_sma_prefix_ff_f32_param_8];
	cvta.to.global.u64 	%rd1, %rd13;
	cvta.to.global.u64 	%rd2, %rd11;
	cvta.to.global.u64 	%rd3, %rd10;
	cvta.to.global.u64 	%rd4, %rd12;
	mov.u32 	%r1, %ctaid.y;
	setp.ge.s32 	%p1, %r1, %r12;
	@%p1 bra 	$L__BB2_15;
	cvta.to.global.u64 	%rd14, %rd8;
	mul.wide.u32 	%rd15, %r1, 4;
	add.s64 	%rd16, %rd14, %rd15;
	ld.global.nc.u32 	%r13, [%rd16];
	cvt.s64.s32 	%rd5, %r13;
	setp.lt.s64 	%p2, %rd5, 1;
	@%p2 bra 	$L__BB2_15;
	cvt.u32.u64 	%r14, %rd5;
	cvta.to.global.u64 	%rd17, %rd9;
	add.s64 	%rd19, %rd17, %rd15;
	ld.global.nc.f32 	%f1, [%rd19];
	add.s32 	%r15, %r11, %r14;
	add.s32 	%r2, %r15, -1;
	mul.lo.s32 	%r3, %r10, %r1;
	mov.u32 	%r16, %ctaid.x;
	mov.u32 	%r17, %ntid.x;
	mov.u32 	%r18, %tid.x;
	mad.lo.s32 	%r27, %r16, %r17, %r18;
	mov.u32 	%r19, %nctaid.x;
	mul.lo.s32 	%r5, %r19, %r17;
	setp.ge.s32 	%p3, %r27, %r10;
	@%p3 bra 	$L__BB2_15;
	mul.wide.s32 	%rd20, %r11, 4;
	add.s64 	%rd21, %rd4, %rd20;
	ld.global.nc.u32 	%r20, [%rd21];
	mul.wide.s32 	%rd22, %r10, 4;
	add.s64 	%rd23, %rd4, %rd22;
	ld.global.nc.u32 	%r21, [%rd23];
	setp.eq.s32 	%p4, %r21, %r20;
	cvt.rn.f32.u32 	%f2, %r14;
	@%p4 bra 	$L__BB2_4;
	bra.uni 	$L__BB2_9;
$L__BB2_4:
	setp.lt.s32 	%p10, %r27, %r2;
	mov.f32 	%f212, 0f7FFFFFFF;
	@%p10 bra 	$L__BB2_8;
	cvt.s64.s32 	%rd36, %r27;
	mul.wide.s32 	%rd37, %r27, 8;
	add.s64 	%rd38, %rd3, %rd37;
	ld.global.nc.v2.f32 	{%f116, %f117}, [%rd38+8];
	sub.s64 	%rd39, %rd36, %rd5;
	shl.b64 	%rd40, %rd39, 3;
	add.s64 	%rd41, %rd3, %rd40;
	ld.global.nc.v2.f32 	{%f118, %f119}, [%rd41+8];
	sub.f32 	%f120, %f116, %f118;
	sub.f32 	%f121, %f120, %f116;
	sub.f32 	%f122, %f120, %f121;
	sub.f32 	%f123, %f116, %f122;
	add.f32 	%f124, %f118, %f121;
	sub.f32 	%f125, %f123, %f124;
	sub.f32 	%f126, %f117, %f119;
	add.f32 	%f127, %f126, %f125;
	add.f32 	%f128, %f120, %f127;
	sub.f32 	%f129, %f128, %f120;
	sub.f32 	%f130, %f127, %f129;
	add.s64 	%rd42, %rd2, %rd37;
	ld.global.nc.v2.f32 	{%f131, %f132}, [%rd42+8];
	add.s64 	%rd43, %rd2, %rd40;
	ld.global.nc.v2.f32 	{%f133, %f134}, [%rd43+8];
	sub.f32 	%f135, %f131, %f133;
	sub.f32 	%f136, %f135, %f131;
	sub.f32 	%f137, %f135, %f136;
	sub.f32 	%f138, %f131, %f137;
	add.f32 	%f139, %f133, %f136;
	sub.f32 	%f140, %f138, %f139;
	sub.f32 	%f141, %f132, %f134;
	add.f32 	%f142, %f141, %f140;
	add.f32 	%f143, %f135, %f142;
	sub.f32 	%f144, %f143, %f135;
	sub.f32 	%f145, %f142, %f144;
	div.rn.f32 	%f146, %f128, %f2;
	mul.f32 	%f147, %f146, %f2;
	neg.f32 	%f148, %f147;
	fma.rn.f32 	%f149, %f146, %f2, %f148;
	add.f32 	%f150, %f147, %f149;
	sub.f32 	%f151, %f150, %f147;
	sub.f32 	%f152, %f149, %f151;
	sub.f32 	%f153, %f128, %f150;
	sub.f32 	%f154, %f153, %f128;
	sub.f32 	%f155, %f153, %f154;
	sub.f32 	%f156, %f128, %f155;
	add.f32 	%f157, %f150, %f154;
	sub.f32 	%f158, %f156, %f157;
	sub.f32 	%f159, %f130, %f152;
	add.f32 	%f160, %f159, %f158;
	add.f32 	%f161, %f153, %f160;
	div.rn.f32 	%f162, %f161, %f2;
	add.f32 	%f3, %f146, %f162;
	sub.f32 	%f163, %f3, %f146;
	sub.f32 	%f4, %f162, %f163;
	div.rn.f32 	%f164, %f143, %f2;
	mul.f32 	%f165, %f164, %f2;
	neg.f32 	%f166, %f165;
	fma.rn.f32 	%f167, %f164, %f2, %f166;
	add.f32 	%f168, %f165, %f167;
	sub.f32 	%f169, %f168, %f165;
	sub.f32 	%f170, %f167, %f169;
	sub.f32 	%f171, %f143, %f168;
	sub.f32 	%f172, %f171, %f143;
	sub.f32 	%f173, %f171, %f172;
	sub.f32 	%f174, %f143, %f173;
	add.f32 	%f175, %f168, %f172;
	sub.f32 	%f176, %f174, %f175;
	sub.f32 	%f177, %f145, %f170;
	add.f32 	%f178, %f177, %f176;
	add.f32 	%f179, %f171, %f178;
	div.rn.f32 	%f180, %f179, %f2;
	add.f32 	%f181, %f164, %f180;
	sub.f32 	%f182, %f181, %f164;
	sub.f32 	%f183, %f180, %f182;
	mul.f32 	%f184, %f3, %f3;
	neg.f32 	%f185, %f184;
	fma.rn.f32 	%f186, %f3, %f3, %f185;
	add.f32 	%f187, %f184, %f186;
	sub.f32 	%f188, %f184, %f187;
	add.f32 	%f189, %f186, %f188;
	fma.rn.f32 	%f190, %f3, %f4, 0f00000000;
	fma.rn.f32 	%f191, %f4, %f3, %f190;
	add.f32 	%f192, %f191, %f189;
	add.f32 	%f193, %f187, %f192;
	sub.f32 	%f194, %f187, %f193;
	add.f32 	%f195, %f192, %f194;
	sub.f32 	%f196, %f181, %f193;
	sub.f32 	%f197, %f196, %f181;
	sub.f32 	%f198, %f196, %f197;
	sub.f32 	%f199, %f181, %f198;
	add.f32 	%f200, %f193, %f197;
	sub.f32 	%f201, %f199, %f200;
	sub.f32 	%f202, %f183, %f195;
	add.f32 	%f203, %f202, %f201;
	add.f32 	%f204, %f196, %f203;
	sub.f32 	%f205, %f204, %f196;
	sub.f32 	%f206, %f203, %f205;
	add.f32 	%f207, %f204, %f206;
	setp.lt.f32 	%p11, %f207, 0f00000000;
	selp.f32 	%f5, 0f00000000, %f207, %p11;
	setp.leu.f32 	%p12, %f5, 0f00000000;
	mov.f32 	%f211, 0f00000000;
	@%p12 bra 	$L__BB2_7;
	sqrt.rn.f32 	%f211, %f5;
$L__BB2_7:
	add.f32 	%f208, %f3, %f4;
	div.rn.f32 	%f212, %f211, %f208;
$L__BB2_8:
	mul.f32 	%f209, %f1, %f212;
	add.s32 	%r26, %r27, %r3;
	mul.wide.s32 	%rd44, %r26, 4;
	add.s64 	%rd45, %rd1, %rd44;
	st.global.f32 	[%rd45], %f209;
	add.s32 	%r27, %r27, %r5;
	setp.lt.s32 	%p13, %r27, %r10;
	@%p13 bra 	$L__BB2_4;
	bra.uni 	$L__BB2_15;
$L__BB2_9:
	setp.lt.s32 	%p5, %r27, %r2;
	mov.f32 	%f214, 0f7FFFFFFF;
	@%p5 bra 	$L__BB2_14;
	cvt.s64.s32 	%rd6, %r27;
	mul.wide.s32 	%rd24, %r27, 4;
	add.s64 	%rd25, %rd4, %rd24;
	ld.global.nc.u32 	%r23, [%rd25+4];
	sub.s64 	%rd7, %rd6, %rd5;
	shl.b64 	%rd26, %rd7, 2;
	add.s64 	%rd27, %rd4, %rd26;
	ld.global.nc.u32 	%r24, [%rd27+4];
	setp.ne.s32 	%p6, %r23, %r24;
	@%p6 bra 	$L__BB2_14;
	shl.b64 	%rd28, %rd6, 3;
	add.s64 	%rd29, %rd3, %rd28;
	ld.global.nc.v2.f32 	{%f20, %f21}, [%rd29+8];
	shl.b64 	%rd30, %rd7, 3;
	add.s64 	%rd31, %rd3, %rd30;
	ld.global.nc.v2.f32 	{%f22, %f23}, [%rd31+8];
	sub.f32 	%f24, %f20, %f22;
	sub.f32 	%f25, %f24, %f20;
	sub.f32 	%f26, %f24, %f25;
	sub.f32 	%f27, %f20, %f26;
	add.f32 	%f28, %f22, %f25;
	sub.f32 	%f29, %f27, %f28;
	sub.f32 	%f30, %f21, %f23;
	add.f32 	%f31, %f30, %f29;
	add.f32 	%f32, %f24, %f31;
	sub.f32 	%f33, %f32, %f24;
	sub.f32 	%f34, %f31, %f33;
	add.s64 	%rd32, %rd2, %rd28;
	ld.global.nc.v2.f32 	{%f35, %f36}, [%rd32+8];
	add.s64 	%rd33, %rd2, %rd30;
	ld.global.nc.v2.f32 	{%f37, %f38}, [%rd33+8];
	sub.f32 	%f39, %f35, %f37;
	sub.f32 	%f40, %f39, %f35;
	sub.f32 	%f41, %f39, %f40;
	sub.f32 	%f42, %f35, %f41;
	add.f32 	%f43, %f37, %f40;
	sub.f32 	%f44, %f42, %f43;
	sub.f32 	%f45, %f36, %f38;
	add.f32 	%f46, %f45, %f44;
	add.f32 	%f47, %f39, %f46;
	sub.f32 	%f48, %f47, %f39;
	sub.f32 	%f49, %f46, %f48;
	div.rn.f32 	%f50, %f32, %f2;
	mul.f32 	%f51, %f50, %f2;
	neg.f32 	%f52, %f51;
	fma.rn.f32 	%f53, %f50, %f2, %f52;
	add.f32 	%f54, %f51, %f53;
	sub.f32 	%f55, %f54, %f51;
	sub.f32 	%f56, %f53, %f55;
	sub.f32 	%f57, %f32, %f54;
	sub.f32 	%f58, %f57, %f32;
	sub.f32 	%f59, %f57, %f58;
	sub.f32 	%f60, %f32, %f59;
	add.f32 	%f61, %f54, %f58;
	sub.f32 	%f62, %f60, %f61;
	sub.f32 	%f63, %f34, %f56;
	add.f32 	%f64, %f63, %f62;
	add.f32 	%f65, %f57, %f64;
	div.rn.f32 	%f66, %f65, %f2;
	add.f32 	%f10, %f50, %f66;
	sub.f32 	%f67, %f10, %f50;
	sub.f32 	%f11, %f66, %f67;
	div.rn.f32 	%f68, %f47, %f2;
	mul.f32 	%f69, %f68, %f2;
	neg.f32 	%f70, %f69;
	fma.rn.f32 	%f71, %f68, %f2, %f70;
	add.f32 	%f72, %f69, %f71;
	sub.f32 	%f73, %f72, %f69;
	sub.f32 	%f74, %f71, %f73;
	sub.f32 	%f75, %f47, %f72;
	sub.f32 	%f76, %f75, %f47;
	sub.f32 	%f77, %f75, %f76;
	sub.f32 	%f78, %f47, %f77;
	add.f32 	%f79, %f72, %f76;
	sub.f32 	%f80, %f78, %f79;
	sub.f32 	%f81, %f49, %f74;
	add.f32 	%f82, %f81, %f80;
	add.f32 	%f83, %f75, %f82;
	div.rn.f32 	%f84, %f83, %f2;
	add.f32 	%f85, %f68, %f84;
	sub.f32 	%f86, %f85, %f68;
	sub.f32 	%f87, %f84, %f86;
	mul.f32 	%f88, %f10, %f10;
	neg.f32 	%f89, %f88;
	fma.rn.f32 	%f90, %f10, %f10, %f89;
	add.f32 	%f91, %f88, %f90;
	sub.f32 	%f92, %f88, %f91;
	add.f32 	%f93, %f90, %f92;
	fma.rn.f32 	%f94, %f10, %f11, 0f00000000;
	fma.rn.f32 	%f95, %f11, %f10, %f94;
	add.f32 	%f96, %f95, %f93;
	add.f32 	%f97, %f91, %f96;
	sub.f32 	%f98, %f91, %f97;
	add.f32 	%f99, %f96, %f98;
	sub.f32 	%f100, %f85, %f97;
	sub.f32 	%f101, %f100, %f85;
	sub.f32 	%f102, %f100, %f101;
	sub.f32 	%f103, %f85, %f102;
	add.f32 	%f104, %f97, %f101;
	sub.f32 	%f105, %f103, %f104;
	sub.f32 	%f106, %f87, %f99;
	add.f32 	%f107, %f106, %f105;
	add.f32 	%f108, %f100, %f107;
	sub.f32 	%f109, %f108, %f100;
	sub.f32 	%f110, %f107, %f109;
	add.f32 	%f111, %f108, %f110;
	setp.lt.f32 	%p7, %f111, 0f00000000;
	selp.f32 	%f12, 0f00000000, %f111, %p7;
	setp.leu.f32 	%p8, %f12, 0f00000000;
	mov.f32 	%f213, 0f00000000;
	@%p8 bra 	$L__BB2_13;
	sqrt.rn.f32 	%f213, %f12;
$L__BB2_13:
	add.f32 	%f112, %f10, %f11;
	div.rn.f32 	%f214, %f213, %f112;
$L__BB2_14:
	mul.f32 	%f113, %f1, %f214;
	add.s32 	%r25, %r27, %r3;
	mul.wide.s32 	%rd34, %r25, 4;
	add.s64 	%rd35, %rd1, %rd34;
	st.global.f32 	[%rd35], %f113;
	add.s32 	%r27, %r27, %r5;
	setp.lt.s32 	%p9, %r27, %r10;
	@%p9 bra 	$L__BB2_9;
$L__BB2_15:
	ret;

}
	// .globl	bbw_sma_prefix_grouped_ff_f32
.visible .entry bbw_sma_prefix_grouped_ff_f32(
	.param .u64 .ptr .align 1 bbw_sma_prefix_grouped_ff_f32_param_0,
	.param .u64 .ptr .align 1 bbw_sma_prefix_grouped_ff_f32_param_1,
	.param .u64 .ptr .align 1 bbw_sma_prefix_grouped_ff_f32_param_2,
	.param .u32 bbw_sma_prefix_grouped_ff_f32_param_3,
	.param .u32 bbw_sma_prefix_grouped_ff_f32_param_4,
	.param .u64 .ptr .align 1 bbw_sma_prefix_grouped_ff_f32_param_5,
	.param .u64 .ptr .align 1 bbw_sma_prefix_grouped_ff_f32_param_6,
	.param .u64 .ptr .align 1 bbw_sma_prefix_grouped_ff_f32_param_7,
	.param .u64 .ptr .align 1 bbw_sma_prefix_grouped_ff_f32_param_8,
	.param .u32 bbw_sma_prefix_grouped_ff_f32_param_9,
	.param .u64 .ptr .align 1 bbw_sma_prefix_grouped_ff_f32_param_10
)
{
	.reg .pred 	%p<26>;
	.reg .b32 	%r<83>;
	.reg .b32 	%f<240>;
	.reg .b64 	%rd<88>;

	ld.param.u64 	%rd18, [bbw_sma_prefix_grouped_ff_f32_param_0];
	ld.param.u64 	%rd19, [bbw_sma_prefix_grouped_ff_f32_param_1];
	ld.param.u64 	%rd20, [bbw_sma_prefix_grouped_ff_f32_param_2];
	ld.param.u32 	%r30, [bbw_sma_prefix_grouped_ff_f32_param_3];
	ld.param.u32 	%r31, [bbw_sma_prefix_grouped_ff_f32_param_4];
	ld.param.u64 	%rd16, [bbw_sma_prefix_grouped_ff_f32_param_5];
	ld.param.u64 	%rd17, [bbw_sma_prefix_grouped_ff_f32_param_6];
	ld.param.u64 	%rd21, [bbw_sma_prefix_grouped_ff_f32_param_7];
	ld.param.u64 	%rd22, [bbw_sma_prefix_grouped_ff_f32_param_8];
	ld.param.u32 	%r32, [bbw_sma_prefix_grouped_ff_f32_param_9];
	ld.param.u64 	%rd23, [bbw_sma_prefix_grouped_ff_f32_param_10];
	cvta.to.global.u64 	%rd1, %rd23;
	cvta.to.global.u64 	%rd2, %rd21;
	cvta.to.global.u64 	%rd3, %rd22;
	cvta.to.global.u64 	%rd4, %rd19;
	cvta.to.global.u64 	%rd5, %rd18;
	cvta.to.global.u64 	%rd6, %rd20;
	mov.u32 	%r1, %ctaid.y;
	setp.ge.s32 	%p1, %r1, %r32;
	@%p1 bra 	$L__BB3_32;
	cvta.to.global.u64 	%rd24, %rd16;
	mul.wide.u32 	%rd25, %r1, 4;
	add.s64 	%rd26, %rd24, %rd25;
	ld.global.nc.u32 	%r33, [%rd26];
	cvt.s64.s32 	%rd7, %r33;
	setp.lt.s64 	%p2, %rd7, 1;
	@%p2 bra 	$L__BB3_32;
	cvt.u32.u64 	%r34, %rd7;
	add.s32 	%r35, %r31, %r34;
	add.s32 	%r2, %r35, -1;
	cvta.to.global.u64 	%rd27, %rd17;
	add.s64 	%rd29, %rd27, %rd25;
	ld.global.nc.u32 	%r3, [%rd29];
	ld.global.nc.u32 	%r4, [%rd29+4];
	mov.u32 	%r36, %ctaid.x;
	mov.u32 	%r37, %ntid.x;
	mov.u32 	%r38, %tid.x;
	mad.lo.s32 	%r76, %r36, %r37, %r38;
	mov.u32 	%r39, %nctaid.x;
	mul.lo.s32 	%r6, %r39, %r37;
	setp.ge.s32 	%p3, %r76, %r30;
	@%p3 bra 	$L__BB3_32;
	mul.wide.s32 	%rd30, %r31, 4;
	add.s64 	%rd31, %rd6, %rd30;
	ld.global.nc.u32 	%r40, [%rd31];
	mul.wide.s32 	%rd32, %r30, 4;
	add.s64 	%rd33, %rd6, %rd32;
	ld.global.nc.u32 	%r41, [%rd33];
	setp.ne.s32 	%p4, %r41, %r40;
	cvt.rn.f32.u32 	%f1, %r34;
	@%p4 bra 	$L__BB3_18;
	sub.s32 	%r61, %r4, %r3;
	and.b32  	%r7, %r61, 3;
	mul.wide.s32 	%rd62, %r3, 4;
	add.s64 	%rd8, %rd3, %rd62;
	add.s64 	%rd9, %rd2, %rd62;
	add.s32 	%r8, %r3, 3;
	sub.s32 	%r9, %r3, %r4;
	neg.s32 	%r10, %r4;
	add.s64 	%rd10, %rd3, 8;
	add.s64 	%rd11, %rd2, 8;
$L__BB3_5:
	setp.lt.s32 	%p16, %r76, %r2;
	mov.f32 	%f237, 0f7FFFFFFF;
	@%p16 bra 	$L__BB3_9;
	cvt.s64.s32 	%rd63, %r76;
	mul.wide.s32 	%rd64, %r76, 8;
	add.s64 	%rd65, %rd5, %rd64;
	ld.global.nc.v2.f32 	{%f128, %f129}, [%rd65+8];
	sub.s64 	%rd66, %rd63, %rd7;
	shl.b64 	%rd67, %rd66, 3;
	add.s64 	%rd68, %rd5, %rd67;
	ld.global.nc.v2.f32 	{%f130, %f131}, [%rd68+8];
	sub.f32 	%f132, %f128, %f130;
	sub.f32 	%f133, %f132, %f128;
	sub.f32 	%f134, %f132, %f133;
	sub.f32 	%f135, %f128, %f134;
	add.f32 	%f136, %f130, %f133;
	sub.f32 	%f137, %f135, %f136;
	sub.f32 	%f138, %f129, %f131;
	add.f32 	%f139, %f138, %f137;
	add.f32 	%f140, %f132, %f139;
	sub.f32 	%f141, %f140, %f132;
	sub.f32 	%f142, %f139, %f141;
	add.s64 	%rd69, %rd4, %rd64;
	ld.global.nc.v2.f32 	{%f143, %f144}, [%rd69+8];
	add.s64 	%rd70, %rd4, %rd67;
	ld.global.nc.v2.f32 	{%f145, %f146}, [%rd70+8];
	sub.f32 	%f147, %f143, %f145;
	sub.f32 	%f148, %f147, %f143;
	sub.f32 	%f149, %f147, %f148;
	sub.f32 	%f150, %f143, %f149;
	add.f32 	%f151, %f145, %f148;
	sub.f32 	%f152, %f150, %f151;
	sub.f32 	%f153, %f144, %f146;
	add.f32 	%f154, %f153, %f152;
	add.f32 	%f155, %f147, %f154;
	sub.f32 	%f156, %f155, %f147;
	sub.f32 	%f157, %f154, %f156;
	div.rn.f32 	%f158, %f140, %f1;
	mul.f32 	%f159, %f158, %f1;
	neg.f32 	%f160, %f159;
	fma.rn.f32 	%f161, %f158, %f1, %f160;
	add.f32 	%f162, %f159, %f161;
	sub.f32 	%f163, %f162, %f159;
	sub.f32 	%f164, %f161, %f163;
	sub.f32 	%f165, %f140, %f162;
	sub.f32 	%f166, %f165, %f140;
	sub.f32 	%f167, %f165, %f166;
	sub.f32 	%f168, %f140, %f167;
	add.f32 	%f169, %f162, %f166;
	sub.f32 	%f170, %f168, %f169;
	sub.f32 	%f171, %f142, %f164;
	add.f32 	%f172, %f171, %f170;
	add.f32 	%f173, %f165, %f172;
	div.rn.f32 	%f174, %f173, %f1;
	add.f32 	%f2, %f158, %f174;
	sub.f32 	%f175, %f2, %f158;
	sub.f32 	%f3, %f174, %f175;
	div.rn.f32 	%f176, %f155, %f1;
	mul.f32 	%f177, %f176, %f1;
	neg.f32 	%f178, %f177;
	fma.rn.f32 	%f179, %f176, %f1, %f178;
	add.f32 	%f180, %f177, %f179;
	sub.f32 	%f181, %f180, %f177;
	sub.f32 	%f182, %f179, %f181;
	sub.f32 	%f183, %f155, %f180;
	sub.f32 	%f184, %f183, %f155;
	sub.f32 	%f185, %f183, %f184;
	sub.f32 	%f186, %f155, %f185;
	add.f32 	%f187, %f180, %f184;
	sub.f32 	%f188, %f186, %f187;
	sub.f32 	%f189, %f157, %f182;
	add.f32 	%f190, %f189, %f188;
	add.f32 	%f191, %f183, %f190;
	div.rn.f32 	%f192, %f191, %f1;
	add.f32 	%f193, %f176, %f192;
	sub.f32 	%f194, %f193, %f176;
	sub.f32 	%f195, %f192, %f194;
	mul.f32 	%f196, %f2, %f2;
	neg.f32 	%f197, %f196;
	fma.rn.f32 	%f198, %f2, %f2, %f197;
	add.f32 	%f199, %f196, %f198;
	sub.f32 	%f200, %f196, %f199;
	add.f32 	%f201, %f198, %f200;
	fma.rn.f32 	%f202, %f2, %f3, 0f00000000;
	fma.rn.f32 	%f203, %f3, %f2, %f202;
	add.f32 	%f204, %f203, %f201;
	add.f32 	%f205, %f199, %f204;
	sub.f32 	%f206, %f199, %f205;
	add.f32 	%f207, %f204, %f206;
	sub.f32 	%f208, %f193, %f205;
	sub.f32 	%f209, %f208, %f193;
	sub.f32 	%f210, %f208, %f209;
	sub.f32 	%f211, %f193, %f210;
	add.f32 	%f212, %f205, %f209;
	sub.f32 	%f213, %f211, %f212;
	sub.f32 	%f214, %f195, %f207;
	add.f32 	%f215, %f214, %f213;
	add.f32 	%f216, %f208, %f215;
	sub.f32 	%f217, %f216, %f208;
	sub.f32 	%f218, %f215, %f217;
	add.f32 	%f219, %f216, %f218;
	setp.lt.f32 	%p17, %f219, 0f00000000;
	selp.f32 	%f4, 0f00000000, %f219, %p17;
	setp.leu.f32 	%p18, %f4, 0f00000000;
	mov.f32 	%f236, 0f00000000;
	@%p18 bra 	$L__BB3_8;
	sqrt.rn.f32 	%f236, %f4;
$L__BB3_8:
	add.f32 	%f220, %f2, %f3;
	div.rn.f32 	%f237, %f236, %f220;
$L__BB3_9:
	setp.lt.s32 	%p19, %r3, %r4;
	@%p19 bra 	$L__BB3_10;
	bra.uni 	$L__BB3_17;
$L__BB3_10:
	setp.eq.s32 	%p20, %r7, 0;
	mov.u32 	%r79, %r3;
	@%p20 bra 	$L__BB3_14;
	add.s32 	%r79, %r3, 1;
	setp.eq.s32 	%p21, %r7, 1;
	ld.global.nc.u32 	%r62, [%rd8];
	ld.global.nc.f32 	%f221, [%rd9];
	mul.f32 	%f222, %f237, %f221;
	mad.lo.s32 	%r63, %r62, %r30, %r76;
	mul.wide.s32 	%rd71, %r63, 4;
	add.s64 	%rd72, %rd1, %rd71;
	st.global.f32 	[%rd72], %f222;
	@%p21 bra 	$L__BB3_14;
	add.s32 	%r79, %r3, 2;
	setp.eq.s32 	%p22, %r7, 2;
	ld.global.nc.u32 	%r64, [%rd8+4];
	ld.global.nc.f32 	%f223, [%rd9+4];
	mul.f32 	%f224, %f237, %f223;
	mad.lo.s32 	%r65, %r64, %r30, %r76;
	mul.wide.s32 	%rd73, %r65, 4;
	add.s64 	%rd74, %rd1, %rd73;
	st.global.f32 	[%rd74], %f224;
	@%p22 bra 	$L__BB3_14;
	ld.global.nc.u32 	%r66, [%rd8+8];
	ld.global.nc.f32 	%f225, [%rd9+8];
	mul.f32 	%f226, %f237, %f225;
	mad.lo.s32 	%r67, %r66, %r30, %r76;
	mul.wide.s32 	%rd75, %r67, 4;
	add.s64 	%rd76, %rd1, %rd75;
	st.global.f32 	[%rd76], %f226;
	mov.u32 	%r79, %r8;
$L__BB3_14:
	setp.gt.u32 	%p23, %r9, -4;
	@%p23 bra 	$L__BB3_17;
	add.s32 	%r77, %r10, %r79;
$L__BB3_16:
	mul.wide.s32 	%rd77, %r79, 4;
	add.s64 	%rd78, %rd10, %rd77;
	add.s64 	%rd79, %rd11, %rd77;
	ld.global.nc.u32 	%r68, [%rd78+-8];
	ld.global.nc.f32 	%f227, [%rd79+-8];
	mul.f32 	%f228, %f237, %f227;
	mad.lo.s32 	%r69, %r68, %r30, %r76;
	mul.wide.s32 	%rd80, %r69, 4;
	add.s64 	%rd81, %rd1, %rd80;
	st.global.f32 	[%rd81], %f228;
	ld.global.nc.u32 	%r70, [%rd78+-4];
	ld.global.nc.f32 	%f229, [%rd79+-4];
	mul.f32 	%f230, %f237, %f229;
	mad.lo.s32 	%r71, %r70, %r30, %r76;
	mul.wide.s32 	%rd82, %r71, 4;
	add.s64 	%rd83, %rd1, %rd82;
	st.global.f32 	[%rd83], %f230;
	ld.global.nc.u32 	%r72, [%rd78];
	ld.global.nc.f32 	%f231, [%rd79];
	mul.f32 	%f232, %f237, %f231;
	mad.lo.s32 	%r73, %r72, %r30, %r76;
	mul.wide.s32 	%rd84, %r73, 4;
	add.s64 	%rd85, %rd1, %rd84;
	st.global.f32 	[%rd85], %f232;
	ld.global.nc.u32 	%r74, [%rd78+4];
	ld.global.nc.f32 	%f233, [%rd79+4];
	mul.f32 	%f234, %f237, %f233;
	mad.lo.s32 	%r75, %r74, %r30, %r76;
	mul.wide.s32 	%rd86, %r75, 4;
	add.s64 	%rd87, %rd1, %rd86;
	st.global.f32 	[%rd87], %f234;
	add.s32 	%r79, %r79, 4;
	add.s32 	%r77, %r77, 4;
	setp.ne.s32 	%p24, %r77, 0;
	@%p24 bra 	$L__BB3_16;
$L__BB3_17:
	add.s32 	%r76, %r76, %r6;
	setp.lt.s32 	%p25, %r76, %r30;
	@%p25 bra 	$L__BB3_5;
	bra.uni 	$L__BB3_32;
$L__BB3_18:
	sub.s32 	%r43, %r4, %r3;
	and.b32  	%r21, %r43, 3;
	mul.wide.s32 	%rd34, %r3, 4;
	add.s64 	%rd12, %rd3, %rd34;
	add.s64 	%rd13, %rd2, %rd34;
	add.s32 	%r22, %r3, 1;
	add.s32 	%r23, %r3, 3;
$L__BB3_19:
	setp.lt.s32 	%p5, %r76, %r2;
	mov.f32 	%f239, 0f7FFFFFFF;
	@%p5 bra 	$L__BB3_24;
	cvt.s64.s32 	%rd14, %r76;
	mul.wide.s32 	%rd35, %r76, 4;
	add.s64 	%rd36, %rd6, %rd35;
	ld.global.nc.u32 	%r44, [%rd36+4];
	sub.s64 	%rd15, %rd14, %rd7;
	shl.b64 	%rd37, %rd15, 2;
	add.s64 	%rd38, %rd6, %rd37;
	ld.global.nc.u32 	%r45, [%rd38+4];
	setp.ne.s32 	%p6, %r44, %r45;
	@%p6 bra 	$L__BB3_24;
	shl.b64 	%rd39, %rd14, 3;
	add.s64 	%rd40, %rd5, %rd39;
	ld.global.nc.v2.f32 	{%f19, %f20}, [%rd40+8];
	shl.b64 	%rd41, %rd15, 3;
	add.s64 	%rd42, %rd5, %rd41;
	ld.global.nc.v2.f32 	{%f21, %f22}, [%rd42+8];
	sub.f32 	%f23, %f19, %f21;
	sub.f32 	%f24, %f23, %f19;
	sub.f32 	%f25, %f23, %f24;
	sub.f32 	%f26, %f19, %f25;
	add.f32 	%f27, %f21, %f24;
	sub.f32 	%f28, %f26, %f27;
	sub.f32 	%f29, %f20, %f22;
	add.f32 	%f30, %f29, %f28;
	add.f32 	%f31, %f23, %f30;
	sub.f32 	%f32, %f31, %f23;
	sub.f32 	%f33, %f30, %f32;
	add.s64 	%rd43, %rd4, %rd39;
	ld.global.nc.v2.f32 	{%f34, %f35}, [%rd43+8];
	add.s64 	%rd44, %rd4, %rd41;
	ld.global.nc.v2.f32 	{%f36, %f37}, [%rd44+8];
	sub.f32 	%f38, %f34, %f36;
	sub.f32 	%f39, %f38, %f34;
	sub.f32 	%f40, %f38, %f39;
	sub.f32 	%f41, %f34, %f40;
	add.f32 	%f42, %f36, %f39;
	sub.f32 	%f43, %f41, %f42;
	sub.f32 	%f44, %f35, %f37;
	add.f32 	%f45, %f44, %f43;
	add.f32 	%f46, %f38, %f45;
	sub.f32 	%f47, %f46, %f38;
	sub.f32 	%f48, %f45, %f47;
	div.rn.f32 	%f49, %f31, %f1;
	mul.f32 	%f50, %f49, %f1;
	neg.f32 	%f51, %f50;
	fma.rn.f32 	%f52, %f49, %f1, %f51;
	add.f32 	%f53, %f50, %f52;
	sub.f32 	%f54, %f53, %f50;
	sub.f32 	%f55, %f52, %f54;
	sub.f32 	%f56, %f31, %f53;
	sub.f32 	%f57, %f56, %f31;
	sub.f32 	%f58, %f56, %f57;
	sub.f32 	%f59, %f31, %f58;
	add.f32 	%f60, %f53, %f57;
	sub.f32 	%f61, %f59, %f60;
	sub.f32 	%f62, %f33, %f55;
	add.f32 	%f63, %f62, %f61;
	add.f32 	%f64, %f56, %f63;
	div.rn.f32 	%f65, %f64, %f1;
	add.f32 	%f9, %f49, %f65;
	sub.f32 	%f66, %f9, %f49;
	sub.f32 	%f10, %f65, %f66;
	div.rn.f32 	%f67, %f46, %f1;
	mul.f32 	%f68, %f67, %f1;
	neg.f32 	%f69, %f68;
	fma.rn.f32 	%f70, %f67, %f1, %f69;
	add.f32 	%f71, %f68, %f70;
	sub.f32 	%f72, %f71, %f68;
	sub.f32 	%f73, %f70, %f72;
	sub.f32 	%f74, %f46, %f71;
	sub.f32 	%f75, %f74, %f46;
	sub.f32 	%f76, %f74, %f75;
	sub.f32 	%f77, %f46, %f76;
	add.f32 	%f78, %f71, %f75;
	sub.f32 	%f79, %f77, %f78;
	sub.f32 	%f80, %f48, %f73;
	add.f32 	%f81, %f80, %f79;
	add.f32 	%f82, %f74, %f81;
	div.rn.f32 	%f83, %f82, %f1;
	add.f32 	%f84, %f67, %f83;
	sub.f32 	%f85, %f84, %f67;
	sub.f32 	%f86, %f83, %f85;
	mul.f32 	%f87, %f9, %f9;
	neg.f32 	%f88, %f87;
	fma.rn.f32 	%f89, %f9, %f9, %f88;
	add.f32 	%f90, %f87, %f89;
	sub.f32 	%f91, %f87, %f90;
	add.f32 	%f92, %f89, %f91;
	fma.rn.f32 	%f93, %f9, %f10, 0f00000000;
	fma.rn.f32 	%f94, %f10, %f9, %f93;
	add.f32 	%f95, %f94, %f92;
	add.f32 	%f96, %f90, %f95;
	sub.f32 	%f97, %f90, %f96;
	add.f32 	%f98, %f95, %f97;
	sub.f32 	%f99, %f84, %f96;
	sub.f32 	%f100, %f99, %f84;
	sub.f32 	%f101, %f99, %f100;
	sub.f32 	%f102, %f84, %f101;
	add.f32 	%f103, %f96, %f100;
	sub.f32 	%f104, %f102, %f103;
	sub.f32 	%f105, %f86, %f98;
	add.f32 	%f106, %f105, %f104;
	add.f32 	%f107, %f99, %f106;
	sub.f32 	%f108, %f107, %f99;
	sub.f32 	%f109, %f106, %f108;
	add.f32 	%f110, %f107, %f109;
	setp.lt.f32 	%p7, %f110, 0f00000000;
	selp.f32 	%f11, 0f00000000, %f110, %p7;
	setp.leu.f32 	%p8, %f11, 0f00000000;
	mov.f32 	%f238, 0f00000000;
	@%p8 bra 	$L__BB3_23;
	sqrt.rn.f32 	%f238, %f11;
$L__BB3_23:
	add.f32 	%f111, %f9, %f10;
	div.rn.f32 	%f239, %f238, %f111;
$L__BB3_24:
	setp.ge.s32 	%p9, %r3, %r4;
	@%p9 bra 	$L__BB3_31;
	setp.eq.s32 	%p10, %r21, 0;
	mov.u32 	%r81, %r3;
	@%p10 bra 	$L__BB3_29;
	setp.eq.s32 	%p11, %r21, 1;
	ld.global.nc.u32 	%r46, [%rd12];
	ld.global.nc.f32 	%f112, [%rd13];
	mul.f32 	%f113, %f239, %f112;
	mad.lo.s32 	%r47, %r46, %r30, %r76;
	mul.wide.s32 	%rd45, %r47, 4;
	add.s64 	%rd46, %rd1, %rd45;
	st.global.f32 	[%rd46], %f113;
	mov.u32 	%r81, %r22;
	@%p11 bra 	$L__BB3_29;
	add.s32 	%r81, %r3, 2;
	setp.eq.s32 	%p12, %r21, 2;
	ld.global.nc.u32 	%r48, [%rd12+4];
	ld.global.nc.f32 	%f114, [%rd13+4];
	mul.f32 	%f115, %f239, %f114;
	mad.lo.s32 	%r49, %r48, %r30, %r76;
	mul.wide.s32 	%rd47, %r49, 4;
	add.s64 	%rd48, %rd1, %rd47;
	st.global.f32 	[%rd48], %f115;
	@%p12 bra 	$L__BB3_29;
	ld.global.nc.u32 	%r50, [%rd12+8];
	ld.global.nc.f32 	%f116, [%rd13+8];
	mul.f32 	%f117, %f239, %f116;
	mad.lo.s32 	%r51, %r50, %r30, %r76;
	mul.wide.s32 	%rd49, %r51, 4;
	add.s64 	%rd50, %rd1, %rd49;
	st.global.f32 	[%rd50], %f117;
	mov.u32 	%r81, %r23;
$L__BB3_29:
	sub.s32 	%r52, %r3, %r4;
	setp.gt.u32 	%p13, %r52, -4;
	@%p13 bra 	$L__BB3_31;
$L__BB3_30:
	mul.wide.s32 	%rd51, %r81, 4;
	add.s64 	%rd52, %rd3, %rd51;
	ld.global.nc.u32 	%r53, [%rd52];
	add.s64 	%rd53, %rd2, %rd51;
	ld.global.nc.f32 	%f118, [%rd53];
	mul.f32 	%f119, %f239, %f118;
	mad.lo.s32 	%r54, %r53, %r30, %r76;
	mul.wide.s32 	%rd54, %r54, 4;
	add.s64 	%rd55, %rd1, %rd54;
	st.global.f32 	[%rd55], %f119;
	ld.global.nc.u32 	%r55, [%rd52+4];
	ld.global.nc.f32 	%f120, [%rd53+4];
	mul.f32 	%f121, %f239, %f120;
	mad.lo.s32 	%r56, %r55, %r30, %r76;
	mul.wide.s32 	%rd56, %r56, 4;
	add.s64 	%rd57, %rd1, %rd56;
	st.global.f32 	[%rd57], %f121;
	ld.global.nc.u32 	%r57, [%rd52+8];
	ld.global.nc.f32 	%f122, [%rd53+8];
	mul.f32 	%f123, %f239, %f122;
	mad.lo.s32 	%r58, %r57, %r30, %r76;
	mul.wide.s32 	%rd58, %r58, 4;
	add.s64 	%rd59, %rd1, %rd58;
	st.global.f32 	[%rd59], %f123;
	ld.global.nc.u32 	%r59, [%rd52+12];
	ld.global.nc.f32 	%f124, [%rd53+12];
	mul.f32 	%f125, %f239, %f124;
	mad.lo.s32 	%r60, %r59, %r30, %r76;
	mul.wide.s32 	%rd60, %r60, 4;
	add.s64 	%rd61, %rd1, %rd60;
	st.global.f32 	[%rd61], %f125;
	add.s32 	%r81, %r81, 4;
	setp.ne.s32 	%p14, %r81, %r4;
	@%p14 bra 	$L__BB3_30;
$L__BB3_31:
	add.s32 	%r76, %r76, %r6;
	setp.lt.s32 	%p15, %r76, %r30;
	@%p15 bra 	$L__BB3_19;
$L__BB3_32:
	ret;

}
	// .globl	bbw_multi_series_one_param_tm_ff_f32
.visible .entry bbw_multi_series_one_param_tm_ff_f32(
	.param .u64 .ptr .align 1 bbw_multi_series_one_param_tm_ff_f32_param_0,
	.param .u64 .ptr .align 1 bbw_multi_series_one_param_tm_ff_f32_param_1,
	.param .u64 .ptr .align 1 bbw_multi_series_one_param_tm_ff_f32_param_2,
	.param .u32 bbw_multi_series_one_param_tm_ff_f32_param_3,
	.param .u32 bbw_multi_series_one_param_tm_ff_f32_param_4,
	.param .u32 bbw_multi_series_one_param_tm_ff_f32_param_5,
	.param .u64 .ptr .align 1 bbw_multi_series_one_param_tm_ff_f32_param_6,
	.param .f32 bbw_multi_series_one_param_tm_ff_f32_param_7,
	.param .u64 .ptr .align 1 bbw_multi_series_one_param_tm_ff_f32_param_8
)
{
	.reg .pred 	%p<8>;
	.reg .b32 	%r<24>;
	.reg .b32 	%f<110>;
	.reg .b64 	%rd<25>;

	ld.param.u64 	%rd5, [bbw_multi_series_one_param_tm_ff_f32_param_0];
	ld.param.u64 	%rd6, [bbw_multi_series_one_param_tm_ff_f32_param_1];
	ld.param.u64 	%rd7, [bbw_multi_series_one_param_tm_ff_f32_param_2];
	ld.param.u32 	%r12, [bbw_multi_series_one_param_tm_ff_f32_param_3];
	ld.param.u32 	%r13, [bbw_multi_series_one_param_tm_ff_f32_param_4];
	ld.param.u32 	%r14, [bbw_multi_series_one_param_tm_ff_f32_param_5];
	ld.param.u64 	%rd8, [bbw_multi_series_one_param_tm_ff_f32_param_6];
	ld.param.f32 	%f9, [bbw_multi_series_one_param_tm_ff_f32_param_7];
	ld.param.u64 	%rd9, [bbw_multi_series_one_param_tm_ff_f32_param_8];
	mov.u32 	%r1, %ctaid.y;
	setp.ge.s32 	%p1, %r1, %r13;
	@%p1 bra 	$L__BB4_9;
	cvta.to.global.u64 	%rd10, %rd8;
	mul.wide.u32 	%rd11, %r1, 4;
	add.s64 	%rd12, %rd10, %rd11;
	ld.global.nc.u32 	%r2, [%rd12];
	mov.u32 	%r15, %ctaid.x;
	mov.u32 	%r3, %ntid.x;
	mov.u32 	%r16, %tid.x;
	mad.lo.s32 	%r23, %r15, %r3, %r16;
	setp.ge.s32 	%p2, %r23, %r14;
	@%p2 bra 	$L__BB4_9;
	cvta.to.global.u64 	%rd1, %rd6;
	cvta.to.global.u64 	%rd2, %rd5;
	cvta.to.global.u64 	%rd3, %rd7;
	cvt.rn.f32.s32 	%f1, %r12;
	cvta.to.global.u64 	%rd4, %rd9;
	mov.u32 	%r17, %nctaid.x;
	mul.lo.s32 	%r5, %r17, %r3;
	add.s32 	%r18, %r12, %r2;
	add.s32 	%r6, %r18, -1;
$L__BB4_3:
	mad.lo.s32 	%r8, %r23, %r13, %r1;
	add.s32 	%r9, %r8, %r13;
	sub.s32 	%r19, %r23, %r12;
	mad.lo.s32 	%r20, %r13, %r19, %r13;
	add.s32 	%r10, %r20, %r1;
	setp.lt.s32 	%p3, %r23, %r6;
	mov.f32 	%f109, 0f7FFFFFFF;
	@%p3 bra 	$L__BB4_8;
	mul.wide.s32 	%rd13, %r9, 4;
	add.s64 	%rd14, %rd3, %rd13;
	ld.global.nc.u32 	%r21, [%rd14];
	mul.wide.s32 	%rd15, %r10, 4;
	add.s64 	%rd16, %rd3, %rd15;
	ld.global.nc.u32 	%r22, [%rd16];
	setp.ne.s32 	%p4, %r21, %r22;
	@%p4 bra 	$L__BB4_8;
	mul.wide.s32 	%rd17, %r9, 8;
	add.s64 	%rd18, %rd2, %rd17;
	ld.global.nc.v2.f32 	{%f13, %f14}, [%rd18];
	mul.wide.s32 	%rd19, %r10, 8;
	add.s64 	%rd20, %rd2, %rd19;
	ld.global.nc.v2.f32 	{%f15, %f16}, [%rd20];
	sub.f32 	%f17, %f13, %f15;
	sub.f32 	%f18, %f17, %f13;
	sub.f32 	%f19, %f17, %f18;
	sub.f32 	%f20, %f13, %f19;
	add.f32 	%f21, %f15, %f18;
	sub.f32 	%f22, %f20, %f21;
	sub.f32 	%f23, %f14, %f16;
	add.f32 	%f24, %f23, %f22;
	add.f32 	%f25, %f17, %f24;
	sub.f32 	%f26, %f25, %f17;
	sub.f32 	%f27, %f24, %f26;
	add.s64 	%rd21, %rd1, %rd17;
	ld.global.nc.v2.f32 	{%f28, %f29}, [%rd21];
	add.s64 	%rd22, %rd1, %rd19;
	ld.global.nc.v2.f32 	{%f30, %f31}, [%rd22];
	sub.f32 	%f32, %f28, %f30;
	sub.f32 	%f33, %f32, %f28;
	sub.f32 	%f34, %f32, %f33;
	sub.f32 	%f35, %f28, %f34;
	add.f32 	%f36, %f30, %f33;
	sub.f32 	%f37, %f35, %f36;
	sub.f32 	%f38, %f29, %f31;
	add.f32 	%f39, %f38, %f37;
	add.f32 	%f40, %f32, %f39;
	sub.f32 	%f41, %f40, %f32;
	sub.f32 	%f42, %f39, %f41;
	div.rn.f32 	%f43, %f25, %f1;
	mul.f32 	%f44, %f43, %f1;
	neg.f32 	%f45, %f44;
	fma.rn.f32 	%f46, %f43, %f1, %f45;
	add.f32 	%f47, %f44, %f46;
	sub.f32 	%f48, %f47, %f44;
	sub.f32 	%f49, %f46, %f48;
	sub.f32 	%f50, %f25, %f47;
	sub.f32 	%f51, %f50, %f25;
	sub.f32 	%f52, %f50, %f51;
	sub.f32 	%f53, %f25, %f52;
	add.f32 	%f54, %f47, %f51;
	sub.f32 	%f55, %f53, %f54;
	sub.f32 	%f56, %f27, %f49;
	add.f32 	%f57, %f56, %f55;
	add.f32 	%f58, %f50, %f57;
	div.rn.f32 	%f59, %f58, %f1;
	add.f32 	%f2, %f43, %f59;
	sub.f32 	%f60, %f2, %f43;
	sub.f32 	%f3, %f59, %f60;
	div.rn.f32 	%f61, %f40, %f1;
	mul.f32 	%f62, %f61, %f1;
	neg.f32 	%f63, %f62;
	fma.rn.f32 	%f64, %f61, %f1, %f63;
	add.f32 	%f65, %f62, %f64;
	sub.f32 	%f66, %f65, %f62;
	sub.f32 	%f67, %f64, %f66;
	sub.f32 	%f68, %f40, %f65;
	sub.f32 	%f69, %f68, %f40;
	sub.f32 	%f70, %f68, %f69;
	sub.f32 	%f71, %f40, %f70;
	add.f32 	%f72, %f65, %f69;
	sub.f32 	%f73, %f71, %f72;
	sub.f32 	%f74, %f42, %f67;
	add.f32 	%f75, %f74, %f73;
	add.f32 	%f76, %f68, %f75;
	div.rn.f32 	%f77, %f76, %f1;
	add.f32 	%f78, %f61, %f77;
	sub.f32 	%f79, %f78, %f61;
	sub.f32 	%f80, %f77, %f79;
	mul.f32 	%f81, %f2, %f2;
	neg.f32 	%f82, %f81;
	fma.rn.f32 	%f83, %f2, %f2, %f82;
	add.f32 	%f84, %f81, %f83;
	sub.f32 	%f85, %f81, %f84;
	add.f32 	%f86, %f83, %f85;
	fma.rn.f32 	%f87, %f2, %f3, 0f00000000;
	fma.rn.f32 	%f88, %f3, %f2, %f87;
	add.f32 	%f89, %f88, %f86;
	add.f32 	%f90, %f84, %f89;
	sub.f32 	%f91, %f84, %f90;
	add.f32 	%f92, %f89, %f91;
	sub.f32 	%f93, %f78, %f90;
	sub.f32 	%f94, %f93, %f78;
	sub.f32 	%f95, %f93, %f94;
	sub.f32 	%f96, %f78, %f95;
	add.f32 	%f97, %f90, %f94;
	sub.f32 	%f98, %f96, %f97;
	sub.f32 	%f99, %f80, %f92;
	add.f32 	%f100, %f99, %f98;
	add.f32 	%f101, %f93, %f100;
	sub.f32 	%f102, %f101, %f93;
	sub.f32 	%f103, %f100, %f102;
	add.f32 	%f104, %f101, %f103;
	setp.lt.f32 	%p5, %f104, 0f00000000;
	selp.f32 	%f4, 0f00000000, %f104, %p5;
	setp.leu.f32 	%p6, %f4, 0f00000000;
	mov.f32 	%f108, 0f00000000;
	@%p6 bra 	$L__BB4_7;
	sqrt.rn.f32 	%f108, %f4;
$L__BB4_7:
	add.f32 	%f105, %f2, %f3;
	mul.f32 	%f106, %f9, %f108;
	div.rn.f32 	%f109, %f106, %f105;
$L__BB4_8:
	mul.wide.s32 	%rd23, %r8, 4;
	add.s64 	%rd24, %rd4, %rd23;
	st.global.f32 	[%rd24], %f109;
	add.s32 	%r23, %r23, %r5;
	setp.lt.s32 	%p7, %r23, %r14;
	@%p7 bra 	$L__BB4_3;
$L__BB4_9:
	ret;

}
	// .globl	bbw_sma_streaming_f64
.visible .entry bbw_sma_streaming_f64(
	.param .u64 .ptr .align 1 bbw_sma_streaming_f64_param_0,
	.param .u32 bbw_sma_streaming_f64_param_1,
	.param .u32 bbw_sma_streaming_f64_param_2,
	.param .u64 .ptr .align 1 bbw_sma_streaming_f64_param_3,
	.param .u64 .ptr .align 1 bbw_sma_streaming_f64_param_4,
	.param .u32 bbw_sma_streaming_f64_param_5,
	.param .u64 .ptr .align 1 bbw_sma_streaming_f64_param_6
)
{
	.reg .pred 	%p<27>;
	.reg .b32 	%r<71>;
	.reg .b32 	%f<47>;
	.reg .b64 	%rd<46>;
	.reg .b64 	%fd<226>;

	ld.param.u64 	%rd10, [bbw_sma_streaming_f64_param_0];
	ld.param.u32 	%r44, [bbw_sma_streaming_f64_param_1];
	ld.param.u32 	%r45, [bbw_sma_streaming_f64_param_2];
	ld.param.u64 	%rd8, [bbw_sma_streaming_f64_param_3];
	ld.param.u64 	%rd9, [bbw_sma_streaming_f64_param_4];
	ld.param.u32 	%r46, [bbw_sma_streaming_f64_param_5];
	ld.param.u64 	%rd11, [bbw_sma_streaming_f64_param_6];
	cvta.to.global.u64 	%rd1, %rd10;
	cvta.to.global.u64 	%rd2, %rd11;
	mov.u32 	%r1, %ctaid.y;
	setp.ge.s32 	%p1, %r1, %r46;
	@%p1 bra 	$L__BB5_25;
	cvta.to.global.u64 	%rd12, %rd8;
	mul.wide.u32 	%rd13, %r1, 4;
	add.s64 	%rd14, %rd12, %rd13;
	ld.global.nc.u32 	%r2, [%rd14];
	setp.lt.s32 	%p2, %r2, 1;
	@%p2 bra 	$L__BB5_25;
	cvta.to.global.u64 	%rd15, %rd9;
	add.s64 	%rd17, %rd15, %rd13;
	ld.global.nc.f32 	%f1, [%rd17];
	cvt.f64.f32 	%fd1, %f1;
	add.s32 	%r68, %r2, %r45;
	add.s32 	%r47, %r68, -1;
	mul.lo.s32 	%r4, %r44, %r1;
	mov.u32 	%r5, %tid.x;
	min.s32 	%r6, %r44, %r47;
	setp.ge.s32 	%p3, %r5, %r6;
	@%p3 bra 	$L__BB5_5;
	mov.u32 	%r7, %ntid.x;
	mov.u32 	%r57, %r5;
$L__BB5_4:
	add.s32 	%r48, %r57, %r4;
	mul.wide.s32 	%rd18, %r48, 4;
	add.s64 	%rd19, %rd2, %rd18;
	mov.b32 	%r49, 2147483647;
	st.global.u32 	[%rd19], %r49;
	add.s32 	%r57, %r57, %r7;
	setp.lt.s32 	%p4, %r57, %r6;
	@%p4 bra 	$L__BB5_4;
$L__BB5_5:
	setp.ne.s32 	%p5, %r5, 0;
	setp.lt.s32 	%p6, %r44, %r68;
	or.pred  	%p7, %p5, %p6;
	@%p7 bra 	$L__BB5_25;
	add.s32 	%r50, %r45, 1;
	max.s32 	%r51, %r68, %r50;
	sub.s32 	%r10, %r51, %r45;
	and.b32  	%r11, %r10, 15;
	sub.s32 	%r52, %r45, %r51;
	setp.gt.u32 	%p8, %r52, -16;
	mov.f64 	%fd219, 0d0000000000000000;
	mov.u32 	%r60, %r45;
	mov.f64 	%fd218, %fd219;
	@%p8 bra 	$L__BB5_9;
	and.b32  	%r53, %r10, -16;
	neg.s32 	%r58, %r53;
	add.s64 	%rd3, %rd1, 32;
	mov.f64 	%fd219, 0d0000000000000000;
	mov.u32 	%r60, %r45;
$L__BB5_8:
	.pragma "nounroll";
	mul.wide.s32 	%rd20, %r60, 4;
	add.s64 	%rd21, %rd3, %rd20;
	ld.global.nc.f32 	%f2, [%rd21+-32];
	cvt.f64.f32 	%fd42, %f2;
	add.f64 	%fd43, %fd218, %fd42;
	fma.rn.f64 	%fd44, %fd42, %fd42, %fd219;
	ld.global.nc.f32 	%f3, [%rd21+-28];
	cvt.f64.f32 	%fd45, %f3;
	add.f64 	%fd46, %fd43, %fd45;
	fma.rn.f64 	%fd47, %fd45, %fd45, %fd44;
	ld.global.nc.f32 	%f4, [%rd21+-24];
	cvt.f64.f32 	%fd48, %f4;
	add.f64 	%fd49, %fd46, %fd48;
	fma.rn.f64 	%fd50, %fd48, %fd48, %fd47;
	ld.global.nc.f32 	%f5, [%rd21+-20];
	cvt.f64.f32 	%fd51, %f5;
	add.f64 	%fd52, %fd49, %fd51;
	fma.rn.f64 	%fd53, %fd51, %fd51, %fd50;
	ld.global.nc.f32 	%f6, [%rd21+-16];
	cvt.f64.f32 	%fd54, %f6;
	add.f64 	%fd55, %fd52, %fd54;
	fma.rn.f64 	%fd56, %fd54, %fd54, %fd53;
	ld.global.nc.f32 	%f7, [%rd21+-12];
	cvt.f64.f32 	%fd57, %f7;
	add.f64 	%fd58, %fd55, %fd57;
	fma.rn.f64 	%fd59, %fd57, %fd57, %fd56;
	ld.global.nc.f32 	%f8, [%rd21+-8];
	cvt.f64.f32 	%fd60, %f8;
	add.f64 	%fd61, %fd58, %fd60;
	fma.rn.f64 	%fd62, %fd60, %fd60, %fd59;
	ld.global.nc.f32 	%f9, [%rd21+-4];
	cvt.f64.f32 	%fd63, %f9;
	add.f64 	%fd64, %fd61, %fd63;
	fma.rn.f64 	%fd65, %fd63, %fd63, %fd62;
	ld.global.nc.f32 	%f10, [%rd21];
	cvt.f64.f32 	%fd66, %f10;
	add.f64 	%fd67, %fd64, %fd66;
	fma.rn.f64 	%fd68, %fd66, %fd66, %fd65;
	ld.global.nc.f32 	%f11, [%rd21+4];
	cvt.f64.f32 	%fd69, %f11;
	add.f64 	%fd70, %fd67, %fd69;
	fma.rn.f64 	%fd71, %fd69, %fd69, %fd68;
	ld.global.nc.f32 	%f12, [%rd21+8];
	cvt.f64.f32 	%fd72, %f12;
	add.f64 	%fd73, %fd70, %fd72;
	fma.rn.f64 	%fd74, %fd72, %fd72, %fd71;
	ld.global.nc.f32 	%f13, [%rd21+12];
	cvt.f64.f32 	%fd75, %f13;
	add.f64 	%fd76, %fd73, %fd75;
	fma.rn.f64 	%fd77, %fd75, %fd75, %fd74;
	ld.global.nc.f32 	%f14, [%rd21+16];
	cvt.f64.f32 	%fd78, %f14;
	add.f64 	%fd79, %fd76, %fd78;
	fma.rn.f64 	%fd80, %fd78, %fd78, %fd77;
	ld.global.nc.f32 	%f15, [%rd21+20];
	cvt.f64.f32 	%fd81, %f15;
	add.f64 	%fd82, %fd79, %fd81;
	fma.rn.f64 	%fd83, %fd81, %fd81, %fd80;
	ld.global.nc.f32 	%f16, [%rd21+24];
	cvt.f64.f32 	%fd84, %f16;
	add.f64 	%fd85, %fd82, %fd84;
	fma.rn.f64 	%fd86, %fd84, %fd84, %fd83;
	ld.global.nc.f32 	%f17, [%rd21+28];
	cvt.f64.f32 	%fd87, %f17;
	add.f64 	%fd218, %fd85, %fd87;
	fma.rn.f64 	%fd219, %fd87, %fd87, %fd86;
	add.s32 	%r60, %r60, 16;
	add.s32 	%r58, %r58, 16;
	setp.ne.s32 	%p9, %r58, 0;
	@%p9 bra 	$L__BB5_8;
$L__BB5_9:
	setp.eq.s32 	%p10, %r11, 0;
	@%p10 bra 	$L__BB5_18;
	and.b32  	%r18, %r10, 7;
	setp.lt.u32 	%p11, %r11, 8;
	@%p11 bra 	$L__BB5_12;
	mul.wide.s32 	%rd22, %r60, 4;
	add.s64 	%rd23, %rd1, %rd22;
	ld.global.nc.f32 	%f18, [%rd23];
	cvt.f64.f32 	%fd89, %f18;
	add.f64 	%fd90, %fd218, %fd89;
	fma.rn.f64 	%fd91, %fd89, %fd89, %fd219;
	ld.global.nc.f32 	%f19, [%rd23+4];
	cvt.f64.f32 	%fd92, %f19;
	add.f64 	%fd93, %fd90, %fd92;
	fma.rn.f64 	%fd94, %fd92, %fd92, %fd91;
	ld.global.nc.f32 	%f20, [%rd23+8];
	cvt.f64.f32 	%fd95, %f20;
	add.f64 	%fd96, %fd93, %fd95;
	fma.rn.f64 	%fd97, %fd95, %fd95, %fd94;
	ld.global.nc.f32 	%f21, [%rd23+12];
	cvt.f64.f32 	%fd98, %f21;
	add.f64 	%fd99, %fd96, %fd98;
	fma.rn.f64 	%fd100, %fd98, %fd98, %fd97;
	ld.global.nc.f32 	%f22, [%rd23+16];
	cvt.f64.f32 	%fd101, %f22;
	add.f64 	%fd102, %fd99, %fd101;
	fma.rn.f64 	%fd103, %fd101, %fd101, %fd100;
	ld.global.nc.f32 	%f23, [%rd23+20];
	cvt.f64.f32 	%fd104, %f23;
	add.f64 	%fd105, %fd102, %fd104;
	fma.rn.f64 	%fd106, %fd104, %fd104, %fd103;
	ld.global.nc.f32 	%f24, [%rd23+24];
	cvt.f64.f32 	%fd107, %f24;
	add.f64 	%fd108, %fd105, %fd107;
	fma.rn.f64 	%fd109, %fd107, %fd107, %fd106;
	ld.global.nc.f32 	%f25, [%rd23+28];
	cvt.f64.f32 	%fd110, %f25;
	add.f64 	%fd218, %fd108, %fd110;
	fma.rn.f64 	%fd219, %fd110, %fd110, %fd109;
	add.s32 	%r60, %r60, 8;
$L__BB5_12:
	setp.eq.s32 	%p12, %r18, 0;
	@%p12 bra 	$L__BB5_18;
	and.b32  	%r21, %r10, 3;
	setp.lt.u32 	%p13, %r18, 4;
	@%p13 bra 	$L__BB5_15;
	mul.wide.s32 	%rd24, %r60, 4;
	add.s64 	%rd25, %rd1, %rd24;
	ld.global.nc.f32 	%f26, [%rd25];
	cvt.f64.f32 	%fd112, %f26;
	add.f64 	%fd113, %fd218, %fd112;
	fma.rn.f64 	%fd114, %fd112, %fd112, %fd219;
	ld.global.nc.f32 	%f27, [%rd25+4];
	cvt.f64.f32 	%fd115, %f27;
	add.f64 	%fd116, %fd113, %fd115;
	fma.rn.f64 	%fd117, %fd115, %fd115, %fd114;
	ld.global.nc.f32 	%f28, [%rd25+8];
	cvt.f64.f32 	%fd118, %f28;
	add.f64 	%fd119, %fd116, %fd118;
	fma.rn.f64 	%fd120, %fd118, %fd118, %fd117;
	ld.global.nc.f32 	%f29, [%rd25+12];
	cvt.f64.f32 	%fd121, %f29;
	add.f64 	%fd218, %fd119, %fd121;
	fma.rn.f64 	%fd219, %fd121, %fd121, %fd120;
	add.s32 	%r60, %r60, 4;
$L__BB5_15:
	setp.eq.s32 	%p14, %r21, 0;
	@%p14 bra 	$L__BB5_18;
	neg.s32 	%r63, %r21;
$L__BB5_17:
	.pragma "nounroll";
	mul.wide.s32 	%rd26, %r60, 4;
	add.s64 	%rd27, %rd1, %rd26;
	ld.global.nc.f32 	%f30, [%rd27];
	cvt.f64.f32 	%fd122, %f30;
	add.f64 	%fd218, %fd218, %fd122;
	fma.rn.f64 	%fd219, %fd122, %fd122, %fd219;
	add.s32 	%r60, %r60, 1;
	add.s32 	%r63, %r63, 1;
	setp.ne.s32 	%p15, %r63, 0;
	@%p15 bra 	$L__BB5_17;
$L__BB5_18:
	cvt.rn.f64.u32 	%fd28, %r2;
	div.rn.f64 	%fd123, %fd218, %fd28;
	div.rn.f64 	%fd124, %fd219, %fd28;
	mul.f64 	%fd125, %fd123, %fd123;
	sub.f64 	%fd126, %fd124, %fd125;
	setp.lt.f64 	%p16, %fd126, 0d0000000000000000;
	selp.f64 	%fd127, 0d0000000000000000, %fd126, %p16;
	sqrt.rn.f64 	%fd128, %fd127;
	mul.f64 	%fd129, %fd128, %fd1;
	div.rn.f64 	%fd130, %fd129, %fd123;
	cvt.rn.f32.f64 	%f31, %fd130;
	cvt.s64.s32 	%rd28, %r4;
	cvt.s64.s32 	%rd29, %r68;
	add.s64 	%rd30, %rd29, %rd28;
	shl.b64 	%rd31, %rd30, 2;
	add.s64 	%rd32, %rd2, %rd31;
	st.global.f32 	[%rd32+-4], %f31;
	setp.le.s32 	%p17, %r44, %r68;
	@%p17 bra 	$L__BB5_25;
	sub.s32 	%r54, %r44, %r68;
	and.b32  	%r29, %r54, 3;
	setp.eq.s32 	%p18, %r29, 0;
	@%p18 bra 	$L__BB5_22;
	add.s32 	%r66, %r68, %r4;
	mul.wide.s32 	%rd33, %r2, 4;
	sub.s64 	%rd4, %rd1, %rd33;
	neg.s32 	%r65, %r29;
$L__BB5_21:
	.pragma "nounroll";
	mul.wide.s32 	%rd34, %r66, 4;
	add.s64 	%rd35, %rd2, %rd34;
	mul.wide.s32 	%rd36, %r68, 4;
	add.s64 	%rd37, %rd4, %rd36;
	add.s64 	%rd38, %rd1, %rd36;
	ld.global.nc.f32 	%f32, [%rd38];
	cvt.f64.f32 	%fd131, %f32;
	ld.global.nc.f32 	%f33, [%rd37];
	cvt.f64.f32 	%fd132, %f33;
	sub.f64 	%fd133, %fd131, %fd132;
	add.f64 	%fd218, %fd218, %fd133;
	mul.f64 	%fd134, %fd132, %fd132;
	sub.f64 	%fd135, %fd219, %fd134;
	fma.rn.f64 	%fd219, %fd131, %fd131, %fd135;
	div.rn.f64 	%fd136, %fd218, %fd28;
	div.rn.f64 	%fd137, %fd219, %fd28;
	mul.f64 	%fd138, %fd136, %fd136;
	sub.f64 	%fd139, %fd137, %fd138;
	setp.lt.f64 	%p19, %fd139, 0d0000000000000000;
	selp.f64 	%fd140, 0d0000000000000000, %fd139, %p19;
	sqrt.rn.f64 	%fd141, %fd140;
	mul.f64 	%fd142, %fd141, %fd1;
	div.rn.f64 	%fd143, %fd142, %fd136;
	cvt.rn.f32.f64 	%f34, %fd143;
	st.global.f32 	[%rd35], %f34;
	add.s32 	%r68, %r68, 1;
	add.s32 	%r66, %r66, 1;
	add.s32 	%r65, %r65, 1;
	setp.ne.s32 	%p20, %r65, 0;
	@%p20 bra 	$L__BB5_21;
$L__BB5_22:
	sub.s32 	%r55, %r2, %r44;
	add.s32 	%r56, %r55, %r45;
	setp.gt.u32 	%p21, %r56, -4;
	@%p21 bra 	$L__BB5_25;
	add.s64 	%rd5, %rd1, 12;
	mul.wide.s32 	%rd39, %r2, 4;
	sub.s64 	%rd40, %rd1, %rd39;
	add.s64 	%rd6, %rd40, 8;
	add.s64 	%rd7, %rd2, 8;
	add.s32 	%r69, %r68, %r4;
$L__BB5_24:
	mul.wide.s32 	%rd41, %r68, 4;
	add.s64 	%rd42, %rd5, %rd41;
	add.s64 	%rd43, %rd6, %rd41;
	mul.wide.s32 	%rd44, %r69, 4;
	add.s64 	%rd45, %rd7, %rd44;
	ld.global.nc.f32 	%f35, [%rd42+-12];
	cvt.f64.f32 	%fd144, %f35;
	ld.global.nc.f32 	%f36, [%rd43+-8];
	cvt.f64.f32 	%fd145, %f36;
	sub.f64 	%fd146, %fd144, %fd145;
	add.f64 	%fd147, %fd218, %fd146;
	mul.f64 	%fd148, %fd145, %fd145;
	sub.f64 	%fd149, %fd219, %fd148;
	fma.rn.f64 	%fd150, %fd144, %fd144, %fd149;
	div.rn.f64 	%fd151, %fd147, %fd28;
	div.rn.f64 	%fd152, %fd150, %fd28;
	mul.f64 	%fd153, %fd151, %fd151;
	sub.f64 	%fd154, %fd152, %fd153;
	setp.lt.f64 	%p22, %fd154, 0d0000000000000000;
	selp.f64 	%fd155, 0d0000000000000000, %fd154, %p22;
	sqrt.rn.f64 	%fd156, %fd155;
	mul.f64 	%fd157, %fd156, %fd1;
	div.rn.f64 	%fd158, %fd157, %fd151;
	cvt.rn.f32.f64 	%f37, %fd158;
	st.global.f32 	[%rd45+-8], %f37;
	ld.global.nc.f32 	%f38, [%rd42+-8];
	cvt.f64.f32 	%fd159, %f38;
	ld.global.nc.f32 	%f39, [%rd43+-4];
	cvt.f64.f32 	%fd160, %f39;
	sub.f64 	%fd161, %fd159, %fd160;
	add.f64 	%fd162, %fd147, %fd161;
	mul.f64 	%fd163, %fd160, %fd160;
	sub.f64 	%fd164, %fd150, %fd163;
	fma.rn.f64 	%fd165, %fd159, %fd159, %fd164;
	div.rn.f64 	%fd166, %fd162, %fd28;
	div.rn.f64 	%fd167, %fd165, %fd28;
	mul.f64 	%fd168, %fd166, %fd166;
	sub.f64 	%fd169, %fd167, %fd168;
	setp.lt.f64 	%p23, %fd169, 0d0000000000000000;
	selp.f64 	%fd170, 0d0000000000000000, %fd169, %p23;
	sqrt.rn.f64 	%fd171, %fd170;
	mul.f64 	%fd172, %fd171, %fd1;
	div.rn.f64 	%fd173, %fd172, %fd166;
	cvt.rn.f32.f64 	%f40, %fd173;
	st.global.f32 	[%rd45+-4], %f40;
	ld.global.nc.f32 	%f41, [%rd42+-4];
	cvt.f64.f32 	%fd174, %f41;
	ld.global.nc.f32 	%f42, [%rd43];
	cvt.f64.f32 	%fd175, %f42;
	sub.f64 	%fd176, %fd174, %fd175;
	add.f64 	%fd177, %fd162, %fd176;
	mul.f64 	%fd178, %fd175, %fd175;
	sub.f64 	%fd179, %fd165, %fd178;
	fma.rn.f64 	%fd180, %fd174, %fd174, %fd179;
	div.rn.f64 	%fd181, %fd177, %fd28;
	div.rn.f64 	%fd182, %fd180, %fd28;
	mul.f64 	%fd183, %fd181, %fd181;
	sub.f64 	%fd184, %fd182, %fd183;
	setp.lt.f64 	%p24, %fd184, 0d0000000000000000;
	selp.f64 	%fd185, 0d0000000000000000, %fd184, %p24;
	sqrt.rn.f64 	%fd186, %fd185;
	mul.f64 	%fd187, %fd186, %fd1;
	div.rn.f64 	%fd188, %fd187, %fd181;
	cvt.rn.f32.f64 	%f43, %fd188;
	st.global.f32 	[%rd45], %f43;
	ld.global.nc.f32 	%f44, [%rd42];
	cvt.f64.f32 	%fd189, %f44;
	ld.global.nc.f32 	%f45, [%rd43+4];
	cvt.f64.f32 	%fd190, %f45;
	sub.f64 	%fd191, %fd189, %fd190;
	add.f64 	%fd218, %fd177, %fd191;
	mul.f64 	%fd192, %fd190, %fd190;
	sub.f64 	%fd193, %fd180, %fd192;
	fma.rn.f64 	%fd219, %fd189, %fd189, %fd193;
	div.rn.f64 	%fd194, %fd218, %fd28;
	div.rn.f64 	%fd195, %fd219, %fd28;
	mul.f64 	%fd196, %fd194, %fd194;
	sub.f64 	%fd197, %fd195, %fd196;
	setp.lt.f64 	%p25, %fd197, 0d0000000000000000;
	selp.f64 	%fd198, 0d0000000000000000, %fd197, %p25;
	sqrt.rn.f64 	%fd199, %fd198;
	mul.f64 	%fd200, %fd199, %fd1;
	div.rn.f64 	%fd201, %fd200, %fd194;
	cvt.rn.f32.f64 	%f46, %fd201;
	st.global.f32 	[%rd45+4], %f46;
	add.s32 	%r68, %r68, 4;
	add.s32 	%r69, %r69, 4;
	setp.lt.s32 	%p26, %r68, %r44;
	@%p26 bra 	$L__BB5_24;
$L__BB5_25:
	ret;

}
	// .globl	bbw_multi_series_one_param_tm_streaming_f64
.visible .entry bbw_multi_series_one_param_tm_streaming_f64(
	.param .u64 .ptr .align 1 bbw_multi_series_one_param_tm_streaming_f64_param_0,
	.param .u32 bbw_multi_series_one_param_tm_streaming_f64_param_1,
	.param .u32 bbw_multi_series_one_param_tm_streaming_f64_param_2,
	.param .u32 bbw_multi_series_one_param_tm_streaming_f64_param_3,
	.param .u64 .ptr .align 1 bbw_multi_series_one_param_tm_streaming_f64_param_4,
	.param .f32 bbw_multi_series_one_param_tm_streaming_f64_param_5,
	.param .u64 .ptr .align 1 bbw_multi_series_one_param_tm_streaming_f64_param_6
)
{
	.reg .pred 	%p<28>;
	.reg .b32 	%r<89>;
	.reg .b32 	%f<47>;
	.reg .b64 	%rd<69>;
	.reg .b64 	%fd<226>;

	ld.param.u64 	%rd4, [bbw_multi_series_one_param_tm_streaming_f64_param_0];
	ld.param.u32 	%r56, [bbw_multi_series_one_param_tm_streaming_f64_param_1];
	ld.param.u32 	%r57, [bbw_multi_series_one_param_tm_streaming_f64_param_2];
	ld.param.u32 	%r58, [bbw_multi_series_one_param_tm_streaming_f64_param_3];
	ld.param.u64 	%rd3, [bbw_multi_series_one_param_tm_streaming_f64_param_4];
	ld.param.f32 	%f1, [bbw_multi_series_one_param_tm_streaming_f64_param_5];
	ld.param.u64 	%rd5, [bbw_multi_series_one_param_tm_streaming_f64_param_6];
	cvta.to.global.u64 	%rd1, %rd4;
	cvta.to.global.u64 	%rd2, %rd5;
	mov.u32 	%r1, %ctaid.y;
	setp.ge.s32 	%p1, %r1, %r57;
	setp.lt.s32 	%p2, %r56, 1;
	or.pred  	%p3, %p2, %p1;
	@%p3 bra 	$L__BB6_24;
	cvta.to.global.u64 	%rd6, %rd3;
	mul.wide.u32 	%rd7, %r1, 4;
	add.s64 	%rd8, %rd6, %rd7;
	ld.global.nc.u32 	%r2, [%rd8];
	add.s32 	%r85, %r2, %r56;
	add.s32 	%r4, %r85, -1;
	cvt.f64.f32 	%fd1, %f1;
	mov.u32 	%r5, %tid.x;
	min.s32 	%r6, %r58, %r4;
	setp.ge.s32 	%p4, %r5, %r6;
	@%p4 bra 	$L__BB6_4;
	mov.u32 	%r7, %ntid.x;
	mov.u32 	%r72, %r5;
$L__BB6_3:
	mad.lo.s32 	%r59, %r72, %r57, %r1;
	mul.wide.s32 	%rd9, %r59, 4;
	add.s64 	%rd10, %rd2, %rd9;
	mov.b32 	%r60, 2147483647;
	st.global.u32 	[%rd10], %r60;
	add.s32 	%r72, %r72, %r7;
	setp.lt.s32 	%p5, %r72, %r6;
	@%p5 bra 	$L__BB6_3;
$L__BB6_4:
	setp.ne.s32 	%p6, %r5, 0;
	setp.lt.s32 	%p7, %r58, %r85;
	or.pred  	%p8, %p6, %p7;
	@%p8 bra 	$L__BB6_24;
	add.s32 	%r61, %r2, 1;
	max.s32 	%r62, %r85, %r61;
	sub.s32 	%r10, %r62, %r2;
	and.b32  	%r11, %r10, 15;
	sub.s32 	%r63, %r2, %r62;
	setp.gt.u32 	%p9, %r63, -16;
	mov.f64 	%fd219, 0d0000000000000000;
	mov.u32 	%r76, %r2;
	mov.f64 	%fd218, %fd219;
	@%p9 bra 	$L__BB6_8;
	mad.lo.s32 	%r74, %r2, %r57, %r1;
	shl.b32 	%r13, %r57, 4;
	and.b32  	%r64, %r10, -16;
	neg.s32 	%r73, %r64;
	mov.f64 	%fd219, 0d0000000000000000;
	mul.wide.s32 	%rd13, %r57, 4;
	mov.u32 	%r76, %r2;
$L__BB6_7:
	.pragma "nounroll";
	mul.wide.s32 	%rd11, %r74, 4;
	add.s64 	%rd12, %rd1, %rd11;
	ld.global.nc.f32 	%f2, [%rd12];
	cvt.f64.f32 	%fd42, %f2;
	add.f64 	%fd43, %fd218, %fd42;
	fma.rn.f64 	%fd44, %fd42, %fd42, %fd219;
	add.s64 	%rd14, %rd12, %rd13;
	ld.global.nc.f32 	%f3, [%rd14];
	cvt.f64.f32 	%fd45, %f3;
	add.f64 	%fd46, %fd43, %fd45;
	fma.rn.f64 	%fd47, %fd45, %fd45, %fd44;
	add.s64 	%rd15, %rd14, %rd13;
	ld.global.nc.f32 	%f4, [%rd15];
	cvt.f64.f32 	%fd48, %f4;
	add.f64 	%fd49, %fd46, %fd48;
	fma.rn.f64 	%fd50, %fd48, %fd48, %fd47;
	add.s64 	%rd16, %rd15, %rd13;
	ld.global.nc.f32 	%f5, [%rd16];
	cvt.f64.f32 	%fd51, %f5;
	add.f64 	%fd52, %fd49, %fd51;
	fma.rn.f64 	%fd53, %fd51, %fd51, %fd50;
	add.s64 	%rd17, %rd16, %rd13;
	ld.global.nc.f32 	%f6, [%rd17];
	cvt.f64.f32 	%fd54, %f6;
	add.f64 	%fd55, %fd52, %fd54;
	fma.rn.f64 	%fd56, %fd54, %fd54, %fd53;
	add.s64 	%rd18, %rd17, %rd13;
	ld.global.nc.f32 	%f7, [%rd18];
	cvt.f64.f32 	%fd57, %f7;
	add.f64 	%fd58, %fd55, %fd57;
	fma.rn.f64 	%fd59, %fd57, %fd57, %fd56;
	add.s64 	%rd19, %rd18, %rd13;
	ld.global.nc.f32 	%f8, [%rd19];
	cvt.f64.f32 	%fd60, %f8;
	add.f64 	%fd61, %fd58, %fd60;
	fma.rn.f64 	%fd62, %fd60, %fd60, %fd59;
	add.s64 	%rd20, %rd19, %rd13;
	ld.global.nc.f32 	%f9, [%rd20];
	cvt.f64.f32 	%fd63, %f9;
	add.f64 	%fd64, %fd61, %fd63;
	fma.rn.f64 	%fd65, %fd63, %fd63, %fd62;
	add.s64 	%rd21, %rd20, %rd13;
	ld.global.nc.f32 	%f10, [%rd21];
	cvt.f64.f32 	%fd66, %f10;
	add.f64 	%fd67, %fd64, %fd66;
	fma.rn.f64 	%fd68, %fd66, %fd66, %fd65;
	add.s64 	%rd22, %rd21, %rd13;
	ld.global.nc.f32 	%f11, [%rd22];
	cvt.f64.f32 	%fd69, %f11;
	add.f64 	%fd70, %fd67, %fd69;
	fma.rn.f64 	%fd71, %fd69, %fd69, %fd68;
	add.s64 	%rd23, %rd22, %rd13;
	ld.global.nc.f32 	%f12, [%rd23];
	cvt.f64.f32 	%fd72, %f12;
	add.f64 	%fd73, %fd70, %fd72;
	fma.rn.f64 	%fd74, %fd72, %fd72, %fd71;
	add.s64 	%rd24, %rd23, %rd13;
	ld.global.nc.f32 	%f13, [%rd24];
	cvt.f64.f32 	%fd75, %f13;
	add.f64 	%fd76, %fd73, %fd75;
	fma.rn.f64 	%fd77, %fd75, %fd75, %fd74;
	add.s64 	%rd25, %rd24, %rd13;
	ld.global.nc.f32 	%f14, [%rd25];
	cvt.f64.f32 	%fd78, %f14;
	add.f64 	%fd79, %fd76, %fd78;
	fma.rn.f64 	%fd80, %fd78, %fd78, %fd77;
	add.s64 	%rd26, %rd25, %rd13;
	ld.global.nc.f32 	%f15, [%rd26];
	cvt.f64.f32 	%fd81, %f15;
	add.f64 	%fd82, %fd79, %fd81;
	fma.rn.f64 	%fd83, %fd81, %fd81, %fd80;
	add.s64 	%rd27, %rd26, %rd13;
	ld.global.nc.f32 	%f16, [%rd27];
	cvt.f64.f32 	%fd84, %f16;
	add.f64 	%fd85, %fd82, %fd84;
	fma.rn.f64 	%fd86, %fd84, %fd84, %fd83;
	add.s64 	%rd28, %rd27, %rd13;
	ld.global.nc.f32 	%f17, [%rd28];
	cvt.f64.f32 	%fd87, %f17;
	add.f64 	%fd218, %fd85, %fd87;
	fma.rn.f64 	%fd219, %fd87, %fd87, %fd86;
	add.s32 	%r76, %r76, 16;
	add.s32 	%r74, %r74, %r13;
	add.s32 	%r73, %r73, 16;
	setp.ne.s32 	%p10, %r73, 0;
	@%p10 bra 	$L__BB6_7;
$L__BB6_8:
	setp.eq.s32 	%p11, %r11, 0;
	@%p11 bra 	$L__BB6_17;
	and.b32  	%r22, %r10, 7;
	setp.lt.u32 	%p12, %r11, 8;
	@%p12 bra 	$L__BB6_11;
	mad.lo.s32 	%r65, %r76, %r57, %r1;
	mul.wide.s32 	%rd29, %r65, 4;
	add.s64 	%rd30, %rd1, %rd29;
	ld.global.nc.f32 	%f18, [%rd30];
	cvt.f64.f32 	%fd89, %f18;
	add.f64 	%fd90, %fd218, %fd89;
	fma.rn.f64 	%fd91, %fd89, %fd89, %fd219;
	mul.wide.s32 	%rd31, %r57, 4;
	add.s64 	%rd32, %rd30, %rd31;
	ld.global.nc.f32 	%f19, [%rd32];
	cvt.f64.f32 	%fd92, %f19;
	add.f64 	%fd93, %fd90, %fd92;
	fma.rn.f64 	%fd94, %fd92, %fd92, %fd91;
	add.s64 	%rd33, %rd32, %rd31;
	ld.global.nc.f32 	%f20, [%rd33];
	cvt.f64.f32 	%fd95, %f20;
	add.f64 	%fd96, %fd93, %fd95;
	fma.rn.f64 	%fd97, %fd95, %fd95, %fd94;
	add.s64 	%rd34, %rd33, %rd31;
	ld.global.nc.f32 	%f21, [%rd34];
	cvt.f64.f32 	%fd98, %f21;
	add.f64 	%fd99, %fd96, %fd98;
	fma.rn.f64 	%fd100, %fd98, %fd98, %fd97;
	add.s64 	%rd35, %rd34, %rd31;
	ld.global.nc.f32 	%f22, [%rd35];
	cvt.f64.f32 	%fd101, %f22;
	add.f64 	%fd102, %fd99, %fd101;
	fma.rn.f64 	%fd103, %fd101, %fd101, %fd100;
	add.s64 	%rd36, %rd35, %rd31;
	ld.global.nc.f32 	%f23, [%rd36];
	cvt.f64.f32 	%fd104, %f23;
	add.f64 	%fd105, %fd102, %fd104;
	fma.rn.f64 	%fd106, %fd104, %fd104, %fd103;
	add.s64 	%rd37, %rd36, %rd31;
	ld.global.nc.f32 	%f24, [%rd37];
	cvt.f64.f32 	%fd107, %f24;
	add.f64 	%fd108, %fd105, %fd107;
	fma.rn.f64 	%fd109, %fd107, %fd107, %fd106;
	add.s64 	%rd38, %rd37, %rd31;
	ld.global.nc.f32 	%f25, [%rd38];
	cvt.f64.f32 	%fd110, %f25;
	add.f64 	%fd218, %fd108, %fd110;
	fma.rn.f64 	%fd219, %fd110, %fd110, %fd109;
	add.s32 	%r76, %r76, 8;
$L__BB6_11:
	setp.eq.s32 	%p13, %r22, 0;
	@%p13 bra 	$L__BB6_17;
	and.b32  	%r25, %r10, 3;
	setp.lt.u32 	%p14, %r22, 4;
	@%p14 bra 	$L__BB6_14;
	mad.lo.s32 	%r66, %r76, %r57, %r1;
	mul.wide.s32 	%rd39, %r66, 4;
	add.s64 	%rd40, %rd1, %rd39;
	ld.global.nc.f32 	%f26, [%rd40];
	cvt.f64.f32 	%fd112, %f26;
	add.f64 	%fd113, %fd218, %fd112;
	fma.rn.f64 	%fd114, %fd112, %fd112, %fd219;
	mul.wide.s32 	%rd41, %r57, 4;
	add.s64 	%rd42, %rd40, %rd41;
	ld.global.nc.f32 	%f27, [%rd42];
	cvt.f64.f32 	%fd115, %f27;
	add.f64 	%fd116, %fd113, %fd115;
	fma.rn.f64 	%fd117, %fd115, %fd115, %fd114;
	add.s64 	%rd43, %rd42, %rd41;
	ld.global.nc.f32 	%f28, [%rd43];
	cvt.f64.f32 	%fd118, %f28;
	add.f64 	%fd119, %fd116, %fd118;
	fma.rn.f64 	%fd120, %fd118, %fd118, %fd117;
	add.s64 	%rd44, %rd43, %rd41;
	ld.global.nc.f32 	%f29, [%rd44];
	cvt.f64.f32 	%fd121, %f29;
	add.f64 	%fd218, %fd119, %fd121;
	fma.rn.f64 	%fd219, %fd121, %fd121, %fd120;
	add.s32 	%r76, %r76, 4;
$L__BB6_14:
	setp.eq.s32 	%p15, %r25, 0;
	@%p15 bra 	$L__BB6_17;
	mad.lo.s32 	%r80, %r76, %r57, %r1;
	neg.s32 	%r79, %r25;
$L__BB6_16:
	.pragma "nounroll";
	mul.wide.s32 	%rd45, %r80, 4;
	add.s64 	%rd46, %rd1, %rd45;
	ld.global.nc.f32 	%f30, [%rd46];
	cvt.f64.f32 	%fd122, %f30;
	add.f64 	%fd218, %fd218, %fd122;
	fma.rn.f64 	%fd219, %fd122, %fd122, %fd219;
	add.s32 	%r80, %r80, %r57;
	add.s32 	%r79, %r79, 1;
	setp.ne.s32 	%p16, %r79, 0;
	@%p16 bra 	$L__BB6_16;
$L__BB6_17:
	cvt.rn.f64.u32 	%fd28, %r56;
	div.rn.f64 	%fd123, %fd218, %fd28;
	div.rn.f64 	%fd124, %fd219, %fd28;
	mul.f64 	%fd125, %fd123, %fd123;
	sub.f64 	%fd126, %fd124, %fd125;
	setp.lt.f64 	%p17, %fd126, 0d0000000000000000;
	selp.f64 	%fd127, 0d0000000000000000, %fd126, %p17;
	sqrt.rn.f64 	%fd128, %fd127;
	mul.f64 	%fd129, %fd128, %fd1;
	div.rn.f64 	%fd130, %fd129, %fd123;
	cvt.rn.f32.f64 	%f31, %fd130;
	mad.lo.s32 	%r67, %r4, %r57, %r1;
	mul.wide.s32 	%rd47, %r67, 4;
	add.s64 	%rd48, %rd2, %rd47;
	st.global.f32 	[%rd48], %f31;
	setp.le.s32 	%p18, %r58, %r85;
	@%p18 bra 	$L__BB6_24;
	sub.s32 	%r68, %r58, %r85;
	and.b32  	%r34, %r68, 3;
	setp.eq.s32 	%p19, %r34, 0;
	@%p19 bra 	$L__BB6_21;
	mad.lo.s32 	%r83, %r2, %r57, %r1;
	mad.lo.s32 	%r82, %r57, %r85, %r1;
	neg.s32 	%r81, %r34;
$L__BB6_20:
	.pragma "nounroll";
	mul.wide.s32 	%rd49, %r82, 4;
	add.s64 	%rd50, %rd1, %rd49;
	ld.global.nc.f32 	%f32, [%rd50];
	cvt.f64.f32 	%fd131, %f32;
	mul.wide.s32 	%rd51, %r83, 4;
	add.s64 	%rd52, %rd1, %rd51;
	ld.global.nc.f32 	%f33, [%rd52];
	cvt.f64.f32 	%fd132, %f33;
	sub.f64 	%fd133, %fd131, %fd132;
	add.f64 	%fd218, %fd218, %fd133;
	mul.f64 	%fd134, %fd132, %fd132;
	sub.f64 	%fd135, %fd219, %fd134;
	fma.rn.f64 	%fd219, %fd131, %fd131, %fd135;
	div.rn.f64 	%fd136, %fd218, %fd28;
	div.rn.f64 	%fd137, %fd219, %fd28;
	mul.f64 	%fd138, %fd136, %fd136;
	sub.f64 	%fd139, %fd137, %fd138;
	setp.lt.f64 	%p20, %fd139, 0d0000000000000000;
	selp.f64 	%fd140, 0d0000000000000000, %fd139, %p20;
	sqrt.rn.f64 	%fd141, %fd140;
	mul.f64 	%fd142, %fd141, %fd1;
	div.rn.f64 	%fd143, %fd142, %fd136;
	cvt.rn.f32.f64 	%f34, %fd143;
	add.s64 	%rd53, %rd2, %rd49;
	st.global.f32 	[%rd53], %f34;
	add.s32 	%r85, %r85, 1;
	add.s32 	%r83, %r83, %r57;
	add.s32 	%r82, %r82, %r57;
	add.s32 	%r81, %r81, 1;
	setp.ne.s32 	%p21, %r81, 0;
	@%p21 bra 	$L__BB6_20;
$L__BB6_21:
	sub.s32 	%r69, %r2, %r58;
	add.s32 	%r70, %r69, %r56;
	setp.gt.u32 	%p22, %r70, -4;
	@%p22 bra 	$L__BB6_24;
	sub.s32 	%r71, %r85, %r56;
	mad.lo.s32 	%r87, %r57, %r71, %r1;
	shl.b32 	%r48, %r57, 2;
	mad.lo.s32 	%r86, %r85, %r57, %r1;
	mul.wide.s32 	%rd59, %r57, 4;
$L__BB6_23:
	mul.wide.s32 	%rd54, %r86, 4;
	add.s64 	%rd55, %rd1, %rd54;
	ld.global.nc.f32 	%f35, [%rd55];
	cvt.f64.f32 	%fd144, %f35;
	mul.wide.s32 	%rd56, %r87, 4;
	add.s64 	%rd57, %rd1, %rd56;
	ld.global.nc.f32 	%f36, [%rd57];
	cvt.f64.f32 	%fd145, %f36;
	sub.f64 	%fd146, %fd144, %fd145;
	add.f64 	%fd147, %fd218, %fd146;
	mul.f64 	%fd148, %fd145, %fd145;
	sub.f64 	%fd149, %fd219, %fd148;
	fma.rn.f64 	%fd150, %fd144, %fd144, %fd149;
	div.rn.f64 	%fd151, %fd147, %fd28;
	div.rn.f64 	%fd152, %fd150, %fd28;
	mul.f64 	%fd153, %fd151, %fd151;
	sub.f64 	%fd154, %fd152, %fd153;
	setp.lt.f64 	%p23, %fd154, 0d0000000000000000;
	selp.f64 	%fd155, 0d0000000000000000, %fd154, %p23;
	sqrt.rn.f64 	%fd156, %fd155;
	mul.f64 	%fd157, %fd156, %fd1;
	div.rn.f64 	%fd158, %fd157, %fd151;
	cvt.rn.f32.f64 	%f37, %fd158;
	add.s64 	%rd58, %rd2, %rd54;
	st.global.f32 	[%rd58], %f37;
	add.s64 	%rd60, %rd55, %rd59;
	ld.global.nc.f32 	%f38, [%rd60];
	cvt.f64.f32 	%fd159, %f38;
	add.s64 	%rd61, %rd57, %rd59;
	ld.global.nc.f32 	%f39, [%rd61];
	cvt.f64.f32 	%fd160, %f39;
	sub.f64 	%fd161, %fd159, %fd160;
	add.f64 	%fd162, %fd147, %fd161;
	mul.f64 	%fd163, %fd160, %fd160;
	sub.f64 	%fd164, %fd150, %fd163;
	fma.rn.f64 	%fd165, %fd159, %fd159, %fd164;
	div.rn.f64 	%fd166, %fd162, %fd28;
	div.rn.f64 	%fd167, %fd165, %fd28;
	mul.f64 	%fd168, %fd166, %fd166;
	sub.f64 	%fd169, %fd167, %fd168;
	setp.lt.f64 	%p24, %fd169, 0d0000000000000000;
	selp.f64 	%fd170, 0d0000000000000000, %fd169, %p24;
	sqrt.rn.f64 	%fd171, %fd170;
	mul.f64 	%fd172, %fd171, %fd1;
	div.rn.f64 	%fd173, %fd172, %fd166;
	cvt.rn.f32.f64 	%f40, %fd173;
	add.s64 	%rd62, %rd58, %rd59;
	st.global.f32 	[%rd62], %f40;
	add.s64 	%rd63, %rd60, %rd59;
	ld.global.nc.f32 	%f41, [%rd63];
	cvt.f64.f32 	%fd174, %f41;
	add.s64 	%rd64, %rd61, %rd59;
	ld.global.nc.f32 	%f42, [%rd64];
	cvt.f64.f32 	%fd175, %f42;
	sub.f64 	%fd176, %fd174, %fd175;
	add.f64 	%fd177, %fd162, %fd176;
	mul.f64 	%fd178, %fd175, %fd175;
	sub.f64 	%fd179, %fd165, %fd178;
	fma.rn.f64 	%fd180, %fd174, %fd174, %fd179;
	div.rn.f64 	%fd181, %fd177, %fd28;
	div.rn.f64 	%fd182, %fd180, %fd28;
	mul.f64 	%fd183, %fd181, %fd181;
	sub.f64 	%fd184, %fd182, %fd183;
	setp.lt.f64 	%p25, %fd184, 0d0000000000000000;
	selp.f64 	%fd185, 0d0000000000000000, %fd184, %p25;
	sqrt.rn.f64 	%fd186, %fd185;
	mul.f64 	%fd187, %fd186, %fd1;
	div.rn.f64 	%fd188, %fd187, %fd181;
	cvt.rn.f32.f64 	%f43, %fd188;
	add.s64 	%rd65, %rd62, %rd59;
	st.global.f32 	[%rd65], %f43;
	add.s64 	%rd66, %rd63, %rd59;
	ld.global.nc.f32 	%f44, [%rd66];
	cvt.f64.f32 	%fd189, %f44;
	add.s64 	%rd67, %rd64, %rd59;
	ld.global.nc.f32 	%f45, [%rd67];
	cvt.f64.f32 	%fd190, %f45;
	sub.f64 	%fd191, %fd189, %fd190;
	add.f64 	%fd218, %fd177, %fd191;
	mul.f64 	%fd192, %fd190, %fd190;
	sub.f64 	%fd193, %fd180, %fd192;
	fma.rn.f64 	%fd219, %fd189, %fd189, %fd193;
	div.rn.f64 	%fd194, %fd218, %fd28;
	div.rn.f64 	%fd195, %fd219, %fd28;
	mul.f64 	%fd196, %fd194, %fd194;
	sub.f64 	%fd197, %fd195, %fd196;
	setp.lt.f64 	%p26, %fd197, 0d0000000000000000;
	selp.f64 	%fd198, 0d0000000000000000, %fd197, %p26;
	sqrt.rn.f64 	%fd199, %fd198;
	mul.f64 	%fd200, %fd199, %fd1;
	div.rn.f64 	%fd201, %fd200, %fd194;
	cvt.rn.f32.f64 	%f46, %fd201;
	add.s64 	%rd68, %rd65, %rd59;
	st.global.f32 	[%rd68], %f46;
	add.s32 	%r85, %r85, 4;
	add.s32 	%r87, %r87, %r48;
	add.s32 	%r86, %r86, %r48;
	setp.lt.s32 	%p27, %r85, %r58;
	@%p27 bra 	$L__BB6_23;
$L__BB6_24:
	ret;

}


// ===== COMPILED SASS (sm_100) =====

	.target	sm_100

	.elftype	@"ET_EXEC"


//--------------------- .note.nv.tkinfo           --------------------------
	.section	.note.nv.tkinfo,"",@"SHT_NOTE"
	.sectionflags	@"SHF_NOTE_NV_TKINFO"
	.tkinfo
        /*0018*/ 	.word	0x00000002
        /*0030*/ 	.string	""
        /*0030*/ 	.string	"ptxas"
        /*0030*/ 	.string	"Cuda compilation tools, release 13.0, V13.0.88"
        /*0030*/ 	.string	"Build cuda_13.0.r13.0/compiler.36424714_0"
        /*0030*/ 	.string	"-arch sm_100 -m 64 "



//--------------------- .note.nv.cuinfo           --------------------------
	.section	.note.nv.cuinfo,"",@"SHT_NOTE"
	.sectionflags	@"SHF_NOTE_NV_CUINFO"
        /*0018*/ 	.short	0x0002
        /*001a*/ 	.short	0x0064
        /*001c*/ 	.short	0x0082
	.zero		2


//--------------------- .nv.info                  --------------------------
	.section	.nv.info,"",@"SHT_CUDA_INFO"
	.align	4


	//----- nvinfo : EIATTR_REGCOUNT
	.align		4
        /*0000*/ 	.byte	0x04, 0x2f
        /*0002*/ 	.short	(.L_1 - .L_0)
	.align		4
.L_0:
        /*0004*/ 	.word	index@(bbw_sma_prefix_f32)
        /*0008*/ 	.word	0x00000022


	//----- nvinfo : EIATTR_FRAME_SIZE
	.align		4
.L_1:
        /*000c*/ 	.byte	0x04, 0x11
        /*000e*/ 	.short	(.L_3 - .L_2)
	.align		4
.L_2:
        /*0010*/ 	.word	index@($__internal_13_$__cuda_sm20_dsqrt_rn_f64_mediumpath_v1)
        /*0014*/ 	.word	0x00000000


	//----- nvinfo : EIATTR_FRAME_SIZE
	.align		4
.L_3:
        /*0018*/ 	.byte	0x04, 0x11
        /*001a*/ 	.short	(.L_5 - .L_4)
	.align		4
.L_4:
        /*001c*/ 	.word	index@($__internal_12_$__cuda_sm20_div_rn_f64_full)
        /*0020*/ 	.word	0x00000000


	//----- nvinfo : EIATTR_FRAME_SIZE
	.align		4
.L_5:
        /*0024*/ 	.byte	0x04, 0x11
        /*0026*/ 	.short	(.L_7 - .L_6)
	.align		4
.L_6:
        /*0028*/ 	.word	index@(bbw_sma_prefix_f32)
        /*002c*/ 	.word	0x00000000


	//----- nvinfo : EIATTR_REGCOUNT
	.align		4
.L_7:
        /*0030*/ 	.byte	0x04, 0x2f
        /*0032*/ 	.short	(.L_9 - .L_8)
	.align		4
.L_8:
        /*0034*/ 	.word	index@(bbw_multi_series_one_param_tm_f32)
        /*0038*/ 	.word	0x00000024


	//----- nvinfo : EIATTR_FRAME_SIZE
	.align		4
.L_9:
        /*003c*/ 	.byte	0x04, 0x11
        /*003e*/ 	.short	(.L_11 - .L_10)
	.align		4
.L_10:
        /*0040*/ 	.word	index@($__internal_11_$__cuda_sm20_dsqrt_rn_f64_mediumpath_v1)
        /*0044*/ 	.word	0x00000000


	//----- nvinfo : EIATTR_FRAME_SIZE
	.align		4
.L_11:
        /*0048*/ 	.byte	0x04, 0x11
        /*004a*/ 	.short	(.L_13 - .L_12)
	.align		4
.L_12:
        /*004c*/ 	.word	index@($__internal_10_$__cuda_sm20_div_rn_f64_full)
        /*0050*/ 	.word	0x00000000


	//----- nvinfo : EIATTR_FRAME_SIZE
	.align		4
.L_13:
        /*0054*/ 	.byte	0x04, 0x11
        /*0056*/ 	.short	(.L_15 - .L_14)
	.align		4
.L_14:
        /*0058*/ 	.word	index@(bbw_multi_series_one_param_tm_f32)
        /*005c*/ 	.word	0x00000000


	//----- nvinfo : EIATTR_REGCOUNT
	.align		4
.L_15:
        /*0060*/ 	.byte	0x04, 0x2f
        /*0062*/ 	.short	(.L_17 - .L_16)
	.align		4
.L_16:
        /*0064*/ 	.word	index@(bbw_sma_prefix_ff_f32)
        /*0068*/ 	.word	0x00000020


	//----- nvinfo : EIATTR_FRAME_SIZE
	.align		4
.L_17:
        /*006c*/ 	.byte	0x04, 0x11
        /*006e*/ 	.short	(.L_19 - .L_18)
	.align		4
.L_18:
        /*0070*/ 	.word	index@($__internal_9_$__cuda_sm3x_div_rn_noftz_f32_slowpath)
        /*0074*/ 	.word	0x00000000


	//----- nvinfo : EIATTR_FRAME_SIZE
	.align		4
.L_19:
        /*0078*/ 	.byte	0x04, 0x11
        /*007a*/ 	.short	(.L_21 - .L_20)
	.align		4
.L_20:
        /*007c*/ 	.word	index@($__internal_8_$__cuda_sm20_sqrt_rn_f32_slowpath)
        /*0080*/ 	.word	0x00000000


	//----- nvinfo : EIATTR_FRAME_SIZE
	.align		4
.L_21:
        /*0084*/ 	.byte	0x04, 0x11
        /*0086*/ 	.short	(.L_23 - .L_22)
	.align		4
.L_22:
        /*0088*/ 	.word	index@(bbw_sma_prefix_ff_f32)
        /*008c*/ 	.word	0x00000000


	//----- nvinfo : EIATTR_REGCOUNT
	.align		4
.L_23:
        /*0090*/ 	.byte	0x04, 0x2f
        /*0092*/ 	.short	(.L_25 - .L_24)
	.align		4
.L_24:
        /*0094*/ 	.word	index@(bbw_sma_prefix_grouped_ff_f32)
        /*0098*/ 	.word	0x00000020


	//----- nvinfo : EIATTR_FRAME_SIZE
	.align		4
.L_25:
        /*009c*/ 	.byte	0x04, 0x11
        /*009e*/ 	.short	(.L_27 - .L_26)
	.align		4
.L_26:
        /*00a0*/ 	.word	index@($__internal_7_$__cuda_sm3x_div_rn_noftz_f32_slowpath)
        /*00a4*/ 	.word	0x00000000


	//----- nvinfo : EIATTR_FRAME_SIZE
	.align		4
.L_27:
        /*00a8*/ 	.byte	0x04, 0x11
        /*00aa*/ 	.short	(.L_29 - .L_28)
	.align		4
.L_28:
        /*00ac*/ 	.word	index@($__internal_6_$__cuda_sm20_sqrt_rn_f32_slowpath)
        /*00b0*/ 	.word	0x00000000


	//----- nvinfo : EIATTR_FRAME_SIZE
	.align		4
.L_29:
        /*00b4*/ 	.byte	0x04, 0x11
        /*00b6*/ 	.short	(.L_31 - .L_30)
	.align		4
.L_30:
        /*00b8*/ 	.word	index@(bbw_sma_prefix_grouped_ff_f32)
        /*00bc*/ 	.word	0x00000000


	//----- nvinfo : EIATTR_REGCOUNT
	.align		4
.L_31:
        /*00c0*/ 	.byte	0x04, 0x2f
        /*00c2*/ 	.short	(.L_33 - .L_32)
	.align		4
.L_32:
        /*00c4*/ 	.word	index@(bbw_multi_series_one_param_tm_ff_f32)
        /*00c8*/ 	.word	0x00000022


	//----- nvinfo : EIATTR_FRAME_SIZE
	.align		4
.L_33:
        /*00cc*/ 	.byte	0x04, 0x11
        /*00ce*/ 	.short	(.L_35 - .L_34)
	.align		4
.L_34:
        /*00d0*/ 	.word	index@($__internal_5_$__cuda_sm3x_div_rn_noftz_f32_slowpath)
        /*00d4*/ 	.word	0x00000000


	//----- nvinfo : EIATTR_FRAME_SIZE
	.align		4
.L_35:
        /*00d8*/ 	.byte	0x04, 0x11
        /*00da*/ 	.short	(.L_37 - .L_36)
	.align		4
.L_36:
        /*00dc*/ 	.word	index@($__internal_4_$__cuda_sm20_sqrt_rn_f32_slowpath)
        /*00e0*/ 	.word	0x00000000


	//----- nvinfo : EIATTR_FRAME_SIZE
	.align		4
.L_37:
        /*00e4*/ 	.byte	0x04, 0x11
        /*00e6*/ 	.short	(.L_39 - .L_38)
	.align		4
.L_38:
        /*00e8*/ 	.word	index@(bbw_multi_series_one_param_tm_ff_f32)
        /*00ec*/ 	.word	0x00000000


	//----- nvinfo : EIATTR_REGCOUNT
	.align		4
.L_39:
        /*00f0*/ 	.byte	0x04, 0x2f
        /*00f2*/ 	.short	(.L_41 - .L_40)
	.align		4
.L_40:
        /*00f4*/ 	.word	index@(bbw_sma_streaming_f64)
        /*00f8*/ 	.word	0x00000024


	//----- nvinfo : EIATTR_FRAME_SIZE
	.align		4
.L_41:
        /*00fc*/ 	.byte	0x04, 0x11
        /*00fe*/ 	.short	(.L_43 - .L_42)
	.align		4
.L_42:
        /*0100*/ 	.word	index@($__internal_3_$__cuda_sm20_dsqrt_rn_f64_mediumpath_v1)
        /*0104*/ 	.word	0x00000000


	//----- nvinfo : EIATTR_FRAME_SIZE
	.align		4
.L_43:
        /*0108*/ 	.byte	0x04, 0x11
        /*010a*/ 	.short	(.L_45 - .L_44)
	.align		4
.L_44:
        /*010c*/ 	.word	index@($__internal_2_$__cuda_sm20_div_rn_f64_full)
        /*0110*/ 	.word	0x00000000


	//----- nvinfo : EIATTR_FRAME_SIZE
	.align		4
.L_45:
        /*0114*/ 	.byte	0x04, 0x11
        /*0116*/ 	.short	(.L_47 - .L_46)
	.align		4
.L_46:
        /*0118*/ 	.word	index@(bbw_sma_streaming_f64)
        /*011c*/ 	.word	0x00000000


	//----- nvinfo : EIATTR_REGCOUNT
	.align		4
.L_47:
        /*0120*/ 	.byte	0x04, 0x2f
        /*0122*/ 	.short	(.L_49 - .L_48)
	.align		4
.L_48:
        /*0124*/ 	.word	index@(bbw_multi_series_one_param_tm_streaming_f64)
        /*0128*/ 	.word	0x00000028


	//----- nvinfo : EIATTR_FRAME_SIZE
	.align		4
.L_49:
        /*012c*/ 	.byte	0x04, 0x11
        /*012e*/ 	.short	(.L_51 - .L_50)
	.align		4
.L_50:
        /*0130*/ 	.word	index@($__internal_1_$__cuda_sm20_dsqrt_rn_f64_mediumpath_v1)
        /*0134*/ 	.word	0x00000000


	//----- nvinfo : EIATTR_FRAME_SIZE
	.align		4
.L_51:
        /*0138*/ 	.byte	0x04, 0x11
        /*013a*/ 	.short	(.L_53 - .L_52)
	.align		4
.L_52:
        /*013c*/ 	.word	index@($__internal_0_$__cuda_sm20_div_rn_f64_full)
        /*0140*/ 	.word	0x00000000


	//----- nvinfo : EIATTR_FRAME_SIZE
	.align		4
.L_53:
        /*0144*/ 	.byte	0x04, 0x11
        /*0146*/ 	.short	(.L_55 - .L_54)
	.align		4
.L_54:
        /*0148*/ 	.word	index@(bbw_multi_series_one_param_tm_streaming_f64)
        /*014c*/ 	.word	0x00000000


	//----- nvinfo : EIATTR_MIN_STACK_SIZE
	.align		4
.L_55:
        /*0150*/ 	.byte	0x04, 0x12
        /*0152*/ 	.short	(.L_57 - .L_56)
	.align		4
.L_56:
        /*0154*/ 	.word	index@(bbw_multi_series_one_param_tm_streaming_f64)
        /*0158*/ 	.word	0x00000000


	//----- nvinfo : EIATTR_MIN_STACK_SIZE
	.align		4
.L_57:
        /*015c*/ 	.byte	0x04, 0x12
        /*015e*/ 	.short	(.L_59 - .L_58)
	.align		4
.L_58:
        /*0160*/ 	.word	index@(bbw_sma_streaming_f64)
        /*0164*/ 	.word	0x00000000


	//----- nvinfo : EIATTR_MIN_STACK_SIZE
	.align		4
.L_59:
        /*0168*/ 	.byte	0x04, 0x12
        /*016a*/ 	.short	(.L_61 - .L_60)
	.align		4
.L_60:
        /*016c*/ 	.word	index@(bbw_multi_series_one_param_tm_ff_f32)
        /*0170*/ 	.word	0x00000000


	//----- nvinfo : EIATTR_MIN_STACK_SIZE
	.align		4
.L_61:
        /*0174*/ 	.byte	0x04, 0x12
        /*0176*/ 	.short	(.L_63 - .L_62)
	.align		4
.L_62:
        /*0178*/ 	.word	index@(bbw_sma_prefix_grouped_ff_f32)
        /*017c*/ 	.word	0x00000000


	//----- nvinfo : EIATTR_MIN_STACK_SIZE
	.align		4
.L_63:
        /*0180*/ 	.byte	0x04, 0x12
        /*0182*/ 	.short	(.L_65 - .L_64)
	.align		4
.L_64:
        /*0184*/ 	.word	index@(bbw_sma_prefix_ff_f32)
        /*0188*/ 	.word	0x00000000


	//----- nvinfo : EIATTR_MIN_STACK_SIZE
	.align		4
.L_65:
        /*018c*/ 	.byte	0x04, 0x12
        /*018e*/ 	.short	(.L_67 - .L_66)
	.align		4
.L_66:
        /*0190*/ 	.word	index@(bbw_multi_series_one_param_tm_f32)
        /*0194*/ 	.word	0x00000000


	//----- nvinfo : EIATTR_MIN_STACK_SIZE
	.align		4
.L_67:
        /*0198*/ 	.byte	0x04, 0x12
        /*019a*/ 	.short	(.L_69 - .L_68)
	.align		4
.L_68:
        /*019c*/ 	.word	index@(bbw_sma_prefix_f32)
        /*01a0*/ 	.word	0x00000000
.L_69:


//--------------------- .nv.compat                --------------------------
	.section	.nv.compat,"",@"SHT_CUDA_COMPAT_INFO"
	.align	4
        /*0000*/ 	.byte	0x02, 0x09, 0x00, 0x00, 0x02, 0x02, 0x01, 0x00, 0x02, 0x05, 0x05, 0x00, 0x03, 0x07, 0x01, 0x01
        /*0010*/ 	.byte	0x02, 0x03, 0x00, 0x00, 0x02, 0x06, 0x01, 0x00, 0x04, 0x0b, 0x08, 0x00, 0x01, 0x00, 0x00, 0x00
        /*0020*/ 	.byte	0x00, 0x00, 0x00, 0x00


//--------------------- .nv.info.bbw_multi_series_one_param_tm_streaming_f64 --------------------------
	.section	.nv.info.bbw_multi_series_one_param_tm_streaming_f64,"",@"SHT_CUDA_INFO"
	.sectionflags	@""
	.align	4


	//----- nvinfo : EIATTR_CUDA_API_VERSION
	.align		4
        /*0000*/ 	.byte	0x04, 0x37
        /*0002*/ 	.short	(.L_71 - .L_70)
.L_70:
        /*0004*/ 	.word	0x00000082


	//----- nvinfo : EIATTR_KPARAM_INFO
	.align		4
.L_71:
        /*0008*/ 	.byte	0x04, 0x17
        /*000a*/ 	.short	(.L_73 - .L_72)
.L_72:
        /*000c*/ 	.word	0x00000000
        /*0010*/ 	.short	0x0006
        /*0012*/ 	.short	0x0028
        /*0014*/ 	.byte	0x00, 0xf5, 0x21, 0x00


	//----- nvinfo : EIATTR_KPARAM_INFO
	.align		4
.L_73:
        /*0018*/ 	.byte	0x04, 0x17
        /*001a*/ 	.short	(.L_75 - .L_74)
.L_74:
        /*001c*/ 	.word	0x00000000
        /*0020*/ 	.short	0x0005
        /*0022*/ 	.short	0x0020
        /*0024*/ 	.byte	0x00, 0xf0, 0x11, 0x00


	//----- nvinfo : EIATTR_KPARAM_INFO
	.align		4
.L_75:
        /*0028*/ 	.byte	0x04, 0x17
        /*002a*/ 	.short	(.L_77 - .L_76)
.L_76:
        /*002c*/ 	.word	0x00000000
        /*0030*/ 	.short	0x0004
        /*0032*/ 	.short	0x0018
        /*0034*/ 	.byte	0x00, 0xf5, 0x21, 0x00


	//----- nvinfo : EIATTR_KPARAM_INFO
	.align		4
.L_77:
        /*0038*/ 	.byte	0x04, 0x17
        /*003a*/ 	.short	(.L_79 - .L_78)
.L_78:
        /*003c*/ 	.word	0x00000000
        /*0040*/ 	.short	0x0003
        /*0042*/ 	.short	0x0010
        /*0044*/ 	.byte	0x00, 0xf0, 0x11, 0x00


	//----- nvinfo : EIATTR_KPARAM_INFO
	.align		4
.L_79:
        /*0048*/ 	.byte	0x04, 0x17
        /*004a*/ 	.short	(.L_81 - .L_80)
.L_80:
        /*004c*/ 	.word	0x00000000
        /*0050*/ 	.short	0x0002
        /*0052*/ 	.short	0x000c
        /*0054*/ 	.byte	0x00, 0xf0, 0x11, 0x00


	//----- nvinfo : EIATTR_KPARAM_INFO
	.align		4
.L_81:
        /*0058*/ 	.byte	0x04, 0x17
        /*005a*/ 	.short	(.L_83 - .L_82)
.L_82:
        /*005c*/ 	.word	0x00000000
        /*0060*/ 	.short	0x0001
        /*0062*/ 	.short	0x0008
        /*0064*/ 	.byte	0x00, 0xf0, 0x11, 0x00


	//----- nvinfo : EIATTR_KPARAM_INFO
	.align		4
.L_83:
        /*0068*/ 	.byte	0x04, 0x17
        /*006a*/ 	.short	(.L_85 - .L_84)
.L_84:
        /*006c*/ 	.word	0x00000000
        /*0070*/ 	.short	0x0000
        /*0072*/ 	.short	0x0000
        /*0074*/ 	.byte	0x00, 0xf5, 0x21, 0x00


	//----- nvinfo : EIATTR_SPARSE_MMA_MASK
	.align		4
.L_85:
        /*0078*/ 	.byte	0x03, 0x50
        /*007a*/ 	.short	0x0000


	//----- nvinfo : EIATTR_MAXREG_COUNT
	.align		4
        /*007c*/ 	.byte	0x03, 0x1b
        /*007e*/ 	.short	0x00ff


	//----- nvinfo : EIATTR_MERCURY_ISA_VERSION
	.align		4
        /*0080*/ 	.byte	0x03, 0x5f
        /*0082*/ 	.short	0x0101


	//----- nvinfo : EIATTR_VRC_CTA_INIT_COUNT
	.align		4
        /*0084*/ 	.byte	0x02, 0x4a
	.zero		1
	.zero		1


	//----- nvinfo : EIATTR_EXIT_INSTR_OFFSETS
	.align		4
        /*0088*/ 	.byte	0x04, 0x1c
        /*008a*/ 	.short	(.L_87 - .L_86)


	//   ....[0]....
.L_86:
        /*008c*/ 	.word	0x00000050


	//   ....[1]....
        /*0090*/ 	.word	0x000001e0


	//   ....[2]....
        /*0094*/ 	.word	0x00001490


	//   ....[3]....
        /*0098*/ 	.word	0x00001cb0


	//   ....[4]....
        /*009c*/ 	.word	0x00003920


	//----- nvinfo : EIATTR_CRS_STACK_SIZE
	.align		4
.L_87:
        /*00a0*/ 	.byte	0x04, 0x1e
        /*00a2*/ 	.short	(.L_89 - .L_88)
.L_88:
        /*00a4*/ 	.word	0x00000000


	//----- nvinfo : EIATTR_CBANK_PARAM_SIZE
	.align		4
.L_89:
        /*00a8*/ 	.byte	0x03, 0x19
        /*00aa*/ 	.short	0x0030


	//----- nvinfo : EIATTR_PARAM_CBANK
	.align		4
        /*00ac*/ 	.byte	0x04, 0x0a
        /*00ae*/ 	.short	(.L_91 - .L_90)
	.align		4
.L_90:
        /*00b0*/ 	.word	index@(.nv.constant0.bbw_multi_series_one_param_tm_streaming_f64)
        /*00b4*/ 	.short	0x0380
        /*00b6*/ 	.short	0x0030


	//----- nvinfo : EIATTR_SW_WAR
	.align		4
.L_91:
        /*00b8*/ 	.byte	0x04, 0x36
        /*00ba*/ 	.short	(.L_93 - .L_92)
.L_92:
        /*00bc*/ 	.word	0x00000008
.L_93:


//--------------------- .nv.info.bbw_sma_streaming_f64 --------------------------
	.section	.nv.info.bbw_sma_streaming_f64,"",@"SHT_CUDA_INFO"
	.sectionflags	@""
	.align	4


	//----- nvinfo : EIATTR_CUDA_API_VERSION
	.align		4
        /*0000*/ 	.byte	0x04, 0x37
        /*0002*/ 	.short	(.L_95 - .L_94)
.L_94:
        /*0004*/ 	.word	0x00000082


	//----- nvinfo : EIATTR_KPARAM_INFO
	.align		4
.L_95:
        /*0008*/ 	.byte	0x04, 0x17
        /*000a*/ 	.short	(.L_97 - .L_96)
.L_96:
        /*000c*/ 	.word	0x00000000
        /*0010*/ 	.short	0x0006
        /*0012*/ 	.short	0x0028
        /*0014*/ 	.byte	0x00, 0xf5, 0x21, 0x00


	//----- nvinfo : EIATTR_KPARAM_INFO
	.align		4
.L_97:
        /*0018*/ 	.byte	0x04, 0x17
        /*001a*/ 	.short	(.L_99 - .L_98)
.L_98:
        /*001c*/ 	.word	0x00000000
        /*0020*/ 	.short	0x0005
        /*0022*/ 	.short	0x0020
        /*0024*/ 	.byte	0x00, 0xf0, 0x11, 0x00


	//----- nvinfo : EIATTR_KPARAM_INFO
	.align		4
.L_99:
        /*0028*/ 	.byte	0x04, 0x17
        /*002a*/ 	.short	(.L_101 - .L_100)
.L_100:
        /*002c*/ 	.word	0x00000000
        /*0030*/ 	.short	0x0004
        /*0032*/ 	.short	0x0018
        /*0034*/ 	.byte	0x00, 0xf5, 0x21, 0x00


	//----- nvinfo : EIATTR_KPARAM_INFO
	.align		4
.L_101:
        /*0038*/ 	.byte	0x04, 0x17
        /*003a*/ 	.short	(.L_103 - .L_102)
.L_102:
        /*003c*/ 	.word	0x00000000
        /*0040*/ 	.short	0x0003
        /*0042*/ 	.short	0x0010
        /*0044*/ 	.byte	0x00, 0xf5, 0x21, 0x00


	//----- nvinfo : EIATTR_KPARAM_INFO
	.align		4
.L_103:
        /*0048*/ 	.byte	0x04, 0x17
        /*004a*/ 	.short	(.L_105 - .L_104)
.L_104:
        /*004c*/ 	.word	0x00000000
        /*0050*/ 	.short	0x0002
        /*0052*/ 	.short	0x000c
        /*0054*/ 	.byte	0x00, 0xf0, 0x11, 0x00


	//----- nvinfo : EIATTR_KPARAM_INFO
	.align		4
.L_105:
        /*0058*/ 	.byte	0x04, 0x17
        /*005a*/ 	.short	(.L_107 - .L_106)
.L_106:
        /*005c*/ 	.word	0x00000000
        /*0060*/ 	.short	0x0001
        /*0062*/ 	.short	0x0008
        /*0064*/ 	.byte	0x00, 0xf0, 0x11, 0x00


	//----- nvinfo : EIATTR_KPARAM_INFO
	.align		4
.L_107:
        /*0068*/ 	.byte	0x04, 0x17
        /*006a*/ 	.short	(.L_109 - .L_108)
.L_108:
        /*006c*/ 	.word	0x00000000
        /*0070*/ 	.short	0x0000
        /*0072*/ 	.short	0x0000
        /*0074*/ 	.byte	0x00, 0xf5, 0x21, 0x00


	//----- nvinfo : EIATTR_SPARSE_MMA_MASK
	.align		4
.L_109:
        /*0078*/ 	.byte	0x03, 0x50
        /*007a*/ 	.short	0x0000


	//----- nvinfo : EIATTR_MAXREG_COUNT
	.align		4
        /*007c*/ 	.byte	0x03, 0x1b
        /*007e*/ 	.short	0x00ff


	//----- nvinfo : EIATTR_MERCURY_ISA_VERSION
	.align		4
        /*0080*/ 	.byte	0x03, 0x5f
        /*0082*/ 	.short	0x0101


	//----- nvinfo : EIATTR_VRC_CTA_INIT_COUNT
	.align		4
        /*0084*/ 	.byte	0x02, 0x4a
	.zero		1
	.zero		1


	//----- nvinfo : EIATTR_EXIT_INSTR_OFFSETS
	.align		4
        /*0088*/ 	.byte	0x04, 0x1c
        /*008a*/ 	.short	(.L_111 - .L_110)


	//   ....[0]....
.L_110:
        /*008c*/ 	.word	0x00000050


	//   ....[1]....
        /*0090*/ 	.word	0x000000f0


	//   ....[2]....
        /*0094*/ 	.word	0x000002d0


	//   ....[3]....
        /*0098*/ 	.word	0x00001420


	//   ....[4]....
        /*009c*/ 	.word	0x00001c50


	//   ....[5]....
        /*00a0*/ 	.word	0x00003940


	//----- nvinfo : EIATTR_CRS_STACK_SIZE
	.align		4
.L_111:
        /*00a4*/ 	.byte	0x04, 0x1e
        /*00a6*/ 	.short	(.L_113 - .L_112)
.L_112:
        /*00a8*/ 	.word	0x00000000


	//----- nvinfo : EIATTR_CBANK_PARAM_SIZE
	.align		4
.L_113:
        /*00ac*/ 	.byte	0x03, 0x19
        /*00ae*/ 	.short	0x0030


	//----- nvinfo : EIATTR_PARAM_CBANK
	.align		4
        /*00b0*/ 	.byte	0x04, 0x0a
        /*00b2*/ 	.short	(.L_115 - .L_114)
	.align		4
.L_114:
        /*00b4*/ 	.word	index@(.nv.constant0.bbw_sma_streaming_f64)
        /*00b8*/ 	.short	0x0380
        /*00ba*/ 	.short	0x0030


	//----- nvinfo : EIATTR_SW_WAR
	.align		4
.L_115:
        /*00bc*/ 	.byte	0x04, 0x36
        /*00be*/ 	.short	(.L_117 - .L_116)
.L_116:
        /*00c0*/ 	.word	0x00000008
.L_117:


//--------------------- .nv.info.bbw_multi_series_one_param_tm_ff_f32 --------------------------
	.section	.nv.info.bbw_multi_series_one_param_tm_ff_f32,"",@"SHT_CUDA_INFO"
	.sectionflags	@""
	.align	4


	//----- nvinfo : EIATTR_CUDA_API_VERSION
	.align		4
        /*0000*/ 	.byte	0x04, 0x37
        /*0002*/ 	.short	(.L_119 - .L_118)
.L_118:
        /*0004*/ 	.word	0x00000082


	//----- nvinfo : EIATTR_KPARAM_INFO
	.align		4
.L_119:
        /*0008*/ 	.byte	0x04, 0x17
        /*000a*/ 	.short	(.L_121 - .L_120)
.L_120:
        /*000c*/ 	.word	0x00000000
        /*0010*/ 	.short	0x0008
        /*0012*/ 	.short	0x0038
        /*0014*/ 	.byte	0x00, 0xf5, 0x21, 0x00


	//----- nvinfo : EIATTR_KPARAM_INFO
	.align		4
.L_121:
        /*0018*/ 	.byte	0x04, 0x17
        /*001a*/ 	.short	(.L_123 - .L_122)
.L_122:
        /*001c*/ 	.word	0x00000000
        /*0020*/ 	.short	0x0007
        /*0022*/ 	.short	0x0030
        /*0024*/ 	.byte	0x00, 0xf0, 0x11, 0x00


	//----- nvinfo : EIATTR_KPARAM_INFO
	.align		4
.L_123:
        /*0028*/ 	.byte	0x04, 0x17
        /*002a*/ 	.short	(.L_125 - .L_124)
.L_124:
        /*002c*/ 	.word	0x00000000
        /*0030*/ 	.short	0x0006
        /*0032*/ 	.short	0x0028
        /*0034*/ 	.byte	0x00, 0xf5, 0x21, 0x00


	//----- nvinfo : EIATTR_KPARAM_INFO
	.align		4
.L_125:
        /*0038*/ 	.byte	0x04, 0x17
        /*003a*/ 	.short	(.L_127 - .L_126)
.L_126:
        /*003c*/ 	.word	0x00000000
        /*0040*/ 	.short	0x0005
        /*0042*/ 	.short	0x0020
        /*0044*/ 	.byte	0x00, 0xf0, 0x11, 0x00


	//----- nvinfo : EIATTR_KPARAM_INFO
	.align		4
.L_127:
        /*0048*/ 	.byte	0x04, 0x17
        /*004a*/ 	.short	(.L_129 - .L_128)
.L_128:
        /*004c*/ 	.word	0x00000000
        /*0050*/ 	.short	0x0004
        /*0052*/ 	.short	0x001c
        /*0054*/ 	.byte	0x00, 0xf0, 0x11, 0x00


	//----- nvinfo : EIATTR_KPARAM_INFO
	.align		4
.L_129:
        /*0058*/ 	.byte	0x04, 0x17
        /*005a*/ 	.short	(.L_131 - .L_130)
.L_130:
        /*005c*/ 	.word	0x00000000
        /*0060*/ 	.short	0x0003
        /*0062*/ 	.short	0x0018
        /*0064*/ 	.byte	0x00, 0xf0, 0x11, 0x00


	//----- nvinfo : EIATTR_KPARAM_INFO
	.align		4
.L_131:
        /*0068*/ 	.byte	0x04, 0x17
        /*006a*/ 	.short	(.L_133 - .L_132)
.L_132:
        /*006c*/ 	.word	0x00000000
        /*0070*/ 	.short	0x0002
        /*0072*/ 	.short	0x0010
        /*0074*/ 	.byte	0x00, 0xf5, 0x21, 0x00


	//----- nvinfo : EIATTR_KPARAM_INFO
	.align		4
.L_133:
        /*0078*/ 	.byte	0x04, 0x17
        /*007a*/ 	.short	(.L_135 - .L_134)
.L_134:
        /*007c*/ 	.word	0x00000000
        /*0080*/ 	.short	0x0001
        /*0082*/ 	.short	0x0008
        /*0084*/ 	.byte	0x00, 0xf5, 0x21, 0x00


	//----- nvinfo : EIATTR_KPARAM_INFO
	.align		4
.L_135:
        /*0088*/ 	.byte	0x04, 0x17
        /*008a*/ 	.short	(.L_137 - .L_136)
.L_136:
        /*008c*/ 	.word	0x00000000
        /*0090*/ 	.short	0x0000
        /*0092*/ 	.short	0x0000
        /*0094*/ 	.byte	0x00, 0xf5, 0x21, 0x00


	//----- nvinfo : EIATTR_SPARSE_MMA_MASK
	.align		4
.L_137:
        /*0098*/ 	.byte	0x03, 0x50
        /*009a*/ 	.short	0x0000


	//----- nvinfo : EIATTR_MAXREG_COUNT
	.align		4
        /*009c*/ 	.byte	0x03, 0x1b
        /*009e*/ 	.short	0x00ff


	//----- nvinfo : EIATTR_MERCURY_ISA_VERSION
	.align		4
        /*00a0*/ 	.byte	0x03, 0x5f
        /*00a2*/ 	.short	0x0101


	//----- nvinfo : EIATTR_VRC_CTA_INIT_COUNT
	.align		4
        /*00a4*/ 	.byte	0x02, 0x4a
	.zero		1
	.zero		1


	//----- nvinfo : EIATTR_EXIT_INSTR_OFFSETS
	.align		4
        /*00a8*/ 	.byte	0x04, 0x1c
        /*00aa*/ 	.short	(.L_139 - .L_138)


	//   ....[0]....
.L_138:
        /*00ac*/ 	.word	0x00000040


	//   ....[1]....
        /*00b0*/ 	.word	0x000000b0


	//   ....[2]....
        /*00b4*/ 	.word	0x00000e50


	//----- nvinfo : EIATTR_CRS_STACK_SIZE
	.align		4
.L_139:
        /*00b8*/ 	.byte	0x04, 0x1e
        /*00ba*/ 	.short	(.L_141 - .L_140)
.L_140:
        /*00bc*/ 	.word	0x00000000


	//----- nvinfo : EIATTR_CBANK_PARAM_SIZE
	.align		4
.L_141:
        /*00c0*/ 	.byte	0x03, 0x19
        /*00c2*/ 	.short	0x0040


	//----- nvinfo : EIATTR_PARAM_CBANK
	.align		4
        /*00c4*/ 	.byte	0x04, 0x0a
        /*00c6*/ 	.short	(.L_143 - .L_142)
	.align		4
.L_142:
        /*00c8*/ 	.word	index@(.nv.constant0.bbw_multi_series_one_param_tm_ff_f32)
        /*00cc*/ 	.short	0x0380
        /*00ce*/ 	.short	0x0040


	//----- nvinfo : EIATTR_SW_WAR
	.align		4
.L_143:
        /*00d0*/ 	.byte	0x04, 0x36
        /*00d2*/ 	.short	(.L_145 - .L_144)
.L_144:
        /*00d4*/ 	.word	0x00000008
.L_145:


//--------------------- .nv.info.bbw_sma_prefix_grouped_ff_f32 --------------------------
	.section	.nv.info.bbw_sma_prefix_grouped_ff_f32,"",@"SHT_CUDA_INFO"
	.sectionflags	@""
	.align	4


	//----- nvinfo : EIATTR_CUDA_API_VERSION
	.align		4
        /*0000*/ 	.byte	0x04, 0x37
        /*0002*/ 	.short	(.L_147 - .L_146)
.L_146:
        /*0004*/ 	.word	0x00000082


	//----- nvinfo : EIATTR_KPARAM_INFO
	.align		4
.L_147:
        /*0008*/ 	.byte	0x04, 0x17
        /*000a*/ 	.short	(.L_149 - .L_148)
.L_148:
        /*000c*/ 	.word	0x00000000
        /*0010*/ 	.short	0x000a
        /*0012*/ 	.short	0x0048
        /*0014*/ 	.byte	0x00, 0xf5, 0x21, 0x00


	//----- nvinfo : EIATTR_KPARAM_INFO
	.align		4
.L_149:
        /*0018*/ 	.byte	0x04, 0x17
        /*001a*/ 	.short	(.L_151 - .L_150)
.L_150:
        /*001c*/ 	.word	0x00000000
        /*0020*/ 	.short	0x0009
        /*0022*/ 	.short	0x0040
        /*0024*/ 	.byte	0x00, 0xf0, 0x11, 0x00


	//----- nvinfo : EIATTR_KPARAM_INFO
	.align		4
.L_151:
        /*0028*/ 	.byte	0x04, 0x17
        /*002a*/ 	.short	(.L_153 - .L_152)
.L_152:
        /*002c*/ 	.word	0x00000000
        /*0030*/ 	.short	0x0008
        /*0032*/ 	.short	0x0038
        /*0034*/ 	.byte	0x00, 0xf5, 0x21, 0x00


	//----- nvinfo : EIATTR_KPARAM_INFO
	.align		4
.L_153:
        /*0038*/ 	.byte	0x04, 0x17
        /*003a*/ 	.short	(.L_155 - .L_154)
.L_154:
        /*003c*/ 	.word	0x00000000
        /*0040*/ 	.short	0x0007
        /*0042*/ 	.short	0x0030
        /*0044*/ 	.byte	0x00, 0xf5, 0x21, 0x00


	//----- nvinfo : EIATTR_KPARAM_INFO
	.align		4
.L_155:
        /*0048*/ 	.byte	0x04, 0x17
        /*004a*/ 	.short	(.L_157 - .L_156)
.L_156:
        /*004c*/ 	.word	0x00000000
        /*0050*/ 	.short	0x0006
        /*0052*/ 	.short	0x0028
        /*0054*/ 	.byte	0x00, 0xf5, 0x21, 0x00


	//----- nvinfo : EIATTR_KPARAM_INFO
	.align		4
.L_157:
        /*0058*/ 	.byte	0x04, 0x17
        /*005a*/ 	.short	(.L_159 - .L_158)
.L_158:
        /*005c*/ 	.word	0x00000000
        /*0060*/ 	.short	0x0005
        /*0062*/ 	.short	0x0020
        /*0064*/ 	.byte	0x00, 0xf5, 0x21, 0x00


	//----- nvinfo : EIATTR_KPARAM_INFO
	.align		4
.L_159:
        /*0068*/ 	.byte	0x04, 0x17
        /*006a*/ 	.short	(.L_161 - .L_160)
.L_160:
        /*006c*/ 	.word	0x00000000
        /*0070*/ 	.short	0x0004
        /*0072*/ 	.short	0x001c
        /*0074*/ 	.byte	0x00, 0xf0, 0x11, 0x00


	//----- nvinfo : EIATTR_KPARAM_INFO
	.align		4
.L_161:
        /*0078*/ 	.byte	0x04, 0x17
        /*007a*/ 	.short	(.L_163 - .L_162)
.L_162:
        /*007c*/ 	.word	0x00000000
        /*0080*/ 	.short	0x0003
        /*0082*/ 	.short	0x0018
        /*0084*/ 	.byte	0x00, 0xf0, 0x11, 0x00


	//----- nvinfo : EIATTR_KPARAM_INFO
	.align		4
.L_163:
        /*0088*/ 	.byte	0x04, 0x17
        /*008a*/ 	.short	(.L_165 - .L_164)
.L_164:
        /*008c*/ 	.word	0x00000000
        /*0090*/ 	.short	0x0002
        /*0092*/ 	.short	0x0010
        /*0094*/ 	.byte	0x00, 0xf5, 0x21, 0x00


	//----- nvinfo : EIATTR_KPARAM_INFO
	.align		4
.L_165:
        /*0098*/ 	.byte	0x04, 0x17
        /*009a*/ 	.short	(.L_167 - .L_166)
.L_166:
        /*009c*/ 	.word	0x00000000
        /*00a0*/ 	.short	0x0001
        /*00a2*/ 	.short	0x0008
        /*00a4*/ 	.byte	0x00, 0xf5, 0x21, 0x00


	//----- nvinfo : EIATTR_KPARAM_INFO
	.align		4
.L_167:
        /*00a8*/ 	.byte	0x04, 0x17
        /*00aa*/ 	.short	(.L_169 - .L_168)
.L_168:
        /*00ac*/ 	.word	0x00000000
        /*00b0*/ 	.short	0x0000
        /*00b2*/ 	.short	0x0000
        /*00b4*/ 	.byte	0x00, 0xf5, 0x21, 0x00


	//----- nvinfo : EIATTR_SPARSE_MMA_MASK
	.align		4
.L_169:
        /*00b8*/ 	.byte	0x03, 0x50
        /*00ba*/ 	.short	0x0000


	//----- nvinfo : EIATTR_MAXREG_COUNT
	.align		4
        /*00bc*/ 	.byte	0x03, 0x1b
        /*00be*/ 	.short	0x00ff


	//----- nvinfo : EIATTR_MERCURY_ISA_VERSION
	.align		4
        /*00c0*/ 	.byte	0x03, 0x5f
        /*00c2*/ 	.short	0x0101


	//----- nvinfo : EIATTR_VRC_CTA_INIT_COUNT
	.align		4
        /*00c4*/ 	.byte	0x02, 0x4a
	.zero		1
	.zero		1


	//----- nvinfo : EIATTR_EXIT_INSTR_OFFSETS
	.align		4
        /*00c8*/ 	.byte	0x04, 0x1c
        /*00ca*/ 	.short	(.L_171 - .L_170)


	//   ....[0]....
.L_170:
        /*00cc*/ 	.word	0x00000040


	//   ....[1]....
        /*00d0*/ 	.word	0x000000e0


	//   ....[2]....
        /*00d4*/ 	.word	0x00000180


	//   ....[3]....
        /*00d8*/ 	.word	0x00002000


	//   ....[4]....
        /*00dc*/ 	.word	0x00003dd0


	//----- nvinfo : EIATTR_CRS_STACK_SIZE
	.align		4
.L_171:
        /*00e0*/ 	.byte	0x04, 0x1e
        /*00e2*/ 	.short	(.L_173 - .L_172)
.L_172:
        /*00e4*/ 	.word	0x00000000


	//----- nvinfo : EIATTR_CBANK_PARAM_SIZE
	.align		4
.L_173:
        /*00e8*/ 	.byte	0x03, 0x19
        /*00ea*/ 	.short	0x0050


	//----- nvinfo : EIATTR_PARAM_CBANK
	.align		4
        /*00ec*/ 	.byte	0x04, 0x0a
        /*00ee*/ 	.short	(.L_175 - .L_174)
	.align		4
.L_174:
        /*00f0*/ 	.word	index@(.nv.constant0.bbw_sma_prefix_grouped_ff_f32)
        /*00f4*/ 	.short	0x0380
        /*00f6*/ 	.short	0x0050


	//----- nvinfo : EIATTR_SW_WAR
	.align		4
.L_175:
        /*00f8*/ 	.byte	0x04, 0x36
        /*00fa*/ 	.short	(.L_177 - .L_176)
.L_176:
        /*00fc*/ 	.word	0x00000008
.L_177:


//--------------------- .nv.info.bbw_sma_prefix_ff_f32 --------------------------
	.section	.nv.info.bbw_sma_prefix_ff_f32,"",@"SHT_CUDA_INFO"
	.sectionflags	@""
	.align	4


	//----- nvinfo : EIATTR_CUDA_API_VERSION
	.align		4
        /*0000*/ 	.byte	0x04, 0x37
        /*0002*/ 	.short	(.L_179 - .L_178)
.L_178:
        /*0004*/ 	.word	0x00000082


	//----- nvinfo : EIATTR_KPARAM_INFO
	.align		4
.L_179:
        /*0008*/ 	.byte	0x04, 0x17
        /*000a*/ 	.short	(.L_181 - .L_180)
.L_180:
        /*000c*/ 	.word	0x00000000
        /*0010*/ 	.short	0x0008
        /*0012*/ 	.short	0x0038
        /*0014*/ 	.byte	0x00, 0xf5, 0x21, 0x00


	//----- nvinfo : EIATTR_KPARAM_INFO
	.align		4
.L_181:
        /*0018*/ 	.byte	0x04, 0x17
        /*001a*/ 	.short	(.L_183 - .L_182)
.L_182:
        /*001c*/ 	.word	0x00000000
        /*0020*/ 	.short	0x0007
        /*0022*/ 	.short	0x0030
        /*0024*/ 	.byte	0x00, 0xf0, 0x11, 0x00


	//----- nvinfo : EIATTR_KPARAM_INFO
	.align		4
.L_183:
        /*0028*/ 	.byte	0x04, 0x17
        /*002a*/ 	.short	(.L_185 - .L_184)
.L_184:
        /*002c*/ 	.word	0x00000000
        /*0030*/ 	.short	0x0006
        /*0032*/ 	.short	0x0028
        /*0034*/ 	.byte	0x00, 0xf5, 0x21, 0x00


	//----- nvinfo : EIATTR_KPARAM_INFO
	.align		4
.L_185:
        /*0038*/ 	.byte	0x04, 0x17
        /*003a*/ 	.short	(.L_187 - .L_186)
.L_186:
        /*003c*/ 	.word	0x00000000
        /*0040*/ 	.short	0x0005
        /*0042*/ 	.short	0x0020
        /*0044*/ 	.byte	0x00, 0xf5, 0x21, 0x00


	//----- nvinfo : EIATTR_KPARAM_INFO
	.align		4
.L_187:
        /*0048*/ 	.byte	0x04, 0x17
        /*004a*/ 	.short	(.L_189 - .L_188)
.L_188:
        /*004c*/ 	.word	0x00000000
        /*0050*/ 	.short	0x0004
        /*0052*/ 	.short	0x001c
        /*0054*/ 	.byte	0x00, 0xf0, 0x11, 0x00


	//----- nvinfo : EIATTR_KPARAM_INFO
	.align		4
.L_189:
        /*0058*/ 	.byte	0x04, 0x17
        /*005a*/ 	.short	(.L_191 - .L_190)
.L_190:
        /*005c*/ 	.word	0x00000000
        /*0060*/ 	.short	0x0003
        /*0062*/ 	.short	0x0018
        /*0064*/ 	.byte	0x00, 0xf0, 0x11, 0x00


	//----- nvinfo : EIATTR_KPARAM_INFO
	.align		4
.L_191:
        /*0068*/ 	.byte	0x04, 0x17
        /*006a*/ 	.short	(.L_193 - .L_192)
.L_192:
        /*006c*/ 	.word	0x00000000
        /*0070*/ 	.short	0x0002
        /*0072*/ 	.short	0x0010
        /*0074*/ 	.byte	0x00, 0xf5, 0x21, 0x00


	//----- nvinfo : EIATTR_KPARAM_INFO
	.align		4
.L_193:
        /*0078*/ 	.byte	0x04, 0x17
        /*007a*/ 	.short	(.L_195 - .L_194)
.L_194:
        /*007c*/ 	.word	0x00000000
        /*0080*/ 	.short	0x0001
        /*0082*/ 	.short	0x0008
        /*0084*/ 	.byte	0x00, 0xf5, 0x21, 0x00


	//----- nvinfo : EIATTR_KPARAM_INFO
	.align		4
.L_195:
        /*0088*/ 	.byte	0x04, 0x17
        /*008a*/ 	.short	(.L_197 - .L_196)
.L_196:
        /*008c*/ 	.word	0x00000000
        /*0090*/ 	.short	0x0000
        /*0092*/ 	.short	0x0000
        /*0094*/ 	.byte	0x00, 0xf5, 0x21, 0x00


	//----- nvinfo : EIATTR_SPARSE_MMA_MASK
	.align		4
.L_197:
        /*0098*/ 	.byte	0x03, 0x50
        /*009a*/ 	.short	0x0000


	//----- nvinfo : EIATTR_MAXREG_COUNT
	.align		4
        /*009c*/ 	.byte	0x03, 0x1b
        /*009e*/ 	.short	0x00ff


	//----- nvinfo : EIATTR_MERCURY_ISA_VERSION
	.align		4
        /*00a0*/ 	.byte	0x03, 0x5f
        /*00a2*/ 	.short	0x0101


	//----- nvinfo : EIATTR_VRC_CTA_INIT_COUNT
	.align		4
        /*00a4*/ 	.byte	0x02, 0x4a
	.zero		1
	.zero		1


	//----- nvinfo : EIATTR_EXIT_INSTR_OFFSETS
	.align		4
        /*00a8*/ 	.byte	0x04, 0x1c
        /*00aa*/ 	.short	(.L_199 - .L_198)


	//   ....[0]....
.L_198:
        /*00ac*/ 	.word	0x00000040


	//   ....[1]....
        /*00b0*/ 	.word	0x000000c0


	//   ....[2]....
        /*00b4*/ 	.word	0x00000150


	//   ....[3]....
        /*00b8*/ 	.word	0x00000fe0


	//   ....[4]....
        /*00bc*/ 	.word	0x00001c80


	//----- nvinfo : EIATTR_CRS_STACK_SIZE
	.align		4
.L_199:
        /*00c0*/ 	.byte	0x04, 0x1e
        /*00c2*/ 	.short	(.L_201 - .L_200)
.L_200:
        /*00c4*/ 	.word	0x00000000


	//----- nvinfo : EIATTR_CBANK_PARAM_SIZE
	.align		4
.L_201:
        /*00c8*/ 	.byte	0x03, 0x19
        /*00ca*/ 	.short	0x0040


	//----- nvinfo : EIATTR_PARAM_CBANK
	.align		4
        /*00cc*/ 	.byte	0x04, 0x0a
        /*00ce*/ 	.short	(.L_203 - .L_202)
	.align		4
.L_202:
        /*00d0*/ 	.word	index@(.nv.constant0.bbw_sma_prefix_ff_f32)
        /*00d4*/ 	.short	0x0380
        /*00d6*/ 	.short	0x0040


	//----- nvinfo : EIATTR_SW_WAR
	.align		4
.L_203:
        /*00d8*/ 	.byte	0x04, 0x36
        /*00da*/ 	.short	(.L_205 - .L_204)
.L_204:
        /*00dc*/ 	.word	0x00000008
.L_205:


//--------------------- .nv.info.bbw_multi_series_one_param_tm_f32 --------------------------
	.section	.nv.info.bbw_multi_series_one_param_tm_f32,"",@"SHT_CUDA_INFO"
	.sectionflags	@""
	.align	4


	//----- nvinfo : EIATTR_CUDA_API_VERSION
	.align		4
        /*0000*/ 	.byte	0x04, 0x37
        /*0002*/ 	.short	(.L_207 - .L_206)
.L_206:
        /*0004*/ 	.word	0x00000082


	//----- nvinfo : EIATTR_KPARAM_INFO
	.align		4
.L_207:
        /*0008*/ 	.byte	0x04, 0x17
        /*000a*/ 	.short	(.L_209 - .L_208)
.L_208:
        /*000c*/ 	.word	0x00000000
        /*0010*/ 	.short	0x0008
        /*0012*/ 	.short	0x0038
        /*0014*/ 	.byte	0x00, 0xf5, 0x21, 0x00


	//----- nvinfo : EIATTR_KPARAM_INFO
	.align		4
.L_209:
        /*0018*/ 	.byte	0x04, 0x17
        /*001a*/ 	.short	(.L_211 - .L_210)
.L_210:
        /*001c*/ 	.word	0x00000000
        /*0020*/ 	.short	0x0007
        /*0022*/ 	.short	0x0030
        /*0024*/ 	.byte	0x00, 0xf0, 0x11, 0x00


	//----- nvinfo : EIATTR_KPARAM_INFO
	.align		4
.L_211:
        /*0028*/ 	.byte	0x04, 0x17
        /*002a*/ 	.short	(.L_213 - .L_212)
.L_212:
        /*002c*/ 	.word	0x00000000
        /*0030*/ 	.short	0x0006
        /*0032*/ 	.short	0x0028
        /*0034*/ 	.byte	0x00, 0xf5, 0x21, 0x00


	//----- nvinfo : EIATTR_KPARAM_INFO
	.align		4
.L_213:
        /*0038*/ 	.byte	0x04, 0x17
        /*003a*/ 	.short	(.L_215 - .L_214)
.L_214:
        /*003c*/ 	.word	0x00000000
        /*0040*/ 	.short	0x0005
        /*0042*/ 	.short	0x0020
        /*0044*/ 	.byte	0x00, 0xf0, 0x11, 0x00


	//----- nvinfo : EIATTR_KPARAM_INFO
	.align		4
.L_215:
        /*0048*/ 	.byte	0x04, 0x17
        /*004a*/ 	.short	(.L_217 - .L_216)
.L_216:
        /*004c*/ 	.word	0x00000000
        /*0050*/ 	.short	0x0004
        /*0052*/ 	.short	0x001c
        /*0054*/ 	.byte	0x00, 0xf0, 0x11, 0x00


	//----- nvinfo : EIATTR_KPARAM_INFO
	.align		4
.L_217:
        /*0058*/ 	.byte	0x04, 0x17
        /*005a*/ 	.short	(.L_219 - .L_218)
.L_218:
        /*005c*/ 	.word	0x00000000
        /*0060*/ 	.short	0x0003
        /*0062*/ 	.short	0x0018
        /*0064*/ 	.byte	0x00, 0xf0, 0x11, 0x00


	//----- nvinfo : EIATTR_KPARAM_INFO
	.align		4
.L_219:
        /*0068*/ 	.byte	0x04, 0x17
        /*006a*/ 	.short	(.L_221 - .L_220)
.L_220:
        /*006c*/ 	.word	0x00000000
        /*0070*/ 	.short	0x0002
        /*0072*/ 	.short	0x0010
        /*0074*/ 	.byte	0x00, 0xf5, 0x21, 0x00


	//----- nvinfo : EIATTR_KPARAM_INFO
	.align		4
.L_221:
        /*0078*/ 	.byte	0x04, 0x17
        /*007a*/ 	.short	(.L_223 - .L_222)
.L_222:
        /*007c*/ 	.word	0x00000000
        /*0080*/ 	.short	0x0001
        /*0082*/ 	.short	0x0008
        /*0084*/ 	.byte	0x00, 0xf5, 0x21, 0x00


	//----- nvinfo : EIATTR_KPARAM_INFO
	.align		4
.L_223:
        /*0088*/ 	.byte	0x04, 0x17
        /*008a*/ 	.short	(.L_225 - .L_224)
.L_224:
        /*008c*/ 	.word	0x00000000
        /*0090*/ 	.short	0x0000
        /*0092*/ 	.short	0x0000
        /*0094*/ 	.byte	0x00, 0xf5, 0x21, 0x00


	//----- nvinfo : EIATTR_SPARSE_MMA_MASK
	.align		4
.L_225:
        /*0098*/ 	.byte	0x03, 0x50
        /*009a*/ 	.short	0x0000


	//----- nvinfo : EIATTR_MAXREG_COUNT
	.align		4
        /*009c*/ 	.byte	0x03, 0x1b
        /*009e*/ 	.short	0x00ff


	//----- nvinfo : EIATTR_MERCURY_ISA_VERSION
	.align		4
        /*00a0*/ 	.byte	0x03, 0x5f
        /*00a2*/ 	.short	0x0101


	//----- nvinfo : EIATTR_VRC_CTA_INIT_COUNT
	.align		4
        /*00a4*/ 	.byte	0x02, 0x4a
	.zero		1
	.zero		1


	//----- nvinfo : EIATTR_EXIT_INSTR_OFFSETS
	.align		4
        /*00a8*/ 	.byte	0x04, 0x1c
        /*00aa*/ 	.short	(.L_227 - .L_226)


	//   ....[0]....
.L_226:
        /*00ac*/ 	.word	0x00000040


	//   ....[1]....
        /*00b0*/ 	.word	0x000000b0


	//   ....[2]....
        /*00b4*/ 	.word	0x00000a10


	//----- nvinfo : EIATTR_CRS_STACK_SIZE
	.align		4
.L_227:
        /*00b8*/ 	.byte	0x04, 0x1e
        /*00ba*/ 	.short	(.L_229 - .L_228)
.L_228:
        /*00bc*/ 	.word	0x00000000


	//----- nvinfo : EIATTR_CBANK_PARAM_SIZE
	.align		4
.L_229:
        /*00c0*/ 	.byte	0x03, 0x19
        /*00c2*/ 	.short	0x0040


	//----- nvinfo : EIATTR_PARAM_CBANK
	.align		4
        /*00c4*/ 	.byte	0x04, 0x0a
        /*00c6*/ 	.short	(.L_231 - .L_230)
	.align		4
.L_230:
        /*00c8*/ 	.word	index@(.nv.constant0.bbw_multi_series_one_param_tm_f32)
        /*00cc*/ 	.short	0x0380
        /*00ce*/ 	.short	0x0040


	//----- nvinfo : EIATTR_SW_WAR
	.align		4
.L_231:
        /*00d0*/ 	.byte	0x04, 0x36
        /*00d2*/ 	.short	(.L_233 - .L_232)
.L_232:
        /*00d4*/ 	.word	0x00000008
.L_233:


//--------------------- .nv.info.bbw_sma_prefix_f32 --------------------------
	.section	.nv.info.bbw_sma_prefix_f32,"",@"SHT_CUDA_INFO"
	.sectionflags	@""
	.align	4


	//----- nvinfo : EIATTR_CUDA_API_VERSION
	.align		4
        /*0000*/ 	.byte	0x04, 0x37
        /*0002*/ 	.short	(.L_235 - .L_234)
.L_234:
        /*0004*/ 	.word	0x00000082


	//----- nvinfo : EIATTR_KPARAM_INFO
	.align		4
.L_235:
        /*0008*/ 	.byte	0x04, 0x17
        /*000a*/ 	.short	(.L_237 - .L_236)
.L_236:
        /*000c*/ 	.word	0x00000000
        /*0010*/ 	.short	0x0008
        /*0012*/ 	.short	0x0038
        /*0014*/ 	.byte	0x00, 0xf5, 0x21, 0x00


	//----- nvinfo : EIATTR_KPARAM_INFO
	.align		4
.L_237:
        /*0018*/ 	.byte	0x04, 0x17
        /*001a*/ 	.short	(.L_239 - .L_238)
.L_238:
        /*001c*/ 	.word	0x00000000
        /*0020*/ 	.short	0x0007
        /*0022*/ 	.short	0x0030
        /*0024*/ 	.byte	0x00, 0xf0, 0x11, 0x00


	//----- nvinfo : EIATTR_KPARAM_INFO
	.align		4
.L_239:
        /*0028*/ 	.byte	0x04, 0x17
        /*002a*/ 	.short	(.L_241 - .L_240)
.L_240:
        /*002c*/ 	.word	0x00000000
        /*0030*/ 	.short	0x0006
        /*0032*/ 	.short	0x0028
        /*0034*/ 	.byte	0x00, 0xf5, 0x21, 0x00


	//----- nvinfo : EIATTR_KPARAM_INFO
	.align		4
.L_241:
        /*0038*/ 	.byte	0x04, 0x17
        /*003a*/ 	.short	(.L_243 - .L_242)
.L_242:
        /*003c*/ 	.word	0x00000000
        /*0040*/ 	.short	0x0005
        /*0042*/ 	.short	0x0020
        /*0044*/ 	.byte	0x00, 0xf5, 0x21, 0x00


	//----- nvinfo : EIATTR_KPARAM_INFO
	.align		4
.L_243:
        /*0048*/ 	.byte	0x04, 0x17
        /*004a*/ 	.short	(.L_245 - .L_244)
.L_244:
        /*004c*/ 	.word	0x00000000
        /*0050*/ 	.short	0x0004
        /*0052*/ 	.short	0x001c
        /*0054*/ 	.byte	0x00, 0xf0, 0x11, 0x00


	//----- nvinfo : EIATTR_KPARAM_INFO
	.align		4
.L_245:
        /*0058*/ 	.byte	0x04, 0x17
        /*005a*/ 	.short	(.L_247 - .L_246)
.L_246:
        /*005c*/ 	.word	0x00000000
        /*0060*/ 	.short	0x0003
        /*0062*/ 	.short	0x0018
        /*0064*/ 	.byte	0x00, 0xf0, 0x11, 0x00


	//----- nvinfo : EIATTR_KPARAM_INFO
	.align		4
.L_247:
        /*0068*/ 	.byte	0x04, 0x17
        /*006a*/ 	.short	(.L_249 - .L_248)
.L_248:
        /*006c*/ 	.word	0x00000000
        /*0070*/ 	.short	0x0002
        /*0072*/ 	.short	0x0010
        /*0074*/ 	.byte	0x00, 0xf5, 0x21, 0x00


	//----- nvinfo : EIATTR_KPARAM_INFO
	.align		4
.L_249:
        /*0078*/ 	.byte	0x04, 0x17
        /*007a*/ 	.short	(.L_251 - .L_250)
.L_250:
        /*007c*/ 	.word	0x00000000
        /*0080*/ 	.short	0x0001
        /*0082*/ 	.short	0x0008
        /*0084*/ 	.byte	0x00, 0xf5, 0x21, 0x00


	//----- nvinfo : EIATTR_KPARAM_INFO
	.align		4
.L_251:
        /*0088*/ 	.byte	0x04, 0x17
        /*008a*/ 	.short	(.L_253 - .L_252)
.L_252:
        /*008c*/ 	.word	0x00000000
        /*0090*/ 	.short	0x0000
        /*0092*/ 	.short	0x0000
        /*0094*/ 	.byte	0x00, 0xf5, 0x21, 0x00


	//----- nvinfo : EIATTR_SPARSE_MMA_MASK
	.align		4
.L_253:
        /*0098*/ 	.byte	0x03, 0x50
        /*009a*/ 	.short	0x0000


	//----- nvinfo : EIATTR_MAXREG_COUNT
	.align		4
        /*009c*/ 	.byte	0x03, 0x1b
        /*009e*/ 	.short	0x00ff


	//----- nvinfo : EIATTR_MERCURY_ISA_VERSION
	.align		4
        /*00a0*/ 	.byte	0x03, 0x5f
        /*00a2*/ 	.short	0x0101


	//----- nvinfo : EIATTR_VRC_CTA_INIT_COUNT
	.align		4
        /*00a4*/ 	.byte	0x02, 0x4a
	.zero		1
	.zero		1


	//----- nvinfo : EIATTR_EXIT_INSTR_OFFSETS
	.align		4
        /*00a8*/ 	.byte	0x04, 0x1c
        /*00aa*/ 	.short	(.L_255 - .L_254)


	//   ....[0]....
.L_254:
        /*00ac*/ 	.word	0x00000040


	//   ....[1]....
        /*00b0*/ 	.word	0x000000e0


	//   ....[2]....
        /*00b4*/ 	.word	0x00000170


	//   ....[3]....
        /*00b8*/ 	.word	0x00000c10


	//----- nvinfo : EIATTR_CRS_STACK_SIZE
	.align		4
.L_255:
        /*00bc*/ 	.byte	0x04, 0x1e
        /*00be*/ 	.short	(.L_257 - .L_256)
.L_256:
        /*00c0*/ 	.word	0x00000000


	//----- nvinfo : EIATTR_CBANK_PARAM_SIZE
	.align		4
.L_257:
        /*00c4*/ 	.byte	0x03, 0x19
        /*00c6*/ 	.short	0x0040


	//----- nvinfo : EIATTR_PARAM_CBANK
	.align		4
        /*00c8*/ 	.byte	0x04, 0x0a
        /*00ca*/ 	.short	(.L_259 - .L_258)
	.align		4
.L_258:
        /*00cc*/ 	.word	index@(.nv.constant0.bbw_sma_prefix_f32)
        /*00d0*/ 	.short	0x0380
        /*00d2*/ 	.short	0x0040


	//----- nvinfo : EIATTR_SW_WAR
	.align		4
.L_259:
        /*00d4*/ 	.byte	0x04, 0x36
        /*00d6*/ 	.short	(.L_261 - .L_260)
.L_260:
        /*00d8*/ 	.word	0x00000008
.L_261:


//--------------------- .nv.callgraph             --------------------------
	.section	.nv.callgraph,"",@"SHT_CUDA_CALLGRAPH"
	.align	4
	.sectionentsize	8
	.align		4
        /*0000*/ 	.word	0x00000000
	.align		4
        /*0004*/ 	.word	0xffffffff
	.align		4
        /*0008*/ 	.word	0x00000000
	.align		4
        /*000c*/ 	.word	0xfffffffe
	.align		4
        /*0010*/ 	.word	0x00000000
	.align		4
        /*0014*/ 	.word	0xfffffffd
	.align		4
        /*0018*/ 	.word	0x00000000
	.align		4
        /*001c*/ 	.word	0xfffffffc


//--------------------- .text.bbw_multi_series_one_param_tm_streaming_f64 --------------------------
	.section	.text.bbw_multi_series_one_param_tm_streaming_f64,"ax",@progbits
	.align	128
        .global         bbw_multi_series_one_param_tm_streaming_f64
        .type           bbw_multi_series_one_param_tm_streaming_f64,@function
        .size           bbw_multi_series_one_param_tm_streaming_f64,(.L_x_271 - bbw_multi_series_one_param_tm_streaming_f64)
        .other          bbw_multi_series_one_param_tm_streaming_f64,@"STO_CUDA_ENTRY STV_DEFAULT"
bbw_multi_series_one_param_tm_streaming_f64:
.text.bbw_multi_series_one_param_tm_streaming_f64:
[----:B------:R-:W-:Y:S01]  /*0000*/  LDC R1, c[0x0][0x37c] ;  /* 0x0000df00ff017b82 */ /* 0x000fe20000000800 */
[----:B------:R-:W0:Y:S07]  /*0010*/  S2R R5, SR_CTAID.Y ;  /* 0x0000000000057919 */ /* 0x000e2e0000002600 */
[----:B------:R-:W0:Y:S02]  /*0020*/  LDC.64 R24, c[0x0][0x388] ;  /* 0x0000e200ff187b82 */ /* 0x000e240000000a00 */
[----:B0-----:R-:W-:-:S04]  /*0030*/  ISETP.GE.AND P0, PT, R5, R25, PT ;  /* 0x000000190500720c */ /* 0x001fc80003f06270 */
[----:B------:R-:W-:-:S13]  /*0040*/  ISETP.LT.OR P0, PT, R24, 0x1, P0 ;  /* 0x000000011800780c */ /* 0x000fda0000701670 */
[----:B------:R-:W-:Y:S05]  /*0050*/  @P0 EXIT ;  /* 0x000000000000094d */ /* 0x000fea0003800000 */
[----:B------:R-:W0:Y:S01]  /*0060*/  LDC.64 R2, c[0x0][0x398] ;  /* 0x0000e600ff027b82 */ /* 0x000e220000000a00 */
[----:B------:R-:W1:Y:S01]  /*0070*/  LDCU.64 UR6, c[0x0][0x358] ;  /* 0x00006b00ff0677ac */ /* 0x000e620008000a00 */
[----:B------:R-:W2:Y:S01]  /*0080*/  S2R R10, SR_TID.X ;  /* 0x00000000000a7919 */ /* 0x000ea20000002100 */
[----:B------:R-:W3:Y:S01]  /*0090*/  LDCU UR4, c[0x0][0x390] ;  /* 0x00007200ff0477ac */ /* 0x000ee20008000800 */
[----:B0-----:R-:W-:-:S05]  /*00a0*/  IMAD.WIDE.U32 R2, R5, 0x4, R2 ;  /* 0x0000000405027825 */ /* 0x001fca00078e0002 */
[----:B-1----:R-:W4:Y:S01]  /*00b0*/  LDG.E.CONSTANT R4, desc[UR6][R2.64] ;  /* 0x0000000602047981 */ /* 0x002f22000c1e9900 */
[----:B------:R-:W-:Y:S01]  /*00c0*/  BSSY.RECONVERGENT B0, `(.L_x_0) ;  /* 0x0000011000007945 */ /* 0x000fe20003800200 */
[----:B----4-:R-:W-:-:S04]  /*00d0*/  IMAD.IADD R0, R4, 0x1, R24 ;  /* 0x0000000104007824 */ /* 0x010fc800078e0218 */
[C---:B------:R-:W-:Y:S01]  /*00e0*/  VIADD R16, R0.reuse, 0xffffffff ;  /* 0xffffffff00107836 */ /* 0x040fe20000000000 */
[----:B---3--:R-:W-:-:S04]  /*00f0*/  ISETP.GT.AND P0, PT, R0, UR4, PT ;  /* 0x0000000400007c0c */ /* 0x008fc8000bf04270 */
[----:B------:R-:W-:Y:S02]  /*0100*/  VIMNMX R8, PT, PT, R16, UR4, PT ;  /* 0x0000000410087c48 */ /* 0x000fe4000bfe0100 */
[C---:B--2---:R-:W-:Y:S02]  /*0110*/  ISETP.NE.OR P0, PT, R10.reuse, RZ, P0 ;  /* 0x000000ff0a00720c */ /* 0x044fe40000705670 */
[----:B------:R-:W-:-:S13]  /*0120*/  ISETP.GE.AND P1, PT, R10, R8, PT ;  /* 0x000000080a00720c */ /* 0x000fda0003f26270 */
[----:B------:R-:W-:Y:S05]  /*0130*/  @P1 BRA `(.L_x_1) ;  /* 0x0000000000241947 */ /* 0x000fea0003800000 */
[----:B------:R-:W0:Y:S01]  /*0140*/  LDC R9, c[0x0][0x360] ;  /* 0x0000d800ff097b82 */ /* 0x000e220000000800 */
[----:B------:R-:W-:-:S07]  /*0150*/  MOV R11, 0x7fffffff ;  /* 0x7fffffff000b7802 */ /* 0x000fce0000000f00 */
[----:B------:R-:W1:Y:S02]  /*0160*/  LDC.64 R6, c[0x0][0x3a8] ;  /* 0x0000ea00ff067b82 */ /* 0x000e640000000a00 */
.L_x_2:
[----:B--2---:R-:W-:Y:S02]  /*0170*/  IMAD R3, R10, R25, R5 ;  /* 0x000000190a037224 */ /* 0x004fe400078e0205 */
[----:B0-----:R-:W-:Y:S02]  /*0180*/  IMAD.IADD R10, R9, 0x1, R10 ;  /* 0x00000001090a7824 */ /* 0x001fe400078e020a */
[----:B-1----:R-:W-:-:S03]  /*0190*/  IMAD.WIDE R2, R3, 0x4, R6 ;  /* 0x0000000403027825 */ /* 0x002fc600078e0206 */
[----:B------:R-:W-:Y:S02]  /*01a0*/  ISETP.GE.AND P1, PT, R10, R8, PT ;  /* 0x000000080a00720c */ /* 0x000fe40003f26270 */
[----:B------:R2:W-:Y:S11]  /*01b0*/  STG.E desc[UR6][R2.64], R11 ;  /* 0x0000000b02007986 */ /* 0x0005f6000c101906 */
[----:B------:R-:W-:Y:S05]  /*01c0*/  @!P1 BRA `(.L_x_2) ;  /* 0xfffffffc00e89947 */ /* 0x000fea000383ffff */
.L_x_1:
[----:B------:R-:W-:Y:S05]  /*01d0*/  BSYNC.RECONVERGENT B0 ;  /* 0x0000000000007941 */ /* 0x000fea0003800200 */
.L_x_0:
[----:B------:R-:W-:Y:S05]  /*01e0*/  @P0 EXIT ;  /* 0x000000000000094d */ /* 0x000fea0003800000 */
[----:B--2---:R-:W-:Y:S01]  /*01f0*/  VIADDMNMX R3, R4, 0x1, R0, !PT ;  /* 0x0000000104037846 */ /* 0x004fe20007800100 */
[----:B------:R-:W-:Y:S01]  /*0200*/  IMAD.MOV.U32 R9, RZ, RZ, R4 ;  /* 0x000000ffff097224 */ /* 0x000fe200078e0004 */
[----:B------:R-:W-:-:S03]  /*0210*/  CS2R R14, SRZ ;  /* 0x00000000000e7805 */ /* 0x000fc6000001ff00 */
[----:B------:R-:W-:Y:S01]  /*0220*/  IMAD.IADD R6, R3, 0x1, -R4 ;  /* 0x0000000103067824 */ /* 0x000fe200078e0a04 */
[----:B------:R-:W-:-:S04]  /*0230*/  IADD3 R3, PT, PT, R4, -R3, RZ ;  /* 0x8000000304037210 */ /* 0x000fc80007ffe0ff */
[----:B------:R-:W-:Y:S02]  /*0240*/  ISETP.GT.U32.AND P1, PT, R3, -0x10, PT ;  /* 0xfffffff00300780c */ /* 0x000fe40003f24070 */
[----:B------:R-:W-:Y:S02]  /*0250*/  CS2R R2, SRZ ;  /* 0x0000000000027805 */ /* 0x000fe4000001ff00 */
[----:B------:R-:W-:-:S04]  /*0260*/  LOP3.LUT R7, R6, 0xf, RZ, 0xc0, !PT ;  /* 0x0000000f06077812 */ /* 0x000fc800078ec0ff */
[----:B------:R-:W-:-:S05]  /*0270*/  ISETP.NE.AND P0, PT, R7, RZ, PT ;  /* 0x000000ff0700720c */ /* 0x000fca0003f05270 */
[----:B------:R-:W-:Y:S08]  /*0280*/  @P1 BRA `(.L_x_3) ;  /* 0x00000004006c1947 */ /* 0x000ff00003800000 */
[----:B------:R-:W0:Y:S01]  /*0290*/  LDC.64 R18, c[0x0][0x380] ;  /* 0x0000e000ff127b82 */ /* 0x000e220000000a00 */
[----:B------:R-:W-:Y:S01]  /*02a0*/  LOP3.LUT R10, R6, 0xfffffff0, RZ, 0xc0, !PT ;  /* 0xfffffff0060a7812 */ /* 0x000fe200078ec0ff */
[----:B------:R-:W-:Y:S01]  /*02b0*/  IMAD R8, R4, R25, R5 ;  /* 0x0000001904087224 */ /* 0x000fe200078e0205 */
[----:B------:R-:W-:Y:S01]  /*02c0*/  CS2R R14, SRZ ;  /* 0x00000000000e7805 */ /* 0x000fe2000001ff00 */
[----:B------:R-:W-:Y:S01]  /*02d0*/  IMAD.MOV.U32 R9, RZ, RZ, R4 ;  /* 0x000000ffff097224 */ /* 0x000fe200078e0004 */
[----:B------:R-:W-:-:S07]  /*02e0*/  IADD3 R10, PT, PT, -R10, RZ, RZ ;  /* 0x000000ff0a0a7210 */ /* 0x000fce0007ffe1ff */
.L_x_4:
[----:B0-----:R-:W-:-:S05]  /*02f0*/  IMAD.WIDE R26, R8, 0x4, R18 ;  /* 0x00000004081a7825 */ /* 0x001fca00078e0212 */
[----:B------:R-:W2:Y:S01]  /*0300*/  LDG.E.CONSTANT R20, desc[UR6][R26.64] ;  /* 0x000000061a147981 */ /* 0x000ea2000c1e9900 */
[----:B------:R-:W-:-:S05]  /*0310*/  IMAD.WIDE R34, R25, 0x4, R26 ;  /* 0x0000000419227825 */ /* 0x000fca00078e021a */
[----:B------:R-:W3:Y:S01]  /*0320*/  LDG.E.CONSTANT R11, desc[UR6][R34.64] ;  /* 0x00000006220b7981 */ /* 0x000ee2000c1e9900 */
[----:B------:R-:W-:-:S05]  /*0330*/  IMAD.WIDE R36, R25, 0x4, R34 ;  /* 0x0000000419247825 */ /* 0x000fca00078e0222 */
[----:B------:R-:W4:Y:S01]  /*0340*/  LDG.E.CONSTANT R32, desc[UR6][R36.64] ;  /* 0x0000000624207981 */ /* 0x000f22000c1e9900 */
[----:B------:R-:W-:-:S05]  /*0350*/  IMAD.WIDE R12, R25, 0x4, R36 ;  /* 0x00000004190c7825 */ /* 0x000fca00078e0224 */
[----:B------:R0:W5:Y:S02]  /*0360*/  LDG.E.CONSTANT R33, desc[UR6][R12.64] ;  /* 0x000000060c217981 */ /* 0x000164000c1e9900 */
[----:B0-----:R-:W-:-:S05]  /*0370*/  IMAD.WIDE R12, R25, 0x4, R12 ;  /* 0x00000004190c7825 */ /* 0x001fca00078e020c */
[----:B------:R-:W5:Y:S01]  /*0380*/  LDG.E.CONSTANT R31, desc[UR6][R12.64] ;  /* 0x000000060c1f7981 */ /* 0x000f62000c1e9900 */
[----:B------:R-:W-:-:S05]  /*0390*/  IMAD.WIDE R22, R25, 0x4, R12 ;  /* 0x0000000419167825 */ /* 0x000fca00078e020c */
[----:B------:R0:W5:Y:S02]  /*03a0*/  LDG.E.CONSTANT R30, desc[UR6][R22.64] ;  /* 0x00000006161e7981 */ /* 0x000164000c1e9900 */
[----:B0-----:R-:W-:-:S05]  /*03b0*/  IMAD.WIDE R22, R25, 0x4, R22 ;  /* 0x0000000419167825 */ /* 0x001fca00078e0216 */
        /* <DEDUP_REMOVED lines=14> */
[----:B------:R-:W5:Y:S01]  /*04a0*/  LDG.E.CONSTANT R34, desc[UR6][R22.64] ;  /* 0x0000000616227981 */ /* 0x000f62000c1e9900 */
[----:B--2---:R-:W0:Y:S02]  /*04b0*/  F2F.F64.F32 R20, R20 ;  /* 0x0000001400147310 */ /* 0x004e240000201800 */
[C---:B0-----:R-:W-:Y:S02]  /*04c0*/  DADD R2, R20.reuse, R2 ;  /* 0x0000000014027229 */ /* 0x041fe40000000002 */
[----:B------:R-:W-:Y:S01]  /*04d0*/  DFMA R14, R20, R20, R14 ;  /* 0x00000014140e722b */ /* 0x000fe2000000000e */
[----:B------:R-:W-:-:S05]  /*04e0*/  IMAD.WIDE R20, R25, 0x4, R22 ;  /* 0x0000000419147825 */ /* 0x000fca00078e0216 */
[----:B------:R0:W2:Y:S02]  /*04f0*/  LDG.E.CONSTANT R22, desc[UR6][R20.64] ;  /* 0x0000000614167981 */ /* 0x0000a4000c1e9900 */
[----:B0-----:R-:W-:-:S05]  /*0500*/  IMAD.WIDE R20, R25, 0x4, R20 ;  /* 0x0000000419147825 */ /* 0x001fca00078e0214 */
[----:B------:R3:W2:Y:S02]  /*0510*/  LDG.E.CONSTANT R23, desc[UR6][R20.64] ;  /* 0x0000000614177981 */ /* 0x0006a4000c1e9900 */
[----:B---3--:R-:W0:Y:S02]  /*0520*/  F2F.F64.F32 R20, R11 ;  /* 0x0000000b00147310 */ /* 0x008e240000201800 */
[----:B0-----:R-:W-:Y:S02]  /*0530*/  DADD R2, R2, R20 ;  /* 0x0000000002027229 */ /* 0x001fe40000000014 */
[----:B------:R-:W-:-:S04]  /*0540*/  DFMA R14, R20, R20, R14 ;  /* 0x00000014140e722b */ /* 0x000fc8000000000e */
[----:B----4-:R-:W0:Y:S08]  /*0550*/  F2F.F64.F32 R20, R32 ;  /* 0x0000002000147310 */ /* 0x010e300000201800 */
[----:B-----5:R-:W1:Y:S01]  /*0560*/  F2F.F64.F32 R32, R33 ;  /* 0x0000002100207310 */ /* 0x020e620000201800 */
[----:B0-----:R-:W-:Y:S02]  /*0570*/  DADD R2, R2, R20 ;  /* 0x0000000002027229 */ /* 0x001fe40000000014 */
[----:B------:R-:W-:-:S05]  /*0580*/  DFMA R14, R20, R20, R14 ;  /* 0x00000014140e722b */ /* 0x000fca000000000e */
[----:B------:R-:W0:Y:S01]  /*0590*/  F2F.F64.F32 R20, R31 ;  /* 0x0000001f00147310 */ /* 0x000e220000201800 */
[----:B-1----:R-:W-:Y:S02]  /*05a0*/  DADD R2, R2, R32 ;  /* 0x0000000002027229 */ /* 0x002fe40000000020 */
[----:B------:R-:W-:-:S05]  /*05b0*/  DFMA R14, R32, R32, R14 ;  /* 0x00000020200e722b */ /* 0x000fca000000000e */
[----:B------:R-:W1:Y:S01]  /*05c0*/  F2F.F64.F32 R30, R30 ;  /* 0x0000001e001e7310 */ /* 0x000e620000201800 */
        /* <DEDUP_REMOVED lines=25> */
[----:B------:R-:W-:Y:S01]  /*0760*/  DFMA R20, R20, R20, R14 ;  /* 0x000000141414722b */ /* 0x000fe2000000000e */
[----:B------:R-:W-:-:S05]  /*0770*/  VIADD R10, R10, 0x10 ;  /* 0x000000100a0a7836 */ /* 0x000fca0000000000 */
[----:B-1----:R-:W-:Y:S02]  /*0780*/  DADD R2, R2, R34 ;  /* 0x0000000002027229 */ /* 0x002fe40000000022 */
[----:B------:R-:W-:Y:S01]  /*0790*/  DFMA R20, R34, R34, R20 ;  /* 0x000000222214722b */ /* 0x000fe20000000014 */
[----:B------:R-:W-:Y:S01]  /*07a0*/  ISETP.NE.AND P1, PT, R10, RZ, PT ;  /* 0x000000ff0a00720c */ /* 0x000fe20003f25270 */
[----:B------:R-:W-:Y:S01]  /*07b0*/  VIADD R9, R9, 0x10 ;  /* 0x0000001009097836 */ /* 0x000fe20000000000 */
[----:B------:R-:W-:Y:S01]  /*07c0*/  LEA R8, R25, R8, 0x4 ;  /* 0x0000000819087211 */ /* 0x000fe200078e20ff */
[----:B--2---:R-:W0:Y:S08]  /*07d0*/  F2F.F64.F32 R14, R22 ;  /* 0x00000016000e7310 */ /* 0x004e300000201800 */
[----:B------:R-:W1:Y:S01]  /*07e0*/  F2F.F64.F32 R26, R23 ;  /* 0x00000017001a7310 */ /* 0x000e620000201800 */
[----:B0-----:R-:W-:-:S02]  /*07f0*/  DADD R2, R2, R14 ;  /* 0x0000000002027229 */ /* 0x001fc4000000000e */
[----:B------:R-:W-:-:S06]  /*0800*/  DFMA R14, R14, R14, R20 ;  /* 0x0000000e0e0e722b */ /* 0x000fcc0000000014 */
[----:B-1----:R-:W-:Y:S02]  /*0810*/  DADD R2, R2, R26 ;  /* 0x0000000002027229 */ /* 0x002fe4000000001a */
[----:B------:R-:W-:Y:S01]  /*0820*/  DFMA R14, R26, R26, R14 ;  /* 0x0000001a1a0e722b */ /* 0x000fe2000000000e */
[----:B------:R-:W-:Y:S10]  /*0830*/  @P1 BRA `(.L_x_4) ;  /* 0xfffffff800ac1947 */ /* 0x000ff4000383ffff */
.L_x_3:
[----:B------:R-:W-:Y:S05]  /*0840*/  @!P0 BRA `(.L_x_5) ;  /* 0x0000000400608947 */ /* 0x000fea0003800000 */
[----:B------:R-:W-:Y:S02]  /*0850*/  ISETP.GE.U32.AND P0, PT, R7, 0x8, PT ;  /* 0x000000080700780c */ /* 0x000fe40003f06070 */
[----:B------:R-:W-:-:S04]  /*0860*/  LOP3.LUT R21, R6, 0x7, RZ, 0xc0, !PT ;  /* 0x0000000706157812 */ /* 0x000fc800078ec0ff */
[----:B------:R-:W-:-:S07]  /*0870*/  ISETP.NE.AND P1, PT, R21, RZ, PT ;  /* 0x000000ff1500720c */ /* 0x000fce0003f25270 */
[----:B------:R-:W-:Y:S06]  /*0880*/  @!P0 BRA `(.L_x_6) ;  /* 0x0000000000ac8947 */ /* 0x000fec0003800000 */
[----:B------:R-:W0:Y:S01]  /*0890*/  LDC.64 R10, c[0x0][0x380] ;  /* 0x0000e000ff0a7b82 */ /* 0x000e220000000a00 */
[----:B------:R-:W-:-:S04]  /*08a0*/  IMAD R7, R9, R25, R5 ;  /* 0x0000001909077224 */ /* 0x000fc800078e0205 */
[----:B0-----:R-:W-:-:S05]  /*08b0*/  IMAD.WIDE R10, R7, 0x4, R10 ;  /* 0x00000004070a7825 */ /* 0x001fca00078e020a */
[----:B------:R-:W2:Y:S01]  /*08c0*/  LDG.E.CONSTANT R36, desc[UR6][R10.64] ;  /* 0x000000060a247981 */ /* 0x000ea2000c1e9900 */
[----:B------:R-:W-:-:S05]  /*08d0*/  IMAD.WIDE R12, R25, 0x4, R10 ;  /* 0x00000004190c7825 */ /* 0x000fca00078e020a */
[----:B------:R2:W3:Y:S01]  /*08e0*/  LDG.E.CONSTANT R37, desc[UR6][R12.64] ;  /* 0x000000060c257981 */ /* 0x0004e2000c1e9900 */
[----:B------:R-:W-:-:S05]  /*08f0*/  IMAD.WIDE R22, R25, 0x4, R12 ;  /* 0x0000000419167825 */ /* 0x000fca00078e020c */
[----:B------:R-:W4:Y:S01]  /*0900*/  LDG.E.CONSTANT R20, desc[UR6][R22.64] ;  /* 0x0000000616147981 */ /* 0x000f22000c1e9900 */
[----:B------:R-:W-:-:S05]  /*0910*/  IMAD.WIDE R26, R25, 0x4, R22 ;  /* 0x00000004191a7825 */ /* 0x000fca00078e0216 */
[----:B------:R-:W5:Y:S01]  /*0920*/  LDG.E.CONSTANT R19, desc[UR6][R26.64] ;  /* 0x000000061a137981 */ /* 0x000f62000c1e9900 */
        /* <DEDUP_REMOVED lines=8> */
[----:B------:R-:W-:Y:S01]  /*09b0*/  VIADD R9, R9, 0x8 ;  /* 0x0000000809097836 */ /* 0x000fe20000000000 */
[----:B--2---:R-:W0:Y:S08]  /*09c0*/  F2F.F64.F32 R12, R36 ;  /* 0x00000024000c7310 */ /* 0x004e300000201800 */
[----:B---3--:R-:W1:Y:S01]  /*09d0*/  F2F.F64.F32 R10, R37 ;  /* 0x00000025000a7310 */ /* 0x008e620000201800 */
[----:B0-----:R-:W-:-:S02]  /*09e0*/  DADD R2, R2, R12 ;  /* 0x0000000002027229 */ /* 0x001fc4000000000c */
[----:B------:R-:W-:-:S05]  /*09f0*/  DFMA R12, R12, R12, R14 ;  /* 0x0000000c0c0c722b */ /* 0x000fca000000000e */
[----:B----4-:R-:W0:Y:S01]  /*0a00*/  F2F.F64.F32 R14, R20 ;  /* 0x00000014000e7310 */ /* 0x010e220000201800 */
[----:B-1----:R-:W-:Y:S02]  /*0a10*/  DADD R2, R2, R10 ;  /* 0x0000000002027229 */ /* 0x002fe4000000000a */
[----:B------:R-:W-:-:S05]  /*0a20*/  DFMA R12, R10, R10, R12 ;  /* 0x0000000a0a0c722b */ /* 0x000fca000000000c */
[----:B-----5:R-:W1:Y:S01]  /*0a30*/  F2F.F64.F32 R10, R19 ;  /* 0x00000013000a7310 */ /* 0x020e620000201800 */
[----:B0-----:R-:W-:Y:S02]  /*0a40*/  DADD R22, R2, R14 ;  /* 0x0000000002167229 */ /* 0x001fe4000000000e */
[----:B------:R-:W-:-:S05]  /*0a50*/  DFMA R12, R14, R14, R12 ;  /* 0x0000000e0e0c722b */ /* 0x000fca000000000c */
[----:B------:R-:W0:Y:S01]  /*0a60*/  F2F.F64.F32 R2, R18 ;  /* 0x0000001200027310 */ /* 0x000e220000201800 */
[----:B-1----:R-:W-:Y:S02]  /*0a70*/  DADD R22, R22, R10 ;  /* 0x0000000016167229 */ /* 0x002fe4000000000a */
[----:B------:R-:W-:-:S05]  /*0a80*/  DFMA R12, R10, R10, R12 ;  /* 0x0000000a0a0c722b */ /* 0x000fca000000000c */
[----:B------:R-:W-:Y:S01]  /*0a90*/  F2F.F64.F32 R14, R7 ;  /* 0x00000007000e7310 */ /* 0x000fe20000201800 */
[----:B0-----:R-:W-:-:S07]  /*0aa0*/  DADD R22, R22, R2 ;  /* 0x0000000016167229 */ /* 0x001fce0000000002 */
[----:B------:R-:W0:Y:S01]  /*0ab0*/  F2F.F64.F32 R10, R17 ;  /* 0x00000011000a7310 */ /* 0x000e220000201800 */
[----:B------:R-:W-:-:S07]  /*0ac0*/  DFMA R12, R2, R2, R12 ;  /* 0x00000002020c722b */ /* 0x000fce000000000c */
[----:B------:R-:W1:Y:S01]  /*0ad0*/  F2F.F64.F32 R2, R8 ;  /* 0x0000000800027310 */ /* 0x000e620000201800 */
[----:B0-----:R-:W-:Y:S02]  /*0ae0*/  DADD R22, R22, R10 ;  /* 0x0000000016167229 */ /* 0x001fe4000000000a */
[----:B------:R-:W-:-:S06]  /*0af0*/  DFMA R12, R10, R10, R12 ;  /* 0x0000000a0a0c722b */ /* 0x000fcc000000000c */
[----:B-1----:R-:W-:Y:S02]  /*0b00*/  DADD R22, R22, R2 ;  /* 0x0000000016167229 */ /* 0x002fe40000000002 */
[----:B------:R-:W-:-:S06]  /*0b10*/  DFMA R12, R2, R2, R12 ;  /* 0x00000002020c722b */ /* 0x000fcc000000000c */
[----:B------:R-:W-:Y:S02]  /*0b20*/  DADD R2, R22, R14 ;  /* 0x0000000016027229 */ /* 0x000fe4000000000e */
[----:B------:R-:W-:-:S11]  /*0b30*/  DFMA R14, R14, R14, R12 ;  /* 0x0000000e0e0e722b */ /* 0x000fd6000000000c */
.L_x_6:
        /* <DEDUP_REMOVED lines=10> */
[----:B------:R-:W3:Y:S01]  /*0be0*/  LDG.E.CONSTANT R20, desc[UR6][R18.64] ;  /* 0x0000000612147981 */ /* 0x000ee2000c1e9900 */
[----:B------:R-:W-:-:S05]  /*0bf0*/  IMAD.WIDE R22, R25, 0x4, R18 ;  /* 0x0000000419167825 */ /* 0x000fca00078e0212 */
[----:B------:R-:W4:Y:S01]  /*0c00*/  LDG.E.CONSTANT R8, desc[UR6][R22.64] ;  /* 0x0000000616087981 */ /* 0x000f22000c1e9900 */
[----:B------:R-:W-:-:S06]  /*0c10*/  IMAD.WIDE R26, R25, 0x4, R22 ;  /* 0x00000004191a7825 */ /* 0x000fcc00078e0216 */
[----:B------:R-:W5:Y:S01]  /*0c20*/  LDG.E.CONSTANT R26, desc[UR6][R26.64] ;  /* 0x000000061a1a7981 */ /* 0x000f62000c1e9900 */
[----:B------:R-:W-:Y:S01]  /*0c30*/  VIADD R9, R9, 0x4 ;  /* 0x0000000409097836 */ /* 0x000fe20000000000 */
[----:B--2---:R-:W0:Y:S08]  /*0c40*/  F2F.F64.F32 R12, R7 ;  /* 0x00000007000c7310 */ /* 0x004e300000201800 */
[----:B---3--:R-:W1:Y:S01]  /*0c50*/  F2F.F64.F32 R20, R20 ;  /* 0x0000001400147310 */ /* 0x008e620000201800 */
[----:B0-----:R-:W-:-:S07]  /*0c60*/  DADD R2, R2, R12 ;  /* 0x0000000002027229 */ /* 0x001fce000000000c */
[----:B----4-:R-:W0:Y:S01]  /*0c70*/  F2F.F64.F32 R10, R8 ;  /* 0x00000008000a7310 */ /* 0x010e220000201800 */
[----:B------:R-:W-:Y:S02]  /*0c80*/  DFMA R12, R12, R12, R14 ;  /* 0x0000000c0c0c722b */ /* 0x000fe4000000000e */
[----:B-1----:R-:W-:-:S05]  /*0c90*/  DADD R2, R2, R20 ;  /* 0x0000000002027229 */ /* 0x002fca0000000014 */
[----:B-----5:R-:W1:Y:S01]  /*0ca0*/  F2F.F64.F32 R14, R26 ;  /* 0x0000001a000e7310 */ /* 0x020e620000201800 */
[----:B------:R-:W-:Y:S02]  /*0cb0*/  DFMA R12, R20, R20, R12 ;  /* 0x00000014140c722b */ /* 0x000fe4000000000c */
[----:B0-----:R-:W-:-:S06]  /*0cc0*/  DADD R2, R2, R10 ;  /* 0x0000000002027229 */ /* 0x001fcc000000000a */
[----:B------:R-:W-:Y:S02]  /*0cd0*/  DFMA R12, R10, R10, R12 ;  /* 0x0000000a0a0c722b */ /* 0x000fe4000000000c */
[----:B-1----:R-:W-:-:S06]  /*0ce0*/  DADD R2, R2, R14 ;  /* 0x0000000002027229 */ /* 0x002fcc000000000e */
[----:B------:R-:W-:-:S11]  /*0cf0*/  DFMA R14, R14, R14, R12 ;  /* 0x0000000e0e0e722b */ /* 0x000fd6000000000c */
.L_x_7:
[----:B------:R-:W-:Y:S05]  /*0d00*/  @!P1 BRA `(.L_x_5) ;  /* 0x0000000000309947 */ /* 0x000fea0003800000 */
[----:B------:R-:W0:Y:S01]  /*0d10*/  LDC.64 R10, c[0x0][0x380] ;  /* 0x0000e000ff0a7b82 */ /* 0x000e220000000a00 */
[----:B------:R-:W-:Y:S01]  /*0d20*/  IMAD R12, R9, R25, R5 ;  /* 0x00000019090c7224 */ /* 0x000fe200078e0205 */
[----:B------:R-:W-:-:S07]  /*0d30*/  IADD3 R13, PT, PT, -R6, RZ, RZ ;  /* 0x000000ff060d7210 */ /* 0x000fce0007ffe1ff */
.L_x_8:
[----:B0-----:R-:W-:-:S06]  /*0d40*/  IMAD.WIDE R6, R12, 0x4, R10 ;  /* 0x000000040c067825 */ /* 0x001fcc00078e020a */
[----:B------:R-:W2:Y:S01]  /*0d50*/  LDG.E.CONSTANT R6, desc[UR6][R6.64] ;  /* 0x0000000606067981 */ /* 0x000ea2000c1e9900 */
[----:B------:R-:W-:Y:S02]  /*0d60*/  VIADD R13, R13, 0x1 ;  /* 0x000000010d0d7836 */ /* 0x000fe40000000000 */
[----:B------:R-:W-:-:S03]  /*0d70*/  IMAD.IADD R12, R12, 0x1, R25 ;  /* 0x000000010c0c7824 */ /* 0x000fc600078e0219 */
[----:B------:R-:W-:Y:S01]  /*0d80*/  ISETP.NE.AND P0, PT, R13, RZ, PT ;  /* 0x000000ff0d00720c */ /* 0x000fe20003f05270 */
[----:B--2---:R-:W0:Y:S02]  /*0d90*/  F2F.F64.F32 R8, R6 ;  /* 0x0000000600087310 */ /* 0x004e240000201800 */
[C---:B0-----:R-:W-:Y:S02]  /*0da0*/  DADD R2, R8.reuse, R2 ;  /* 0x0000000008027229 */ /* 0x041fe40000000002 */
[----:B------:R-:W-:-:S08]  /*0db0*/  DFMA R14, R8, R8, R14 ;  /* 0x00000008080e722b */ /* 0x000fd0000000000e */
[----:B------:R-:W-:Y:S05]  /*0dc0*/  @P0 BRA `(.L_x_8) ;  /* 0xfffffffc00dc0947 */ /* 0x000fea000383ffff */
.L_x_5:
[----:B------:R-:W0:Y:S01]  /*0dd0*/  I2F.F64.U32 R24, R24 ;  /* 0x0000001800187312 */ /* 0x000e220000201800 */
[----:B------:R-:W-:Y:S02]  /*0de0*/  MOV R6, 0x1 ;  /* 0x0000000100067802 */ /* 0x000fe40000000f00 */
[----:B------:R-:W-:-:S05]  /*0df0*/  FSETP.GEU.AND P1, PT, |R3|, 6.5827683646048100446e-37, PT ;  /* 0x036000000300780b */ /* 0x000fca0003f2e200 */
[----:B0-----:R-:W0:Y:S02]  /*0e00*/  MUFU.RCP64H R7, R25 ;  /* 0x0000001900077308 */ /* 0x001e240000001800 */
[----:B0-----:R-:W-:-:S08]  /*0e10*/  DFMA R8, -R24, R6, 1 ;  /* 0x3ff000001808742b */ /* 0x001fd00000000106 */
[----:B------:R-:W-:-:S08]  /*0e20*/  DFMA R8, R8, R8, R8 ;  /* 0x000000080808722b */ /* 0x000fd00000000008 */
[----:B------:R-:W-:-:S08]  /*0e30*/  DFMA R8, R6, R8, R6 ;  /* 0x000000080608722b */ /* 0x000fd00000000006 */
[----:B------:R-:W-:-:S08]  /*0e40*/  DFMA R6, -R24, R8, 1 ;  /* 0x3ff000001806742b */ /* 0x000fd00000000108 */
[----:B------:R-:W-:-:S08]  /*0e50*/  DFMA R6, R8, R6, R8 ;  /* 0x000000060806722b */ /* 0x000fd00000000008 */
[----:B------:R-:W-:-:S08]  /*0e60*/  DMUL R18, R2, R6 ;  /* 0x0000000602127228 */ /* 0x000fd00000000000 */
[----:B------:R-:W-:-:S08]  /*0e70*/  DFMA R8, -R24, R18, R2 ;  /* 0x000000121808722b */ /* 0x000fd00000000102 */
[----:B------:R-:W-:-:S10]  /*0e80*/  DFMA R18, R6, R8, R18 ;  /* 0x000000080612722b */ /* 0x000fd40000000012 */
[----:B------:R-:W-:-:S05]  /*0e90*/  FFMA R6, RZ, R25, R19 ;  /* 0x00000019ff067223 */ /* 0x000fca0000000013 */
[----:B------:R-:W-:-:S13]  /*0ea0*/  FSETP.GT.AND P0, PT, |R6|, 1.469367938527859385e-39, PT ;  /* 0x001000000600780b */ /* 0x000fda0003f04200 */
[----:B------:R-:W-:Y:S05]  /*0eb0*/  @P0 BRA P1, `(.L_x_9) ;  /* 0x0000000000200947 */ /* 0x000fea0000800000 */
[----:B------:R-:W-:Y:S01]  /*0ec0*/  IMAD.MOV.U32 R10, RZ, RZ, R2 ;  /* 0x000000ffff0a7224 */ /* 0x000fe200078e0002 */
[----:B------:R-:W-:Y:S01]  /*0ed0*/  MOV R8, R24 ;  /* 0x0000001800087202 */ /* 0x000fe20000000f00 */
[----:B------:R-:W-:Y:S01]  /*0ee0*/  IMAD.MOV.U32 R7, RZ, RZ, R3 ;  /* 0x000000ffff077224 */ /* 0x000fe200078e0003 */
[----:B------:R-:W-:Y:S01]  /*0ef0*/  MOV R6, 0xf20 ;  /* 0x00000f2000067802 */ /* 0x000fe20000000f00 */
[----:B------:R-:W-:-:S07]  /*0f00*/  IMAD.MOV.U32 R9, RZ, RZ, R25 ;  /* 0x000000ffff097224 */ /* 0x000fce00078e0019 */
[----:B------:R-:W-:Y:S05]  /*0f10*/  CALL.REL.NOINC `($__internal_0_$__cuda_sm20_div_rn_f64_full) ;  /* 0x0000002800847944 */ /* 0x000fea0003c00000 */
[----:B------:R-:W-:Y:S01]  /*0f20*/  IMAD.MOV.U32 R18, RZ, RZ, R8 ;  /* 0x000000ffff127224 */ /* 0x000fe200078e0008 */
[----:B------:R-:W-:-:S07]  /*0f30*/  MOV R19, R7 ;  /* 0x0000000700137202 */ /* 0x000fce0000000f00 */
.L_x_9:
[----:B------:R-:W0:Y:S01]  /*0f40*/  MUFU.RCP64H R7, R25 ;  /* 0x0000001900077308 */ /* 0x000e220000001800 */
[----:B------:R-:W-:Y:S01]  /*0f50*/  IMAD.MOV.U32 R6, RZ, RZ, 0x1 ;  /* 0x00000001ff067424 */ /* 0x000fe200078e00ff */
[----:B------:R-:W-:-:S05]  /*0f60*/  FSETP.GEU.AND P1, PT, |R15|, 6.5827683646048100446e-37, PT ;  /* 0x036000000f00780b */ /* 0x000fca0003f2e200 */
        /* <DEDUP_REMOVED lines=17> */
[----:B------:R-:W-:-:S07]  /*1080*/  MOV R6, R8 ;  /* 0x0000000800067202 */ /* 0x000fce0000000f00 */
.L_x_10:
[----:B------:R-:W-:Y:S01]  /*1090*/  DFMA R8, -R18, R18, R6 ;  /* 0x000000121208722b */ /* 0x000fe20000000106 */
[----:B------:R-:W0:Y:S07]  /*10a0*/  LDCU UR4, c[0x0][0x3a0] ;  /* 0x00007400ff0477ac */ /* 0x000e2e0008000800 */
[----:B------:R-:W-:-:S06]  /*10b0*/  DSETP.GEU.AND P0, PT, R8, RZ, PT ;  /* 0x000000ff0800722a */ /* 0x000fcc0003f0e000 */
[----:B------:R-:W-:Y:S02]  /*10c0*/  FSEL R27, R9, RZ, P0 ;  /* 0x000000ff091b7208 */ /* 0x000fe40000000000 */
[----:B------:R-:W-:Y:S01]  /*10d0*/  FSEL R26, R8, RZ, P0 ;  /* 0x000000ff081a7208 */ /* 0x000fe20000000000 */
[----:B------:R-:W-:Y:S01]  /*10e0*/  IMAD.MOV.U32 R8, RZ, RZ, 0x0 ;  /* 0x00000000ff087424 */ /* 0x000fe200078e00ff */
[----:B------:R-:W1:Y:S01]  /*10f0*/  MUFU.RSQ64H R7, R27 ;  /* 0x0000001b00077308 */ /* 0x000e620000001c00 */
[----:B------:R-:W-:Y:S01]  /*1100*/  VIADD R6, R27, 0xfcb00000 ;  /* 0xfcb000001b067836 */ /* 0x000fe20000000000 */
[----:B------:R-:W-:-:S04]  /*1110*/  MOV R9, 0x3fd80000 ;  /* 0x3fd8000000097802 */ /* 0x000fc80000000f00 */
[----:B------:R-:W-:Y:S02]  /*1120*/  ISETP.GE.U32.AND P0, PT, R6, 0x7ca00000, PT ;  /* 0x7ca000000600780c */ /* 0x000fe40003f06070 */
[----:B0-----:R-:W0:Y:S01]  /*1130*/  F2F.F64.F32 R22, UR4 ;  /* 0x0000000400167d10 */ /* 0x001e220008201800 */
[----:B-1----:R-:W-:-:S08]  /*1140*/  DMUL R10, R6, R6 ;  /* 0x00000006060a7228 */ /* 0x002fd00000000000 */
[----:B------:R-:W-:-:S08]  /*1150*/  DFMA R10, -R10, R26, 1 ;  /* 0x3ff000000a0a742b */ /* 0x000fd0000000011a */
[----:B------:R-:W-:Y:S02]  /*1160*/  DFMA R8, R10, R8, 0.5 ;  /* 0x3fe000000a08742b */ /* 0x000fe40000000008 */
[----:B------:R-:W-:-:S08]  /*1170*/  DMUL R10, R6, R10 ;  /* 0x0000000a060a7228 */ /* 0x000fd00000000000 */
[----:B------:R-:W-:-:S08]  /*1180*/  DFMA R28, R8, R10, R6 ;  /* 0x0000000a081c722b */ /* 0x000fd00000000006 */
[----:B------:R-:W-:Y:S02]  /*1190*/  DMUL R30, R28, R26 ;  /* 0x0000001a1c1e7228 */ /* 0x000fe40000000000 */
[----:B------:R-:W-:Y:S02]  /*11a0*/  VIADD R21, R29, 0xfff00000 ;  /* 0xfff000001d157836 */ /* 0x000fe40000000000 */
[----:B------:R-:W-:-:S04]  /*11b0*/  IMAD.MOV.U32 R20, RZ, RZ, R28 ;  /* 0x000000ffff147224 */ /* 0x000fc800078e001c */
[----:B------:R-:W-:-:S08]  /*11c0*/  DFMA R10, R30, -R30, R26 ;  /* 0x8000001e1e0a722b */ /* 0x000fd0000000001a */
[----:B------:R-:W-:Y:S01]  /*11d0*/  DFMA R8, R10, R20, R30 ;  /* 0x000000140a08722b */ /* 0x000fe2000000001e */
[----:B0-----:R-:W-:Y:S10]  /*11e0*/  @!P0 BRA `(.L_x_11) ;  /* 0x0000000000308947 */ /* 0x001ff40003800000 */
[----:B------:R-:W-:Y:S01]  /*11f0*/  MOV R13, R10 ;  /* 0x0000000a000d7202 */ /* 0x000fe20000000f00 */
[----:B------:R-:W-:Y:S01]  /*1200*/  IMAD.MOV.U32 R12, RZ, RZ, R11 ;  /* 0x000000ffff0c7224 */ /* 0x000fe200078e000b */
[----:B------:R-:W-:Y:S01]  /*1210*/  MOV R7, R6 ;  /* 0x0000000600077202 */ /* 0x000fe20000000f00 */
[----:B------:R-:W-:Y:S01]  /*1220*/  IMAD.MOV.U32 R11, RZ, RZ, R30 ;  /* 0x000000ffff0b7224 */ /* 0x000fe200078e001e */
[----:B------:R-:W-:Y:S01]  /*1230*/  MOV R10, R31 ;  /* 0x0000001f000a7202 */ /* 0x000fe20000000f00 */
[----:B------:R-:W-:Y:S01]  /*1240*/  IMAD.MOV.U32 R9, RZ, RZ, R26 ;  /* 0x000000ffff097224 */ /* 0x000fe200078e001a */
[----:B------:R-:W-:Y:S01]  /*1250*/  MOV R29, 0x1290 ;  /* 0x00001290001d7802 */ /* 0x000fe20000000f00 */
[----:B------:R-:W-:Y:S02]  /*1260*/  IMAD.MOV.U32 R8, RZ, RZ, R27 ;  /* 0x000000ffff087224 */ /* 0x000fe400078e001b */
[----:B------:R-:W-:-:S07]  /*1270*/  IMAD.MOV.U32 R6, RZ, RZ, R21 ;  /* 0x000000ffff067224 */ /* 0x000fce00078e0015 */
[----:B------:R-:W-:Y:S05]  /*1280*/  CALL.REL.NOINC `($__internal_1_$__cuda_sm20_dsqrt_rn_f64_mediumpath_v1) ;  /* 0x0000002c003c7944 */ /* 0x000fea0003c00000 */
[----:B------:R-:W-:Y:S01]  /*1290*/  IMAD.MOV.U32 R8, RZ, RZ, R7 ;  /* 0x000000ffff087224 */ /* 0x000fe200078e0007 */
[----:B------:R-:W-:-:S07]  /*12a0*/  MOV R9, R6 ;  /* 0x0000000600097202 */ /* 0x000fce0000000f00 */
.L_x_11:
[----:B------:R-:W0:Y:S01]  /*12b0*/  MUFU.RCP64H R7, R19 ;  /* 0x0000001300077308 */ /* 0x000e220000001800 */
[----:B------:R-:W-:Y:S01]  /*12c0*/  IMAD.MOV.U32 R6, RZ, RZ, 0x1 ;  /* 0x00000001ff067424 */ /* 0x000fe200078e00ff */
[----:B------:R-:W-:-:S10]  /*12d0*/  DMUL R12, R8, R22 ;  /* 0x00000016080c7228 */ /* 0x000fd40000000000 */
[----:B------:R-:W-:Y:S01]  /*12e0*/  FSETP.GEU.AND P1, PT, |R13|, 6.5827683646048100446e-37, PT ;  /* 0x036000000d00780b */ /* 0x000fe20003f2e200 */
[----:B0-----:R-:W-:-:S08]  /*12f0*/  DFMA R10, R6, -R18, 1 ;  /* 0x3ff00000060a742b */ /* 0x001fd00000000812 */
[----:B------:R-:W-:-:S08]  /*1300*/  DFMA R10, R10, R10, R10 ;  /* 0x0000000a0a0a722b */ /* 0x000fd0000000000a */
[----:B------:R-:W-:-:S08]  /*1310*/  DFMA R10, R6, R10, R6 ;  /* 0x0000000a060a722b */ /* 0x000fd00000000006 */
[----:B------:R-:W-:-:S08]  /*1320*/  DFMA R6, R10, -R18, 1 ;  /* 0x3ff000000a06742b */ /* 0x000fd00000000812 */
[----:B------:R-:W-:-:S08]  /*1330*/  DFMA R6, R10, R6, R10 ;  /* 0x000000060a06722b */ /* 0x000fd0000000000a */
[----:B------:R-:W-:-:S08]  /*1340*/  DMUL R8, R12, R6 ;  /* 0x000000060c087228 */ /* 0x000fd00000000000 */
[----:B------:R-:W-:-:S08]  /*1350*/  DFMA R10, R8, -R18, R12 ;  /* 0x80000012080a722b */ /* 0x000fd0000000000c */
        /* <DEDUP_REMOVED lines=11> */
.L_x_12:
[----:B------:R-:W0:Y:S01]  /*1410*/  LDCU UR5, c[0x0][0x390] ;  /* 0x00007200ff0577ac */ /* 0x000e220008000800 */
[----:B------:R-:W1:Y:S01]  /*1420*/  LDC.64 R6, c[0x0][0x3a8] ;  /* 0x0000ea00ff067b82 */ /* 0x000e620000000a00 */
[----:B------:R-:W2:Y:S01]  /*1430*/  F2F.F32.F64 R9, R8 ;  /* 0x0000000800097310 */ /* 0x000ea20000301000 */
[----:B------:R-:W3:Y:S01]  /*1440*/  LDCU UR4, c[0x0][0x38c] ;  /* 0x00007180ff0477ac */ /* 0x000ee20008000800 */
[----:B0-----:R-:W-:Y:S01]  /*1450*/  ISETP.GE.AND P0, PT, R0, UR5, PT ;  /* 0x0000000500007c0c */ /* 0x001fe2000bf06270 */
[----:B---3--:R-:W-:-:S04]  /*1460*/  IMAD R11, R16, UR4, R5 ;  /* 0x00000004100b7c24 */ /* 0x008fc8000f8e0205 */
[----:B-1----:R-:W-:-:S05]  /*1470*/  IMAD.WIDE R6, R11, 0x4, R6 ;  /* 0x000000040b067825 */ /* 0x002fca00078e0206 */
[----:B--2---:R0:W-:Y:S03]  /*1480*/  STG.E desc[UR6][R6.64], R9 ;  /* 0x0000000906007986 */ /* 0x0041e6000c101906 */
[----:B------:R-:W-:Y:S05]  /*1490*/  @P0 EXIT ;  /* 0x000000000000094d */ /* 0x000fea0003800000 */
[----:B0-----:R-:W-:-:S04]  /*14a0*/  IADD3 R6, PT, PT, -R0, UR5, RZ ;  /* 0x0000000500067c10 */ /* 0x001fc8000fffe1ff */
[----:B------:R-:W-:-:S13]  /*14b0*/  LOP3.LUT P0, R6, R6, 0x3, RZ, 0xc0, !PT ;  /* 0x0000000306067812 */ /* 0x000fda000780c0ff */
[----:B------:R-:W-:Y:S05]  /*14c0*/  @!P0 BRA `(.L_x_13) ;  /* 0x0000000400e88947 */ /* 0x000fea0003800000 */
[----:B------:R-:W-:Y:S01]  /*14d0*/  IMAD.MOV R16, RZ, RZ, -R6 ;  /* 0x000000ffff107224 */ /* 0x000fe200078e0a06 */
[----:B------:R-:W0:Y:S01]  /*14e0*/  LDCU UR5, c[0x0][0x38c] ;  /* 0x00007180ff0577ac */ /* 0x000e220008000800 */
[--C-:B------:R-:W-:Y:S02]  /*14f0*/  IMAD R17, R4, UR4, R5.reuse ;  /* 0x0000000404117c24 */ /* 0x100fe4000f8e0205 */
[----:B------:R-:W-:-:S07]  /*1500*/  IMAD R18, R0, UR4, R5 ;  /* 0x0000000400127c24 */ /* 0x000fce000f8e0205 */
.L_x_18:
[----:B-1----:R-:W1:Y:S02]  /*1510*/  LDC.64 R12, c[0x0][0x380] ;  /* 0x0000e000ff0c7b82 */ /* 0x002e640000000a00 */
[----:B-1----:R-:W-:-:S04]  /*1520*/  IMAD.WIDE R10, R18, 0x4, R12 ;  /* 0x00000004120a7825 */ /* 0x002fc800078e020c */
[----:B------:R-:W-:Y:S01]  /*1530*/  IMAD.WIDE R12, R17, 0x4, R12 ;  /* 0x00000004110c7825 */ /* 0x000fe200078e020c */
[----:B------:R-:W2:Y:S05]  /*1540*/  LDG.E.CONSTANT R6, desc[UR6][R10.64] ;  /* 0x000000060a067981 */ /* 0x000eaa000c1e9900 */
[----:B------:R-:W3:Y:S01]  /*1550*/  LDG.E.CONSTANT R12, desc[UR6][R12.64] ;  /* 0x000000060c0c7981 */ /* 0x000ee2000c1e9900 */
[----:B------:R-:W1:Y:S01]  /*1560*/  MUFU.RCP64H R21, R25 ;  /* 0x0000001900157308 */ /* 0x000e620000001800 */
[----:B------:R-:W-:-:S06]  /*1570*/  IMAD.MOV.U32 R20, RZ, RZ, 0x1 ;  /* 0x00000001ff147424 */ /* 0x000fcc00078e00ff */
[----:B-1----:R-:W-:-:S08]  /*1580*/  DFMA R8, -R24, R20, 1 ;  /* 0x3ff000001808742b */ /* 0x002fd00000000114 */
[----:B------:R-:W-:-:S08]  /*1590*/  DFMA R26, R8, R8, R8 ;  /* 0x00000008081a722b */ /* 0x000fd00000000008 */
[----:B------:R-:W-:-:S08]  /*15a0*/  DFMA R26, R20, R26, R20 ;  /* 0x0000001a141a722b */ /* 0x000fd00000000014 */
[----:B------:R-:W-:-:S08]  /*15b0*/  DFMA R28, -R24, R26, 1 ;  /* 0x3ff00000181c742b */ /* 0x000fd0000000011a */
[----:B------:R-:W-:Y:S01]  /*15c0*/  DFMA R28, R26, R28, R26 ;  /* 0x0000001c1a1c722b */ /* 0x000fe2000000001a */
[----:B--2---:R-:W-:Y:S08]  /*15d0*/  F2F.F64.F32 R6, R6 ;  /* 0x0000000600067310 */ /* 0x004ff00000201800 */
[----:B---3--:R-:W1:Y:S02]  /*15e0*/  F2F.F64.F32 R8, R12 ;  /* 0x0000000c00087310 */ /* 0x008e640000201800 */
[----:B-1----:R-:W-:-:S02]  /*15f0*/  DADD R20, R6, -R8 ;  /* 0x0000000006147229 */ /* 0x002fc40000000808 */
[----:B------:R-:W-:-:S06]  /*1600*/  DFMA R14, -R8, R8, R14 ;  /* 0x00000008080e722b */ /* 0x000fcc000000010e */
[----:B------:R-:W-:Y:S02]  /*1610*/  DADD R2, R20, R2 ;  /* 0x0000000014027229 */ /* 0x000fe40000000002 */
[----:B------:R-:W-:-:S06]  /*1620*/  DFMA R14, R6, R6, R14 ;  /* 0x00000006060e722b */ /* 0x000fcc000000000e */
[----:B------:R-:W-:Y:S02]  /*1630*/  DMUL R20, R28, R2 ;  /* 0x000000021c147228 */ /* 0x000fe40000000000 */
[----:B------:R-:W-:-:S06]  /*1640*/  FSETP.GEU.AND P1, PT, |R3|, 6.5827683646048100446e-37, PT ;  /* 0x036000000300780b */ /* 0x000fcc0003f2e200 */
[----:B------:R-:W-:-:S08]  /*1650*/  DFMA R10, -R24, R20, R2 ;  /* 0x00000014180a722b */ /* 0x000fd00000000102 */
[----:B------:R-:W-:-:S10]  /*1660*/  DFMA R20, R28, R10, R20 ;  /* 0x0000000a1c14722b */ /* 0x000fd40000000014 */
[----:B------:R-:W-:-:S05]  /*1670*/  FFMA R8, RZ, R25, R21 ;  /* 0x00000019ff087223 */ /* 0x000fca0000000015 */
[----:B------:R-:W-:-:S13]  /*1680*/  FSETP.GT.AND P0, PT, |R8|, 1.469367938527859385e-39, PT ;  /* 0x001000000800780b */ /* 0x000fda0003f04200 */
[----:B------:R-:W-:Y:S05]  /*1690*/  @P0 BRA P1, `(.L_x_14) ;  /* 0x0000000000200947 */ /* 0x000fea0000800000 */
[----:B------:R-:W-:Y:S01]  /*16a0*/  MOV R10, R2 ;  /* 0x00000002000a7202 */ /* 0x000fe20000000f00 */
[----:B------:R-:W-:Y:S01]  /*16b0*/  IMAD.MOV.U32 R7, RZ, RZ, R3 ;  /* 0x000000ffff077224 */ /* 0x000fe200078e0003 */
[----:B------:R-:W-:Y:S01]  /*16c0*/  MOV R9, R25 ;  /* 0x0000001900097202 */ /* 0x000fe20000000f00 */
[----:B------:R-:W-:Y:S01]  /*16d0*/  IMAD.MOV.U32 R8, RZ, RZ, R24 ;  /* 0x000000ffff087224 */ /* 0x000fe200078e0018 */
[----:B------:R-:W-:-:S07]  /*16e0*/  MOV R6, 0x1700 ;  /* 0x0000170000067802 */ /* 0x000fce0000000f00 */
[----:B0-----:R-:W-:Y:S05]  /*16f0*/  CALL.REL.NOINC `($__internal_0_$__cuda_sm20_div_rn_f64_full) ;  /* 0x00000020008c7944 */ /* 0x001fea0003c00000 */
[----:B------:R-:W-:Y:S02]  /*1700*/  IMAD.MOV.U32 R20, RZ, RZ, R8 ;  /* 0x000000ffff147224 */ /* 0x000fe400078e0008 */
[----:B------:R-:W-:-:S07]  /*1710*/  IMAD.MOV.U32 R21, RZ, RZ, R7 ;  /* 0x000000ffff157224 */ /* 0x000fce00078e0007 */
.L_x_14:
[----:B------:R-:W1:Y:S01]  /*1720*/  MUFU.RCP64H R7, R25 ;  /* 0x0000001900077308 */ /* 0x000e620000001800 */
[----:B------:R-:W-:Y:S02]  /*1730*/  MOV R6, 0x1 ;  /* 0x0000000100067802 */ /* 0x000fe40000000f00 */
[----:B------:R-:W-:-:S04]  /*1740*/  FSETP.GEU.AND P1, PT, |R15|, 6.5827683646048100446e-37, PT ;  /* 0x036000000f00780b */ /* 0x000fc80003f2e200 */
[----:B-1----:R-:W-:-:S08]  /*1750*/  DFMA R8, -R24, R6, 1 ;  /* 0x3ff000001808742b */ /* 0x002fd00000000106 */
        /* <DEDUP_REMOVED lines=15> */
[----:B0-----:R-:W-:Y:S05]  /*1850*/  CALL.REL.NOINC `($__internal_0_$__cuda_sm20_div_rn_f64_full) ;  /* 0x0000002000347944 */ /* 0x001fea0003c00000 */
[----:B------:R-:W-:-:S07]  /*1860*/  IMAD.MOV.U32 R6, RZ, RZ, R8 ;  /* 0x000000ffff067224 */ /* 0x000fce00078e0008 */
.L_x_15:
[----:B------:R-:W-:-:S08]  /*1870*/  DFMA R8, -R20, R20, R6 ;  /* 0x000000141408722b */ /* 0x000fd00000000106 */
[----:B------:R-:W-:-:S06]  /*1880*/  DSETP.GEU.AND P0, PT, R8, RZ, PT ;  /* 0x000000ff0800722a */ /* 0x000fcc0003f0e000 */
[----:B------:R-:W-:Y:S01]  /*1890*/  FSEL R31, R9, RZ, P0 ;  /* 0x000000ff091f7208 */ /* 0x000fe20000000000 */
[----:B------:R-:W-:Y:S01]  /*18a0*/  IMAD.MOV.U32 R9, RZ, RZ, 0x3fd80000 ;  /* 0x3fd80000ff097424 */ /* 0x000fe200078e00ff */
[----:B------:R-:W-:Y:S01]  /*18b0*/  FSEL R30, R8, RZ, P0 ;  /* 0x000000ff081e7208 */ /* 0x000fe20000000000 */
[----:B------:R-:W-:Y:S01]  /*18c0*/  IMAD.MOV.U32 R8, RZ, RZ, 0x0 ;  /* 0x00000000ff087424 */ /* 0x000fe200078e00ff */
[----:B------:R-:W1:Y:S01]  /*18d0*/  MUFU.RSQ64H R7, R31 ;  /* 0x0000001f00077308 */ /* 0x000e620000001c00 */
[----:B------:R-:W-:-:S04]  /*18e0*/  IADD3 R6, PT, PT, R31, -0x3500000, RZ ;  /* 0xfcb000001f067810 */ /* 0x000fc80007ffe0ff */
[----:B------:R-:W-:Y:S02]  /*18f0*/  ISETP.GE.U32.AND P0, PT, R6, 0x7ca00000, PT ;  /* 0x7ca000000600780c */ /* 0x000fe40003f06070 */
[----:B-1----:R-:W-:-:S08]  /*1900*/  DMUL R10, R6, R6 ;  /* 0x00000006060a7228 */ /* 0x002fd00000000000 */
[----:B------:R-:W-:-:S08]  /*1910*/  DFMA R10, -R10, R30, 1 ;  /* 0x3ff000000a0a742b */ /* 0x000fd0000000011e */
[----:B------:R-:W-:Y:S02]  /*1920*/  DFMA R8, R10, R8, 0.5 ;  /* 0x3fe000000a08742b */ /* 0x000fe40000000008 */
[----:B------:R-:W-:-:S08]  /*1930*/  DMUL R10, R6, R10 ;  /* 0x0000000a060a7228 */ /* 0x000fd00000000000 */
[----:B------:R-:W-:-:S08]  /*1940*/  DFMA R28, R8, R10, R6 ;  /* 0x0000000a081c722b */ /* 0x000fd00000000006 */
[----:B------:R-:W-:Y:S02]  /*1950*/  DMUL R8, R28, R30 ;  /* 0x0000001e1c087228 */ /* 0x000fe40000000000 */
[----:B------:R-:W-:Y:S01]  /*1960*/  IADD3 R27, PT, PT, R29, -0x100000, RZ ;  /* 0xfff000001d1b7810 */ /* 0x000fe20007ffe0ff */
[----:B------:R-:W-:-:S05]  /*1970*/  IMAD.MOV.U32 R26, RZ, RZ, R28 ;  /* 0x000000ffff1a7224 */ /* 0x000fca00078e001c */
[----:B------:R-:W-:-:S08]  /*1980*/  DFMA R10, R8, -R8, R30 ;  /* 0x80000008080a722b */ /* 0x000fd0000000001e */
[----:B------:R-:W-:Y:S01]  /*1990*/  DFMA R12, R10, R26, R8 ;  /* 0x0000001a0a0c722b */ /* 0x000fe20000000008 */
[----:B------:R-:W-:Y:S10]  /*19a0*/  @!P0 BRA `(.L_x_16) ;  /* 0x0000000000308947 */ /* 0x000ff40003800000 */
[----:B------:R-:W-:Y:S01]  /*19b0*/  IMAD.MOV.U32 R13, RZ, RZ, R10 ;  /* 0x000000ffff0d7224 */ /* 0x000fe200078e000a */
[----:B------:R-:W-:Y:S01]  /*19c0*/  MOV R12, R11 ;  /* 0x0000000b000c7202 */ /* 0x000fe20000000f00 */
[----:B------:R-:W-:Y:S01]  /*19d0*/  IMAD.MOV.U32 R11, RZ, RZ, R8 ;  /* 0x000000ffff0b7224 */ /* 0x000fe200078e0008 */
[----:B------:R-:W-:Y:S01]  /*19e0*/  MOV R29, 0x1a50 ;  /* 0x00001a50001d7802 */ /* 0x000fe20000000f00 */
[----:B------:R-:W-:Y:S01]  /*19f0*/  IMAD.MOV.U32 R10, RZ, RZ, R9 ;  /* 0x000000ffff0a7224 */ /* 0x000fe200078e0009 */
[----:B------:R-:W-:Y:S01]  /*1a00*/  MOV R9, R30 ;  /* 0x0000001e00097202 */ /* 0x000fe20000000f00 */
[----:B------:R-:W-:Y:S01]  /*1a10*/  IMAD.MOV.U32 R7, RZ, RZ, R6 ;  /* 0x000000ffff077224 */ /* 0x000fe200078e0006 */
[----:B------:R-:W-:Y:S01]  /*1a20*/  MOV R6, R27 ;  /* 0x0000001b00067202 */ /* 0x000fe20000000f00 */
[----:B------:R-:W-:-:S07]  /*1a30*/  IMAD.MOV.U32 R8, RZ, RZ, R31 ;  /* 0x000000ffff087224 */ /* 0x000fce00078e001f */
[----:B0-----:R-:W-:Y:S05]  /*1a40*/  CALL.REL.NOINC `($__internal_1_$__cuda_sm20_dsqrt_rn_f64_mediumpath_v1) ;  /* 0x00000024004c7944 */ /* 0x001fea0003c00000 */
[----:B------:R-:W-:Y:S02]  /*1a50*/  IMAD.MOV.U32 R12, RZ, RZ, R7 ;  /* 0x000000ffff0c7224 */ /* 0x000fe400078e0007 */
[----:B------:R-:W-:-:S07]  /*1a60*/  IMAD.MOV.U32 R13, RZ, RZ, R6 ;  /* 0x000000ffff0d7224 */ /* 0x000fce00078e0006 */
.L_x_16:
[----:B------:R-:W1:Y:S01]  /*1a70*/  MUFU.RCP64H R7, R21 ;  /* 0x0000001500077308 */ /* 0x000e620000001800 */
[----:B------:R-:W-:-:S06]  /*1a80*/  MOV R6, 0x1 ;  /* 0x0000000100067802 */ /* 0x000fcc0000000f00 */
[----:B-1----:R-:W-:-:S08]  /*1a90*/  DFMA R8, R6, -R20, 1 ;  /* 0x3ff000000608742b */ /* 0x002fd00000000814 */
[----:B------:R-:W-:-:S08]  /*1aa0*/  DFMA R8, R8, R8, R8 ;  /* 0x000000080808722b */ /* 0x000fd00000000008 */
[----:B------:R-:W-:Y:S02]  /*1ab0*/  DFMA R8, R6, R8, R6 ;  /* 0x000000080608722b */ /* 0x000fe40000000006 */
[----:B------:R-:W-:-:S06]  /*1ac0*/  DMUL R6, R12, R22 ;  /* 0x000000160c067228 */ /* 0x000fcc0000000000 */
[----:B------:R-:W-:-:S04]  /*1ad0*/  DFMA R10, R8, -R20, 1 ;  /* 0x3ff00000080a742b */ /* 0x000fc80000000814 */
[----:B------:R-:W-:-:S04]  /*1ae0*/  FSETP.GEU.AND P1, PT, |R7|, 6.5827683646048100446e-37, PT ;  /* 0x036000000700780b */ /* 0x000fc80003f2e200 */
        /* <DEDUP_REMOVED lines=10> */
[----:B------:R-:W-:-:S07]  /*1b90*/  MOV R6, 0x1bb0 ;  /* 0x00001bb000067802 */ /* 0x000fce0000000f00 */
[----:B0-----:R-:W-:Y:S05]  /*1ba0*/  CALL.REL.NOINC `($__internal_0_$__cuda_sm20_div_rn_f64_full) ;  /* 0x0000001c00607944 */ /* 0x001fea0003c00000 */
[----:B------:R-:W-:-:S07]  /*1bb0*/  IMAD.MOV.U32 R9, RZ, RZ, R7 ;  /* 0x000000ffff097224 */ /* 0x000fce00078e0007 */
.L_x_17:
[----:B------:R-:W1:Y:S01]  /*1bc0*/  LDC.64 R6, c[0x0][0x3a8] ;  /* 0x0000ea00ff067b82 */ /* 0x000e620000000a00 */
[----:B------:R-:W2:Y:S01]  /*1bd0*/  F2F.F32.F64 R9, R8 ;  /* 0x0000000800097310 */ /* 0x000ea20000301000 */
[----:B------:R-:W-:Y:S01]  /*1be0*/  VIADD R16, R16, 0x1 ;  /* 0x0000000110107836 */ /* 0x000fe20000000000 */
[----:B0-----:R-:W-:Y:S01]  /*1bf0*/  UMOV UR4, UR5 ;  /* 0x0000000500047c82 */ /* 0x001fe20008000000 */
[----:B------:R-:W-:Y:S01]  /*1c00*/  IADD3 R0, PT, PT, R0, 0x1, RZ ;  /* 0x0000000100007810 */ /* 0x000fe20007ffe0ff */
[----:B------:R-:W-:Y:S02]  /*1c10*/  VIADD R17, R17, UR4 ;  /* 0x0000000411117c36 */ /* 0x000fe40008000000 */
[----:B------:R-:W-:Y:S01]  /*1c20*/  ISETP.NE.AND P0, PT, R16, RZ, PT ;  /* 0x000000ff1000720c */ /* 0x000fe20003f05270 */
[----:B-1----:R-:W-:-:S04]  /*1c30*/  IMAD.WIDE R6, R18, 0x4, R6 ;  /* 0x0000000412067825 */ /* 0x002fc800078e0206 */
[----:B------:R-:W-:Y:S01]  /*1c40*/  VIADD R18, R18, UR4 ;  /* 0x0000000412127c36 */ /* 0x000fe20008000000 */
[----:B--2---:R1:W-:Y:S07]  /*1c50*/  STG.E desc[UR6][R6.64], R9 ;  /* 0x0000000906007986 */ /* 0x0043ee000c101906 */
[----:B------:R-:W-:Y:S05]  /*1c60*/  @P0 BRA `(.L_x_18) ;  /* 0xfffffff800280947 */ /* 0x000fea000383ffff */
.L_x_13:
[----:B-1----:R-:W0:Y:S01]  /*1c70*/  LDC R7, c[0x0][0x388] ;  /* 0x0000e200ff077b82 */ /* 0x002e220000000800 */
[----:B------:R-:W0:Y:S02]  /*1c80*/  LDCU UR8, c[0x0][0x390] ;  /* 0x00007200ff0877ac */ /* 0x000e240008000800 */
[----:B0-----:R-:W-:-:S04]  /*1c90*/  IADD3 R4, PT, PT, R7, -UR8, R4 ;  /* 0x8000000807047c10 */ /* 0x001fc8000fffe004 */
[----:B------:R-:W-:-:S13]  /*1ca0*/  ISETP.GT.U32.AND P0, PT, R4, -0x4, PT ;  /* 0xfffffffc0400780c */ /* 0x000fda0003f04070 */
[----:B------:R-:W-:Y:S05]  /*1cb0*/  @P0 EXIT ;  /* 0x000000000000094d */ /* 0x000fea0003800000 */
[C---:B------:R-:W-:Y:S01]  /*1cc0*/  IADD3 R6, PT, PT, R0.reuse, -R7, RZ ;  /* 0x8000000700067210 */ /* 0x040fe20007ffe0ff */
[--C-:B------:R-:W-:Y:S01]  /*1cd0*/  IMAD R4, R0, UR4, R5.reuse ;  /* 0x0000000400047c24 */ /* 0x100fe2000f8e0205 */
[----:B------:R-:W0:Y:S03]  /*1ce0*/  LDCU UR5, c[0x0][0x390] ;  /* 0x00007200ff0577ac */ /* 0x000e260008000800 */
[----:B------:R-:W-:-:S07]  /*1cf0*/  IMAD R5, R6, UR4, R5 ;  /* 0x0000000406057c24 */ /* 0x000fce000f8e0205 */
.L_x_35:
[----:B-1----:R-:W1:Y:S02]  /*1d00*/  LDC.64 R18, c[0x0][0x380] ;  /* 0x0000e000ff127b82 */ /* 0x002e640000000a00 */
[----:B-1----:R-:W-:-:S04]  /*1d10*/  IMAD.WIDE R20, R4, 0x4, R18 ;  /* 0x0000000404147825 */ /* 0x002fc800078e0212 */
[----:B------:R-:W-:Y:S01]  /*1d20*/  IMAD.WIDE R18, R5, 0x4, R18 ;  /* 0x0000000405127825 */ /* 0x000fe200078e0212 */
[----:B------:R-:W2:Y:S04]  /*1d30*/  LDG.E.CONSTANT R26, desc[UR6][R20.64] ;  /* 0x00000006141a7981 */ /* 0x000ea8000c1e9900 */
        /* <DEDUP_REMOVED lines=27> */
[----:B------:R-:W-:Y:S01]  /*1ef0*/  MOV R16, R8 ;  /* 0x0000000800107202 */ /* 0x000fe20000000f00 */
[----:B------:R-:W-:-:S07]  /*1f00*/  IMAD.MOV.U32 R17, RZ, RZ, R7 ;  /* 0x000000ffff117224 */ /* 0x000fce00078e0007 */
.L_x_19:
[----:B------:R-:W1:Y:S01]  /*1f10*/  MUFU.RCP64H R7, R25 ;  /* 0x0000001900077308 */ /* 0x000e620000001800 */
[----:B------:R-:W-:Y:S01]  /*1f20*/  IMAD.MOV.U32 R6, RZ, RZ, 0x1 ;  /* 0x00000001ff067424 */ /* 0x000fe200078e00ff */
[----:B------:R-:W-:-:S05]  /*1f30*/  FSETP.GEU.AND P1, PT, |R27|, 6.5827683646048100446e-37, PT ;  /* 0x036000001b00780b */ /* 0x000fca0003f2e200 */
        /* <DEDUP_REMOVED lines=17> */
[----:B------:R-:W-:-:S07]  /*2050*/  IMAD.MOV.U32 R6, RZ, RZ, R8 ;  /* 0x000000ffff067224 */ /* 0x000fce00078e0008 */
.L_x_20:
[----:B------:R-:W-:-:S08]  /*2060*/  DFMA R8, -R16, R16, R6 ;  /* 0x000000101008722b */ /* 0x000fd00000000106 */
[----:B------:R-:W-:-:S06]  /*2070*/  DSETP.GEU.AND P0, PT, R8, RZ, PT ;  /* 0x000000ff0800722a */ /* 0x000fcc0003f0e000 */
[----:B------:R-:W-:Y:S01]  /*2080*/  FSEL R31, R9, RZ, P0 ;  /* 0x000000ff091f7208 */ /* 0x000fe20000000000 */
[----:B------:R-:W-:Y:S01]  /*2090*/  IMAD.MOV.U32 R9, RZ, RZ, 0x3fd80000 ;  /* 0x3fd80000ff097424 */ /* 0x000fe200078e00ff */
[----:B------:R-:W-:Y:S02]  /*20a0*/  FSEL R30, R8, RZ, P0 ;  /* 0x000000ff081e7208 */ /* 0x000fe40000000000 */
[----:B------:R-:W1:Y:S01]  /*20b0*/  MUFU.RSQ64H R7, R31 ;  /* 0x0000001f00077308 */ /* 0x000e620000001c00 */
[----:B------:R-:W-:Y:S01]  /*20c0*/  VIADD R6, R31, 0xfcb00000 ;  /* 0xfcb000001f067836 */ /* 0x000fe20000000000 */
[----:B------:R-:W-:-:S04]  /*20d0*/  MOV R8, 0x0 ;  /* 0x0000000000087802 */ /* 0x000fc80000000f00 */
[----:B------:R-:W-:Y:S01]  /*20e0*/  ISETP.GE.U32.AND P0, PT, R6, 0x7ca00000, PT ;  /* 0x7ca000000600780c */ /* 0x000fe20003f06070 */
[----:B-1----:R-:W-:-:S08]  /*20f0*/  DMUL R10, R6, R6 ;  /* 0x00000006060a7228 */ /* 0x002fd00000000000 */
[----:B------:R-:W-:-:S08]  /*2100*/  DFMA R10, -R10, R30, 1 ;  /* 0x3ff000000a0a742b */ /* 0x000fd0000000011e */
[----:B------:R-:W-:Y:S02]  /*2110*/  DFMA R8, R10, R8, 0.5 ;  /* 0x3fe000000a08742b */ /* 0x000fe40000000008 */
[----:B------:R-:W-:-:S08]  /*2120*/  DMUL R10, R6, R10 ;  /* 0x0000000a060a7228 */ /* 0x000fd00000000000 */
[----:B------:R-:W-:-:S08]  /*2130*/  DFMA R28, R8, R10, R6 ;  /* 0x0000000a081c722b */ /* 0x000fd00000000006 */
[----:B------:R-:W-:Y:S02]  /*2140*/  DMUL R8, R28, R30 ;  /* 0x0000001e1c087228 */ /* 0x000fe40000000000 */
[----:B------:R-:W-:Y:S01]  /*2150*/  VIADD R15, R29, 0xfff00000 ;  /* 0xfff000001d0f7836 */ /* 0x000fe20000000000 */
[----:B------:R-:W-:-:S05]  /*2160*/  MOV R14, R28 ;  /* 0x0000001c000e7202 */ /* 0x000fca0000000f00 */
[----:B------:R-:W-:-:S08]  /*2170*/  DFMA R32, R8, -R8, R30 ;  /* 0x800000080820722b */ /* 0x000fd0000000001e */
[----:B------:R-:W-:Y:S01]  /*2180*/  DFMA R10, R32, R14, R8 ;  /* 0x0000000e200a722b */ /* 0x000fe20000000008 */
[----:B------:R-:W-:Y:S10]  /*2190*/  @!P0 BRA `(.L_x_21) ;  /* 0x0000000000308947 */ /* 0x000ff40003800000 */
[----:B------:R-:W-:Y:S01]  /*21a0*/  MOV R11, R8 ;  /* 0x00000008000b7202 */ /* 0x000fe20000000f00 */
[----:B------:R-:W-:Y:S01]  /*21b0*/  IMAD.MOV.U32 R10, RZ, RZ, R9 ;  /* 0x000000ffff0a7224 */ /* 0x000fe200078e0009 */
[----:B------:R-:W-:Y:S01]  /*21c0*/  MOV R8, R31 ;  /* 0x0000001f00087202 */ /* 0x000fe20000000f00 */
[----:B------:R-:W-:Y:S01]  /*21d0*/  IMAD.MOV.U32 R7, RZ, RZ, R6 ;  /* 0x000000ffff077224 */ /* 0x000fe200078e0006 */
[----:B------:R-:W-:Y:S01]  /*21e0*/  MOV R29, 0x2240 ;  /* 0x00002240001d7802 */ /* 0x000fe20000000f00 */
[----:B------:R-:W-:Y:S02]  /*21f0*/  IMAD.MOV.U32 R13, RZ, RZ, R32 ;  /* 0x000000ffff0d7224 */ /* 0x000fe400078e0020 */
[----:B------:R-:W-:Y:S02]  /*2200*/  IMAD.MOV.U32 R12, RZ, RZ, R33 ;  /* 0x000000ffff0c7224 */ /* 0x000fe400078e0021 */
[----:B------:R-:W-:Y:S02]  /*2210*/  IMAD.MOV.U32 R9, RZ, RZ, R30 ;  /* 0x000000ffff097224 */ /* 0x000fe400078e001e */
[----:B------:R-:W-:-:S07]  /*2220*/  IMAD.MOV.U32 R6, RZ, RZ, R15 ;  /* 0x000000ffff067224 */ /* 0x000fce00078e000f */
[----:B0-----:R-:W-:Y:S05]  /*2230*/  CALL.REL.NOINC `($__internal_1_$__cuda_sm20_dsqrt_rn_f64_mediumpath_v1) ;  /* 0x0000001c00507944 */ /* 0x001fea0003c00000 */
[----:B------:R-:W-:Y:S01]  /*2240*/  MOV R10, R7 ;  /* 0x00000007000a7202 */ /* 0x000fe20000000f00 */
[----:B------:R-:W-:-:S07]  /*2250*/  IMAD.MOV.U32 R11, RZ, RZ, R6 ;  /* 0x000000ffff0b7224 */ /* 0x000fce00078e0006 */
.L_x_21:
[----:B------:R-:W1:Y:S01]  /*2260*/  MUFU.RCP64H R7, R17 ;  /* 0x0000001100077308 */ /* 0x000e620000001800 */
[----:B------:R-:W-:Y:S01]  /*2270*/  IMAD.MOV.U32 R6, RZ, RZ, 0x1 ;  /* 0x00000001ff067424 */ /* 0x000fe200078e00ff */
[----:B------:R-:W-:-:S10]  /*2280*/  DMUL R10, R10, R22 ;  /* 0x000000160a0a7228 */ /* 0x000fd40000000000 */
[----:B------:R-:W-:Y:S01]  /*2290*/  FSETP.GEU.AND P1, PT, |R11|, 6.5827683646048100446e-37, PT ;  /* 0x036000000b00780b */ /* 0x000fe20003f2e200 */
[----:B-1----:R-:W-:-:S08]  /*22a0*/  DFMA R8, R6, -R16, 1 ;  /* 0x3ff000000608742b */ /* 0x002fd00000000810 */
        /* <DEDUP_REMOVED lines=10> */
[----:B------:R-:W-:Y:S01]  /*2350*/  MOV R7, R11 ;  /* 0x0000000b00077202 */ /* 0x000fe20000000f00 */
[----:B------:R-:W-:Y:S01]  /*2360*/  IMAD.MOV.U32 R8, RZ, RZ, R16 ;  /* 0x000000ffff087224 */ /* 0x000fe200078e0010 */
[----:B------:R-:W-:Y:S01]  /*2370*/  MOV R6, 0x23a0 ;  /* 0x000023a000067802 */ /* 0x000fe20000000f00 */
[----:B------:R-:W-:-:S07]  /*2380*/  IMAD.MOV.U32 R9, RZ, RZ, R17 ;  /* 0x000000ffff097224 */ /* 0x000fce00078e0011 */
[----:B0-----:R-:W-:Y:S05]  /*2390*/  CALL.REL.NOINC `($__internal_0_$__cuda_sm20_div_rn_f64_full) ;  /* 0x0000001400647944 */ /* 0x001fea0003c00000 */
[----:B------:R-:W-:-:S07]  /*23a0*/  MOV R9, R7 ;  /* 0x0000000700097202 */ /* 0x000fce0000000f00 */
.L_x_22:
[----:B------:R-:W1:Y:S02]  /*23b0*/  LDC R7, c[0x0][0x38c] ;  /* 0x0000e300ff077b82 */ /* 0x000e640000000800 */
[----:B-1----:R-:W-:-:S04]  /*23c0*/  IMAD.WIDE R20, R7, 0x4, R20 ;  /* 0x0000000407147825 */ /* 0x002fc800078e0214 */
[----:B------:R-:W-:Y:S01]  /*23d0*/  IMAD.WIDE R18, R7, 0x4, R18 ;  /* 0x0000000407127825 */ /* 0x000fe200078e0212 */
[----:B------:R-:W2:Y:S04]  /*23e0*/  LDG.E.CONSTANT R6, desc[UR6][R20.64] ;  /* 0x0000000614067981 */ /* 0x000ea8000c1e9900 */
[----:B------:R-:W3:Y:S01]  /*23f0*/  LDG.E.CONSTANT R10, desc[UR6][R18.64] ;  /* 0x00000006120a7981 */ /* 0x000ee2000c1e9900 */
[----:B------:R-:W1:Y:S01]  /*2400*/  MUFU.RCP64H R13, R25 ;  /* 0x00000019000d7308 */ /* 0x000e620000001800 */
[----:B------:R-:W-:-:S07]  /*2410*/  IMAD.MOV.U32 R12, RZ, RZ, 0x1 ;  /* 0x00000001ff0c7424 */ /* 0x000fce00078e00ff */
[----:B------:R-:W4:Y:S01]  /*2420*/  F2F.F32.F64 R9, R8 ;  /* 0x0000000800097310 */ /* 0x000f220000301000 */
[----:B-1----:R-:W-:-:S08]  /*2430*/  DFMA R14, -R24, R12, 1 ;  /* 0x3ff00000180e742b */ /* 0x002fd0000000010c */
[----:B------:R-:W-:-:S08]  /*2440*/  DFMA R14, R14, R14, R14 ;  /* 0x0000000e0e0e722b */ /* 0x000fd0000000000e */
[----:B------:R-:W-:Y:S02]  /*2450*/  DFMA R12, R12, R14, R12 ;  /* 0x0000000e0c0c722b */ /* 0x000fe4000000000c */
[----:B------:R-:W1:Y:S06]  /*2460*/  LDC.64 R14, c[0x0][0x3a8] ;  /* 0x0000ea00ff0e7b82 */ /* 0x000e6c0000000a00 */
[----:B------:R-:W-:-:S08]  /*2470*/  DFMA R28, -R24, R12, 1 ;  /* 0x3ff00000181c742b */ /* 0x000fd0000000010c */
[----:B------:R-:W-:Y:S01]  /*2480*/  DFMA R28, R12, R28, R12 ;  /* 0x0000001c0c1c722b */ /* 0x000fe2000000000c */
[----:B-1----:R-:W-:-:S05]  /*2490*/  IMAD.WIDE R14, R4, 0x4, R14 ;  /* 0x00000004040e7825 */ /* 0x002fca00078e020e */
[----:B----4-:R1:W-:Y:S01]  /*24a0*/  STG.E desc[UR6][R14.64], R9 ;  /* 0x000000090e007986 */ /* 0x0103e2000c101906 */
[----:B--2---:R-:W-:Y:S08]  /*24b0*/  F2F.F64.F32 R6, R6 ;  /* 0x0000000600067310 */ /* 0x004ff00000201800 */
[----:B---3--:R-:W2:Y:S02]  /*24c0*/  F2F.F64.F32 R10, R10 ;  /* 0x0000000a000a7310 */ /* 0x008ea40000201800 */
[----:B--2---:R-:W-:-:S02]  /*24d0*/  DADD R16, R6, -R10 ;  /* 0x0000000006107229 */ /* 0x004fc4000000080a */
        /* <DEDUP_REMOVED lines=9> */
[----:B-1----:R-:W-:Y:S05]  /*2570*/  @P0 BRA P1, `(.L_x_23) ;  /* 0x0000000000200947 */ /* 0x002fea0000800000 */
        /* <DEDUP_REMOVED lines=8> */
.L_x_23:
        /* <DEDUP_REMOVED lines=21> */
.L_x_24:
        /* <DEDUP_REMOVED lines=20> */
[----:B------:R-:W-:Y:S01]  /*2890*/  IMAD.MOV.U32 R13, RZ, RZ, R10 ;  /* 0x000000ffff0d7224 */ /* 0x000fe200078e000a */
[----:B------:R-:W-:Y:S01]  /*28a0*/  MOV R12, R11 ;  /* 0x0000000b000c7202 */ /* 0x000fe20000000f00 */
[----:B------:R-:W-:Y:S01]  /*28b0*/  IMAD.MOV.U32 R7, RZ, RZ, R6 ;  /* 0x000000ffff077224 */ /* 0x000fe200078e0006 */
[----:B------:R-:W-:Y:S01]  /*28c0*/  MOV R6, R29 ;  /* 0x0000001d00067202 */ /* 0x000fe20000000f00 */
[----:B------:R-:W-:Y:S01]  /*28d0*/  IMAD.MOV.U32 R11, RZ, RZ, R8 ;  /* 0x000000ffff0b7224 */ /* 0x000fe200078e0008 */
[----:B------:R-:W-:Y:S01]  /*28e0*/  MOV R29, 0x2940 ;  /* 0x00002940001d7802 */ /* 0x000fe20000000f00 */
[----:B------:R-:W-:Y:S01]  /*28f0*/  IMAD.MOV.U32 R10, RZ, RZ, R9 ;  /* 0x000000ffff0a7224 */ /* 0x000fe200078e0009 */
[----:B------:R-:W-:Y:S01]  /*2900*/  MOV R9, R30 ;  /* 0x0000001e00097202 */ /* 0x000fe20000000f00 */
[----:B------:R-:W-:Y:S02]  /*2910*/  IMAD.MOV.U32 R28, RZ, RZ, R32 ;  /* 0x000000ffff1c7224 */ /* 0x000fe400078e0020 */
[----:B------:R-:W-:-:S07]  /*2920*/  IMAD.MOV.U32 R8, RZ, RZ, R31 ;  /* 0x000000ffff087224 */ /* 0x000fce00078e001f */
[----:B0-----:R-:W-:Y:S05]  /*2930*/  CALL.REL.NOINC `($__internal_1_$__cuda_sm20_dsqrt_rn_f64_mediumpath_v1) ;  /* 0x0000001400907944 */ /* 0x001fea0003c00000 */
[----:B------:R-:W-:Y:S02]  /*2940*/  IMAD.MOV.U32 R12, RZ, RZ, R7 ;  /* 0x000000ffff0c7224 */ /* 0x000fe400078e0007 */
[----:B------:R-:W-:-:S07]  /*2950*/  IMAD.MOV.U32 R13, RZ, RZ, R6 ;  /* 0x000000ffff0d7224 */ /* 0x000fce00078e0006 */
.L_x_25:
        /* <DEDUP_REMOVED lines=21> */
.L_x_26:
[----:B------:R-:W1:Y:S02]  /*2ab0*/  LDC R3, c[0x0][0x38c] ;  /* 0x0000e300ff037b82 */ /* 0x000e640000000800 */
[----:B-1----:R-:W-:-:S04]  /*2ac0*/  IMAD.WIDE R20, R3, 0x4, R20 ;  /* 0x0000000403147825 */ /* 0x002fc800078e0214 */
[C---:B------:R-:W-:Y:S01]  /*2ad0*/  IMAD.WIDE R18, R3.reuse, 0x4, R18 ;  /* 0x0000000403127825 */ /* 0x040fe200078e0212 */
[----:B------:R-:W2:Y:S04]  /*2ae0*/  LDG.E.CONSTANT R6, desc[UR6][R20.64] ;  /* 0x0000000614067981 */ /* 0x000ea8000c1e9900 */
[----:B------:R-:W3:Y:S01]  /*2af0*/  LDG.E.CONSTANT R32, desc[UR6][R18.64] ;  /* 0x0000000612207981 */ /* 0x000ee2000c1e9900 */
[----:B------:R-:W1:Y:S01]  /*2b00*/  MUFU.RCP64H R13, R25 ;  /* 0x00000019000d7308 */ /* 0x000e620000001800 */
[----:B------:R-:W-:Y:S02]  /*2b10*/  IMAD.MOV.U32 R12, RZ, RZ, 0x1 ;  /* 0x00000001ff0c7424 */ /* 0x000fe400078e00ff */
[----:B------:R-:W-:-:S05]  /*2b20*/  IMAD.WIDE R14, R3, 0x4, R14 ;  /* 0x00000004030e7825 */ /* 0x000fca00078e020e */
[----:B------:R-:W4:Y:S01]  /*2b30*/  F2F.F32.F64 R9, R8 ;  /* 0x0000000800097310 */ /* 0x000f220000301000 */
[----:B-1----:R-:W-:Y:S01]  /*2b40*/  DFMA R10, -R24, R12, 1 ;  /* 0x3ff00000180a742b */ /* 0x002fe2000000010c */
[----:B----4-:R1:W-:Y:S07]  /*2b50*/  STG.E desc[UR6][R14.64], R9 ;  /* 0x000000090e007986 */ /* 0x0103ee000c101906 */
[----:B------:R-:W-:-:S08]  /*2b60*/  DFMA R28, R10, R10, R10 ;  /* 0x0000000a0a1c722b */ /* 0x000fd0000000000a */
[----:B------:R-:W-:-:S08]  /*2b70*/  DFMA R28, R12, R28, R12 ;  /* 0x0000001c0c1c722b */ /* 0x000fd0000000000c */
[----:B------:R-:W-:-:S08]  /*2b80*/  DFMA R30, -R24, R28, 1 ;  /* 0x3ff00000181e742b */ /* 0x000fd0000000011c */
[----:B------:R-:W-:Y:S01]  /*2b90*/  DFMA R28, R28, R30, R28 ;  /* 0x0000001e1c1c722b */ /* 0x000fe2000000001c */
        /* <DEDUP_REMOVED lines=21> */
.L_x_27:
        /* <DEDUP_REMOVED lines=21> */
.L_x_28:
        /* <DEDUP_REMOVED lines=28> */
[----:B------:R-:W-:Y:S02]  /*3000*/  IMAD.MOV.U32 R9, RZ, RZ, R30 ;  /* 0x000000ffff097224 */ /* 0x000fe400078e001e */
[----:B------:R-:W-:-:S07]  /*3010*/  IMAD.MOV.U32 R8, RZ, RZ, R31 ;  /* 0x000000ffff087224 */ /* 0x000fce00078e001f */
[----:B0-----:R-:W-:Y:S05]  /*3020*/  CALL.REL.NOINC `($__internal_1_$__cuda_sm20_dsqrt_rn_f64_mediumpath_v1) ;  /* 0x0000000c00d47944 */ /* 0x001fea0003c00000 */
[----:B------:R-:W-:Y:S01]  /*3030*/  IMAD.MOV.U32 R12, RZ, RZ, R7 ;  /* 0x000000ffff0c7224 */ /* 0x000fe200078e0007 */
[----:B------:R-:W-:-:S07]  /*3040*/  MOV R13, R6 ;  /* 0x00000006000d7202 */ /* 0x000fce0000000f00 */
.L_x_29:
[----:B------:R-:W1:Y:S01]  /*3050*/  MUFU.RCP64H R7, R3 ;  /* 0x0000000300077308 */ /* 0x000e620000001800 */
[----:B------:R-:W-:-:S06]  /*3060*/  IMAD.MOV.U32 R6, RZ, RZ, 0x1 ;  /* 0x00000001ff067424 */ /* 0x000fcc00078e00ff */
        /* <DEDUP_REMOVED lines=19> */
.L_x_30:
[----:B------:R-:W1:Y:S02]  /*31a0*/  LDC R11, c[0x0][0x38c] ;  /* 0x0000e300ff0b7b82 */ /* 0x000e640000000800 */
[----:B-1----:R-:W-:-:S04]  /*31b0*/  IMAD.WIDE R20, R11, 0x4, R20 ;  /* 0x000000040b147825 */ /* 0x002fc800078e0214 */
[----:B------:R-:W-:Y:S01]  /*31c0*/  IMAD.WIDE R18, R11, 0x4, R18 ;  /* 0x000000040b127825 */ /* 0x000fe200078e0212 */
[----:B------:R-:W2:Y:S04]  /*31d0*/  LDG.E.CONSTANT R6, desc[UR6][R20.64] ;  /* 0x0000000614067981 */ /* 0x000ea8000c1e9900 */
[----:B------:R-:W3:Y:S01]  /*31e0*/  LDG.E.CONSTANT R10, desc[UR6][R18.64] ;  /* 0x00000006120a7981 */ /* 0x000ee2000c1e9900 */
[----:B------:R-:W1:Y:S01]  /*31f0*/  MUFU.RCP64H R3, R25 ;  /* 0x0000001900037308 */ /* 0x000e620000001800 */
[----:B------:R-:W-:-:S07]  /*3200*/  MOV R2, 0x1 ;  /* 0x0000000100027802 */ /* 0x000fce0000000f00 */
[----:B------:R-:W-:Y:S01]  /*3210*/  F2F.F32.F64 R9, R8 ;  /* 0x0000000800097310 */ /* 0x000fe20000301000 */
        /* <DEDUP_REMOVED lines=9> */
[----:B------:R-:W-:Y:S01]  /*32b0*/  DADD R2, R16, R2 ;  /* 0x0000000010027229 */ /* 0x000fe20000000002 */
[----:B------:R-:W-:Y:S01]  /*32c0*/  IMAD.WIDE R16, R11, 0x4, R14 ;  /* 0x000000040b107825 */ /* 0x000fe200078e020e */
[----:B------:R-:W-:-:S04]  /*32d0*/  DFMA R14, R6, R6, R12 ;  /* 0x00000006060e722b */ /* 0x000fc8000000000c */
[----:B------:R1:W-:Y:S02]  /*32e0*/  STG.E desc[UR6][R16.64], R9 ;  /* 0x0000000910007986 */ /* 0x0003e4000c101906 */
        /* <DEDUP_REMOVED lines=13> */
[----:B------:R-:W-:Y:S01]  /*33c0*/  IMAD.MOV.U32 R18, RZ, RZ, R8 ;  /* 0x000000ffff127224 */ /* 0x000fe200078e0008 */
[----:B------:R-:W-:-:S07]  /*33d0*/  MOV R19, R7 ;  /* 0x0000000700137202 */ /* 0x000fce0000000f00 */
.L_x_31:
        /* <DEDUP_REMOVED lines=20> */
[----:B------:R-:W-:-:S07]  /*3520*/  MOV R6, R8 ;  /* 0x0000000800067202 */ /* 0x000fce0000000f00 */
.L_x_32:
[----:B------:R-:W-:-:S08]  /*3530*/  DFMA R8, -R18, R18, R6 ;  /* 0x000000121208722b */ /* 0x000fd00000000106 */
[----:B------:R-:W-:-:S06]  /*3540*/  DSETP.GEU.AND P0, PT, R8, RZ, PT ;  /* 0x000000ff0800722a */ /* 0x000fcc0003f0e000 */
[----:B------:R-:W-:Y:S02]  /*3550*/  FSEL R27, R9, RZ, P0 ;  /* 0x000000ff091b7208 */ /* 0x000fe40000000000 */
[----:B------:R-:W-:Y:S01]  /*3560*/  FSEL R26, R8, RZ, P0 ;  /* 0x000000ff081a7208 */ /* 0x000fe20000000000 */
[----:B------:R-:W-:Y:S01]  /*3570*/  IMAD.MOV.U32 R8, RZ, RZ, 0x0 ;  /* 0x00000000ff087424 */ /* 0x000fe200078e00ff */
        /* <DEDUP_REMOVED lines=24> */
[----:B0-----:R-:W-:Y:S05]  /*3700*/  CALL.REL.NOINC `($__internal_1_$__cuda_sm20_dsqrt_rn_f64_mediumpath_v1) ;  /* 0x00000008001c7944 */ /* 0x001fea0003c00000 */
[----:B------:R-:W-:Y:S01]  /*3710*/  IMAD.MOV.U32 R8, RZ, RZ, R7 ;  /* 0x000000ffff087224 */ /* 0x000fe200078e0007 */
[----:B------:R-:W-:-:S07]  /*3720*/  MOV R9, R6 ;  /* 0x0000000600097202 */ /* 0x000fce0000000f00 */
.L_x_33:
        /* <DEDUP_REMOVED lines=22> */
.L_x_34:
[----:B------:R-:W1:Y:S01]  /*3890*/  LDC R7, c[0x0][0x38c] ;  /* 0x0000e300ff077b82 */ /* 0x000e620000000800 */
[----:B------:R-:W2:Y:S01]  /*38a0*/  F2F.F32.F64 R9, R8 ;  /* 0x0000000800097310 */ /* 0x000ea20000301000 */
[----:B------:R-:W-:-:S05]  /*38b0*/  VIADD R0, R0, 0x4 ;  /* 0x0000000400007836 */ /* 0x000fca0000000000 */
[----:B0-----:R-:W-:Y:S01]  /*38c0*/  ISETP.GE.AND P0, PT, R0, UR5, PT ;  /* 0x0000000500007c0c */ /* 0x001fe2000bf06270 */
[C---:B-1----:R-:W-:Y:S01]  /*38d0*/  IMAD.WIDE R16, R7.reuse, 0x4, R16 ;  /* 0x0000000407107825 */ /* 0x042fe200078e0210 */
[----:B------:R-:W-:-:S03]  /*38e0*/  LEA R4, R7, R4, 0x2 ;  /* 0x0000000407047211 */ /* 0x000fc600078e10ff */
[----:B------:R-:W-:Y:S01]  /*38f0*/  IMAD R5, R7, 0x4, R5 ;  /* 0x0000000407057824 */ /* 0x000fe200078e0205 */
[----:B--2---:R1:W-:Y:S07]  /*3900*/  STG.E desc[UR6][R16.64], R9 ;  /* 0x0000000910007986 */ /* 0x0043ee000c101906 */
[----:B------:R-:W-:Y:S05]  /*3910*/  @!P0 BRA `(.L_x_35) ;  /* 0xffffffe000f88947 */ /* 0x000fea000383ffff */
[----:B------:R-:W-:Y:S05]  /*3920*/  EXIT ;  /* 0x000000000000794d */ /* 0x000fea0003800000 */
        .weak           $__internal_0_$__cuda_sm20_div_rn_f64_full
        .type           $__internal_0_$__cuda_sm20_div_rn_f64_full,@function
        .size           $__internal_0_$__cuda_sm20_div_rn_f64_full,($__internal_1_$__cuda_sm20_dsqrt_rn_f64_mediumpath_v1 - $__internal_0_$__cuda_sm20_div_rn_f64_full)
$__internal_0_$__cuda_sm20_div_rn_f64_full:
[C---:B------:R-:W-:Y:S01]  /*3930*/  FSETP.GEU.AND P0, PT, |R9|.reuse, 1.469367938527859385e-39, PT ;  /* 0x001000000900780b */ /* 0x040fe20003f0e200 */
[----:B------:R-:W-:Y:S01]  /*3940*/  IMAD.MOV.U32 R33, RZ, RZ, R7 ;  /* 0x000000ffff217224 */ /* 0x000fe200078e0007 */
[C---:B------:R-:W-:Y:S01]  /*3950*/  LOP3.LUT R11, R9.reuse, 0x800fffff, RZ, 0xc0, !PT ;  /* 0x800fffff090b7812 */ /* 0x040fe200078ec0ff */
[----:B------:R-:W-:Y:S01]  /*3960*/  IMAD.MOV.U32 R29, RZ, RZ, R9 ;  /* 0x000000ffff1d7224 */ /* 0x000fe200078e0009 */
[----:B------:R-:W-:Y:S01]  /*3970*/  LOP3.LUT R7, R9, 0x7ff00000, RZ, 0xc0, !PT ;  /* 0x7ff0000009077812 */ /* 0x000fe200078ec0ff */
[----:B------:R-:W-:Y:S01]  /*3980*/  IMAD.MOV.U32 R12, RZ, RZ, R8 ;  /* 0x000000ffff0c7224 */ /* 0x000fe200078e0008 */
[----:B------:R-:W-:Y:S01]  /*3990*/  MOV R28, R8 ;  /* 0x00000008001c7202 */ /* 0x000fe20000000f00 */
[----:B------:R-:W-:Y:S01]  /*39a0*/  IMAD.MOV.U32 R32, RZ, RZ, R10 ;  /* 0x000000ffff207224 */ /* 0x000fe200078e000a */
[----:B------:R-:W-:Y:S02]  /*39b0*/  LOP3.LUT R9, R33, 0x7ff00000, RZ, 0xc0, !PT ;  /* 0x7ff0000021097812 */ /* 0x000fe400078ec0ff */
[----:B------:R-:W-:Y:S01]  /*39c0*/  MOV R8, 0x1ca00000 ;  /* 0x1ca0000000087802 */ /* 0x000fe20000000f00 */
[----:B------:R-:W-:Y:S01]  /*39d0*/  IMAD.MOV.U32 R30, RZ, RZ, R32 ;  /* 0x000000ffff1e7224 */ /* 0x000fe200078e0020 */
[----:B------:R-:W-:-:S02]  /*39e0*/  ISETP.GE.U32.AND P1, PT, R9, R7, PT ;  /* 0x000000070900720c */ /* 0x000fc40003f26070 */
[----:B------:R-:W-:Y:S01]  /*39f0*/  LOP3.LUT R13, R11, 0x3ff00000, RZ, 0xfc, !PT ;  /* 0x3ff000000b0d7812 */ /* 0x000fe200078efcff */
[----:B------:R-:W-:Y:S01]  /*3a00*/  @!P0 DMUL R12, R28, 8.98846567431157953865e+307 ;  /* 0x7fe000001c0c8828 */ /* 0x000fe20000000000 */
[----:B------:R-:W-:Y:S02]  /*3a10*/  SEL R10, R8, 0x63400000, !P1 ;  /* 0x63400000080a7807 */ /* 0x000fe40004800000 */
[----:B------:R-:W-:Y:S02]  /*3a20*/  FSETP.GEU.AND P1, PT, |R33|, 1.469367938527859385e-39, PT ;  /* 0x001000002100780b */ /* 0x000fe40003f2e200 */
[----:B------:R-:W-:Y:S01]  /*3a30*/  LOP3.LUT R31, R10, 0x800fffff, R33, 0xf8, !PT ;  /* 0x800fffff0a1f7812 */ /* 0x000fe200078ef821 */
[----:B------:R0:W1:Y:S10]  /*3a40*/  MUFU.RCP64H R35, R13 ;  /* 0x0000000d00237308 */ /* 0x0000740000001800 */
[----:B0-----:R-:W-:Y:S05]  /*3a50*/  @P1 BRA `(.L_x_36) ;  /* 0x0000000000201947 */ /* 0x001fea0003800000 */
[----:B------:R-:W-:-:S04]  /*3a60*/  LOP3.LUT R10, R29, 0x7ff00000, RZ, 0xc0, !PT ;  /* 0x7ff000001d0a7812 */ /* 0x000fc800078ec0ff */
[----:B------:R-:W-:Y:S01]  /*3a70*/  ISETP.GE.U32.AND P1, PT, R9, R10, PT ;  /* 0x0000000a0900720c */ /* 0x000fe20003f26070 */
[----:B------:R-:W-:-:S03]  /*3a80*/  IMAD.MOV.U32 R10, RZ, RZ, RZ ;  /* 0x000000ffff0a7224 */ /* 0x000fc600078e00ff */
[----:B------:R-:W-:-:S04]  /*3a90*/  SEL R9, R8, 0x63400000, !P1 ;  /* 0x6340000008097807 */ /* 0x000fc80004800000 */
[----:B------:R-:W-:-:S04]  /*3aa0*/  LOP3.LUT R9, R9, 0x80000000, R33, 0xf8, !PT ;  /* 0x8000000009097812 */ /* 0x000fc800078ef821 */
[----:B------:R-:W-:-:S06]  /*3ab0*/  LOP3.LUT R11, R9, 0x100000, RZ, 0xfc, !PT ;  /* 0x00100000090b7812 */ /* 0x000fcc00078efcff */
[----:B------:R-:W-:-:S10]  /*3ac0*/  DFMA R30, R30, 2, -R10 ;  /* 0x400000001e1e782b */ /* 0x000fd4000000080a */
[----:B------:R-:W-:-:S07]  /*3ad0*/  LOP3.LUT R9, R31, 0x7ff00000, RZ, 0xc0, !PT ;  /* 0x7ff000001f097812 */ /* 0x000fce00078ec0ff */
.L_x_36:
[----:B------:R-:W-:Y:S02]  /*3ae0*/  MOV R34, 0x1 ;  /* 0x0000000100227802 */ /* 0x000fe40000000f00 */
[----:B------:R-:W-:-:S04]  /*3af0*/  @!P0 LOP3.LUT R7, R13, 0x7ff00000, RZ, 0xc0, !PT ;  /* 0x7ff000000d078812 */ /* 0x000fc800078ec0ff */
[----:B-1----:R-:W-:-:S08]  /*3b00*/  DFMA R10, R34, -R12, 1 ;  /* 0x3ff00000220a742b */ /* 0x002fd0000000080c */
[----:B------:R-:W-:-:S08]  /*3b10*/  DFMA R10, R10, R10, R10 ;  /* 0x0000000a0a0a722b */ /* 0x000fd0000000000a */
[----:B------:R-:W-:-:S08]  /*3b20*/  DFMA R34, R34, R10, R34 ;  /* 0x0000000a2222722b */ /* 0x000fd00000000022 */
[----:B------:R-:W-:-:S08]  /*3b30*/  DFMA R36, R34, -R12, 1 ;  /* 0x3ff000002224742b */ /* 0x000fd0000000080c */
[----:B------:R-:W-:-:S08]  /*3b40*/  DFMA R36, R34, R36, R34 ;  /* 0x000000242224722b */ /* 0x000fd00000000022 */
[----:B------:R-:W-:-:S08]  /*3b50*/  DMUL R10, R36, R30 ;  /* 0x0000001e240a7228 */ /* 0x000fd00000000000 */
[----:B------:R-:W-:-:S08]  /*3b60*/  DFMA R34, R10, -R12, R30 ;  /* 0x8000000c0a22722b */ /* 0x000fd0000000001e */
[----:B------:R-:W-:Y:S01]  /*3b70*/  DFMA R34, R36, R34, R10 ;  /* 0x000000222422722b */ /* 0x000fe2000000000a */
[----:B------:R-:W-:-:S05]  /*3b80*/  VIADD R10, R9, 0xffffffff ;  /* 0xffffffff090a7836 */ /* 0x000fca0000000000 */
[----:B------:R-:W-:Y:S01]  /*3b90*/  ISETP.GT.U32.AND P0, PT, R10, 0x7feffffe, PT ;  /* 0x7feffffe0a00780c */ /* 0x000fe20003f04070 */
[----:B------:R-:W-:-:S05]  /*3ba0*/  VIADD R10, R7, 0xffffffff ;  /* 0xffffffff070a7836 */ /* 0x000fca0000000000 */
[----:B------:R-:W-:-:S13]  /*3bb0*/  ISETP.GT.U32.OR P0, PT, R10, 0x7feffffe, P0 ;  /* 0x7feffffe0a00780c */ /* 0x000fda0000704470 */
[----:B------:R-:W-:Y:S05]  /*3bc0*/  @P0 BRA `(.L_x_37) ;  /* 0x0000000000780947 */ /* 0x000fea0003800000 */
[----:B------:R-:W-:Y:S01]  /*3bd0*/  LOP3.LUT R7, R33, 0x7ff00000, RZ, 0xc0, !PT ;  /* 0x7ff0000021077812 */ /* 0x000fe200078ec0ff */
[----:B------:R-:W-:Y:S01]  /*3be0*/  IMAD.MOV.U32 R32, RZ, RZ, RZ ;  /* 0x000000ffff207224 */ /* 0x000fe200078e00ff */
[----:B------:R-:W-:-:S04]  /*3bf0*/  LOP3.LUT R9, R29, 0x7ff00000, RZ, 0xc0, !PT ;  /* 0x7ff000001d097812 */ /* 0x000fc800078ec0ff */
[CC--:B------:R-:W-:Y:S02]  /*3c00*/  VIADDMNMX R10, R7.reuse, -R9.reuse, 0xb9600000, !PT ;  /* 0xb9600000070a7446 */ /* 0x0c0fe40007800909 */
[----:B------:R-:W-:Y:S02]  /*3c10*/  ISETP.GE.U32.AND P0, PT, R7, R9, PT ;  /* 0x000000090700720c */ /* 0x000fe40003f06070 */
[----:B------:R-:W-:Y:S02]  /*3c20*/  VIMNMX R10, PT, PT, R10, 0x46a00000, PT ;  /* 0x46a000000a0a7848 */ /* 0x000fe40003fe0100 */
[----:B------:R-:W-:-:S04]  /*3c30*/  SEL R8, R8, 0x63400000, !P0 ;  /* 0x6340000008087807 */ /* 0x000fc80004000000 */
[----:B------:R-:W-:-:S05]  /*3c40*/  IADD3 R8, PT, PT, -R8, R10, RZ ;  /* 0x0000000a08087210 */ /* 0x000fca0007ffe1ff */
[----:B------:R-:W-:-:S06]  /*3c50*/  VIADD R33, R8, 0x7fe00000 ;  /* 0x7fe0000008217836 */ /* 0x000fcc0000000000 */
[----:B------:R-:W-:-:S10]  /*3c60*/  DMUL R10, R34, R32 ;  /* 0x00000020220a7228 */ /* 0x000fd40000000000 */
[----:B------:R-:W-:-:S13]  /*3c70*/  FSETP.GTU.AND P0, PT, |R11|, 1.469367938527859385e-39, PT ;  /* 0x001000000b00780b */ /* 0x000fda0003f0c200 */
[----:B------:R-:W-:Y:S05]  /*3c80*/  @P0 BRA `(.L_x_38) ;  /* 0x0000000000a80947 */ /* 0x000fea0003800000 */
[----:B------:R-:W-:Y:S01]  /*3c90*/  DFMA R12, R34, -R12, R30 ;  /* 0x8000000c220c722b */ /* 0x000fe2000000001e */
[----:B------:R-:W-:-:S09]  /*3ca0*/  MOV R32, RZ ;  /* 0x000000ff00207202 */ /* 0x000fd20000000f00 */
[C---:B------:R-:W-:Y:S02]  /*3cb0*/  FSETP.NEU.AND P0, PT, R13.reuse, RZ, PT ;  /* 0x000000ff0d00720b */ /* 0x040fe40003f0d000 */
[----:B------:R-:W-:-:S04]  /*3cc0*/  LOP3.LUT R7, R13, 0x80000000, R29, 0x48, !PT ;  /* 0x800000000d077812 */ /* 0x000fc800078e481d */
[----:B------:R-:W-:-:S07]  /*3cd0*/  LOP3.LUT R33, R7, R33, RZ, 0xfc, !PT ;  /* 0x0000002107217212 */ /* 0x000fce00078efcff */
[----:B------:R-:W-:Y:S05]  /*3ce0*/  @!P0 BRA `(.L_x_38) ;  /* 0x0000000000908947 */ /* 0x000fea0003800000 */
[----:B------:R-:W-:Y:S01]  /*3cf0*/  IMAD.MOV R13, RZ, RZ, -R8 ;  /* 0x000000ffff0d7224 */ /* 0x000fe200078e0a08 */
[----:B------:R-:W-:Y:S01]  /*3d00*/  IADD3 R8, PT, PT, -R8, -0x43300000, RZ ;  /* 0xbcd0000008087810 */ /* 0x000fe20007ffe1ff */
[----:B------:R-:W-:-:S06]  /*3d10*/  IMAD.MOV.U32 R12, RZ, RZ, RZ ;  /* 0x000000ffff0c7224 */ /* 0x000fcc00078e00ff */
[----:B------:R-:W-:Y:S02]  /*3d20*/  DFMA R12, R10, -R12, R34 ;  /* 0x8000000c0a0c722b */ /* 0x000fe40000000022 */
[----:B------:R-:W-:-:S08]  /*3d30*/  DMUL.RP R34, R34, R32 ;  /* 0x0000002022227228 */ /* 0x000fd00000008000 */
[----:B------:R-:W-:Y:S02]  /*3d40*/  FSETP.NEU.AND P0, PT, |R13|, R8, PT ;  /* 0x000000080d00720b */ /* 0x000fe40003f0d200 */
[----:B------:R-:W-:Y:S02]  /*3d50*/  LOP3.LUT R7, R35, R7, RZ, 0x3c, !PT ;  /* 0x0000000723077212 */ /* 0x000fe400078e3cff */
[----:B------:R-:W-:Y:S02]  /*3d60*/  FSEL R8, R34, R10, !P0 ;  /* 0x0000000a22087208 */ /* 0x000fe40004000000 */
[----:B------:R-:W-:Y:S02]  /*3d70*/  FSEL R7, R7, R11, !P0 ;  /* 0x0000000b07077208 */ /* 0x000fe40004000000 */
[----:B------:R-:W-:-:S03]  /*3d80*/  MOV R10, R8 ;  /* 0x00000008000a7202 */ /* 0x000fc60000000f00 */
[----:B------:R-:W-:Y:S01]  /*3d90*/  IMAD.MOV.U32 R11, RZ, RZ, R7 ;  /* 0x000000ffff0b7224 */ /* 0x000fe200078e0007 */
[----:B------:R-:W-:Y:S06]  /*3da0*/  BRA `(.L_x_38) ;  /* 0x0000000000607947 */ /* 0x000fec0003800000 */
.L_x_37:
[----:B------:R-:W-:-:S14]  /*3db0*/  DSETP.NAN.AND P0, PT, R32, R32, PT ;  /* 0x000000202000722a */ /* 0x000fdc0003f08000 */
[----:B------:R-:W-:Y:S05]  /*3dc0*/  @P0 BRA `(.L_x_39) ;  /* 0x00000000004c0947 */ /* 0x000fea0003800000 */
[----:B------:R-:W-:-:S14]  /*3dd0*/  DSETP.NAN.AND P0, PT, R28, R28, PT ;  /* 0x0000001c1c00722a */ /* 0x000fdc0003f08000 */
[----:B------:R-:W-:Y:S05]  /*3de0*/  @P0 BRA `(.L_x_40) ;  /* 0x0000000000340947 */ /* 0x000fea0003800000 */
[----:B------:R-:W-:Y:S01]  /*3df0*/  ISETP.NE.AND P0, PT, R9, R7, PT ;  /* 0x000000070900720c */ /* 0x000fe20003f05270 */
[----:B------:R-:W-:Y:S01]  /*3e00*/  IMAD.MOV.U32 R10, RZ, RZ, 0x0 ;  /* 0x00000000ff0a7424 */ /* 0x000fe200078e00ff */
[----:B------:R-:W-:-:S11]  /*3e10*/  MOV R11, 0xfff80000 ;  /* 0xfff80000000b7802 */ /* 0x000fd60000000f00 */
[----:B------:R-:W-:Y:S05]  /*3e20*/  @!P0 BRA `(.L_x_38) ;  /* 0x0000000000408947 */ /* 0x000fea0003800000 */
[----:B------:R-:W-:-:S04]  /*3e30*/  ISETP.NE.AND P0, PT, R9, 0x7ff00000, PT ;  /* 0x7ff000000900780c */ /* 0x000fc80003f05270 */
[----:B------:R-:W-:Y:S02]  /*3e40*/  ISETP.EQ.OR P0, PT, R7, RZ, !P0 ;  /* 0x000000ff0700720c */ /* 0x000fe40004702670 */
[----:B------:R-:W-:-:S11]  /*3e50*/  LOP3.LUT R7, R33, 0x80000000, R29, 0x48, !PT ;  /* 0x8000000021077812 */ /* 0x000fd600078e481d */
[----:B------:R-:W-:Y:S01]  /*3e60*/  @P0 LOP3.LUT R8, R7, 0x7ff00000, RZ, 0xfc, !PT ;  /* 0x7ff0000007080812 */ /* 0x000fe200078efcff */
[----:B------:R-:W-:Y:S01]  /*3e70*/  @!P0 IMAD.MOV.U32 R10, RZ, RZ, RZ ;  /* 0x000000ffff0a8224 */ /* 0x000fe200078e00ff */
[----:B------:R-:W-:Y:S01]  /*3e80*/  @P0 MOV R10, RZ ;  /* 0x000000ff000a0202 */ /* 0x000fe20000000f00 */
[----:B------:R-:W-:Y:S02]  /*3e90*/  @!P0 IMAD.MOV.U32 R11, RZ, RZ, R7 ;  /* 0x000000ffff0b8224 */ /* 0x000fe400078e0007 */
[----:B------:R-:W-:Y:S01]  /*3ea0*/  @P0 IMAD.MOV.U32 R11, RZ, RZ, R8 ;  /* 0x000000ffff0b0224 */ /* 0x000fe200078e0008 */
[----:B------:R-:W-:Y:S06]  /*3eb0*/  BRA `(.L_x_38) ;  /* 0x00000000001c7947 */ /* 0x000fec0003800000 */
.L_x_40:
[----:B------:R-:W-:Y:S01]  /*3ec0*/  LOP3.LUT R7, R29, 0x80000, RZ, 0xfc, !PT ;  /* 0x000800001d077812 */ /* 0x000fe200078efcff */
[----:B------:R-:W-:-:S03]  /*3ed0*/  IMAD.MOV.U32 R10, RZ, RZ, R28 ;  /* 0x000000ffff0a7224 */ /* 0x000fc600078e001c */
[----:B------:R-:W-:Y:S01]  /*3ee0*/  MOV R11, R7 ;  /* 0x00000007000b7202 */ /* 0x000fe20000000f00 */
[----:B------:R-:W-:Y:S06]  /*3ef0*/  BRA `(.L_x_38) ;  /* 0x00000000000c7947 */ /* 0x000fec0003800000 */
.L_x_39:
[----:B------:R-:W-:Y:S01]  /*3f00*/  LOP3.LUT R7, R33, 0x80000, RZ, 0xfc, !PT ;  /* 0x0008000021077812 */ /* 0x000fe200078efcff */
[----:B------:R-:W-:-:S04]  /*3f10*/  IMAD.MOV.U32 R10, RZ, RZ, R32 ;  /* 0x000000ffff0a7224 */ /* 0x000fc800078e0020 */
[----:B------:R-:W-:-:S07]  /*3f20*/  IMAD.MOV.U32 R11, RZ, RZ, R7 ;  /* 0x000000ffff0b7224 */ /* 0x000fce00078e0007 */
.L_x_38:
[----:B------:R-:W-:Y:S01]  /*3f30*/  MOV R8, R10 ;  /* 0x0000000a00087202 */ /* 0x000fe20000000f00 */
[----:B------:R-:W-:Y:S01]  /*3f40*/  IMAD.MOV.U32 R7, RZ, RZ, R11 ;  /* 0x000000ffff077224 */ /* 0x000fe200078e000b */
[----:B------:R-:W-:Y:S01]  /*3f50*/  MOV R10, R6 ;  /* 0x00000006000a7202 */ /* 0x000fe20000000f00 */
[----:B------:R-:W-:-:S04]  /*3f60*/  IMAD.MOV.U32 R11, RZ, RZ, 0x0 ;  /* 0x00000000ff0b7424 */ /* 0x000fc800078e00ff */
[----:B------:R-:W-:Y:S05]  /*3f70*/  RET.REL.NODEC R10 `(bbw_multi_series_one_param_tm_streaming_f64) ;  /* 0xffffffc00a207950 */ /* 0x000fea0003c3ffff */
        .weak           $__internal_1_$__cuda_sm20_dsqrt_rn_f64_mediumpath_v1
        .type           $__internal_1_$__cuda_sm20_dsqrt_rn_f64_mediumpath_v1,@function
        .size           $__internal_1_$__cuda_sm20_dsqrt_rn_f64_mediumpath_v1,(.L_x_271 - $__internal_1_$__cuda_sm20_dsqrt_rn_f64_mediumpath_v1)
$__internal_1_$__cuda_sm20_dsqrt_rn_f64_mediumpath_v1:
[----:B------:R-:W-:Y:S02]  /*3f80*/  ISETP.GE.U32.AND P0, PT, R7, -0x3400000, PT ;  /* 0xfcc000000700780c */ /* 0x000fe40003f06070 */
[----:B------:R-:W-:Y:S02]  /*3f90*/  LOP3.LUT R9, R9, R8, RZ, 0x3c, !PT ;  /* 0x0000000809097212 */ /* 0x000fe400078e3cff */
[----:B------:R-:W-:Y:S02]  /*3fa0*/  LOP3.LUT R13, R13, R12, RZ, 0x3c, !PT ;  /* 0x0000000c0d0d7212 */ /* 0x000fe400078e3cff */
[----:B------:R-:W-:Y:S02]  /*3fb0*/  LOP3.LUT R11, R11, R10, RZ, 0x3c, !PT ;  /* 0x0000000a0b0b7212 */ /* 0x000fe400078e3cff */
[----:B------:R-:W-:Y:S02]  /*3fc0*/  LOP3.LUT R8, R9, R8, RZ, 0x3c, !PT ;  /* 0x0000000809087212 */ /* 0x000fe400078e3cff */
[----:B------:R-:W-:-:S02]  /*3fd0*/  LOP3.LUT R12, R13, R12, RZ, 0x3c, !PT ;  /* 0x0000000c0d0c7212 */ /* 0x000fc400078e3cff */
[----:B------:R-:W-:Y:S02]  /*3fe0*/  LOP3.LUT R10, R11, R10, RZ, 0x3c, !PT ;  /* 0x0000000a0b0a7212 */ /* 0x000fe400078e3cff */
[----:B------:R-:W-:Y:S01]  /*3ff0*/  MOV R7, R6 ;  /* 0x0000000600077202 */ /* 0x000fe20000000f00 */
[----:B------:R-:W-:Y:S01]  /*4000*/  IMAD.MOV.U32 R6, RZ, RZ, R28 ;  /* 0x000000ffff067224 */ /* 0x000fe200078e001c */
[----:B------:R-:W-:Y:S02]  /*4010*/  LOP3.LUT R9, R9, R8, RZ, 0x3c, !PT ;  /* 0x0000000809097212 */ /* 0x000fe400078e3cff */
[----:B------:R-:W-:Y:S02]  /*4020*/  LOP3.LUT R13, R13, R12, RZ, 0x3c, !PT ;  /* 0x0000000c0d0d7212 */ /* 0x000fe400078e3cff */
[----:B------:R-:W-:Y:S01]  /*4030*/  LOP3.LUT R11, R11, R10, RZ, 0x3c, !PT ;  /* 0x0000000a0b0b7212 */ /* 0x000fe200078e3cff */
[----:B------:R-:W-:Y:S06]  /*4040*/  @!P0 BRA `(.L_x_41) ;  /* 0x0000000000208947 */ /* 0x000fec0003800000 */
[----:B------:R-:W-:-:S10]  /*4050*/  DFMA.RM R10, R12, R6, R10 ;  /* 0x000000060c0a722b */ /* 0x000fd4000000400a */
[----:B------:R-:W-:-:S04]  /*4060*/  IADD3 R6, P0, PT, R10, 0x1, RZ ;  /* 0x000000010a067810 */ /* 0x000fc80007f1e0ff */
[----:B------:R-:W-:-:S06]  /*4070*/  IADD3.X R7, PT, PT, RZ, R11, RZ, P0, !PT ;  /* 0x0000000bff077210 */ /* 0x000fcc00007fe4ff */
[----:B------:R-:W-:-:S08]  /*4080*/  DFMA.RP R8, -R10, R6, R8 ;  /* 0x000000060a08722b */ /* 0x000fd00000008108 */
[----:B------:R-:W-:-:S06]  /*4090*/  DSETP.GT.AND P0, PT, R8, RZ, PT ;  /* 0x000000ff0800722a */ /* 0x000fcc0003f04000 */
[----:B------:R-:W-:Y:S02]  /*40a0*/  FSEL R10, R6, R10, P0 ;  /* 0x0000000a060a7208 */ /* 0x000fe40000000000 */
[----:B------:R-:W-:Y:S01]  /*40b0*/  FSEL R11, R7, R11, P0 ;  /* 0x0000000b070b7208 */ /* 0x000fe20000000000 */
[----:B------:R-:W-:Y:S06]  /*40c0*/  BRA `(.L_x_42) ;  /* 0x0000000000687947 */ /* 0x000fec0003800000 */
.L_x_41:
[----:B------:R-:W-:-:S14]  /*40d0*/  DSETP.NE.AND P0, PT, R8, RZ, PT ;  /* 0x000000ff0800722a */ /* 0x000fdc0003f05000 */
[----:B------:R-:W-:Y:S05]  /*40e0*/  @!P0 BRA `(.L_x_43) ;  /* 0x00000000005c8947 */ /* 0x000fea0003800000 */
[----:B------:R-:W-:-:S13]  /*40f0*/  ISETP.GE.AND P0, PT, R9, RZ, PT ;  /* 0x000000ff0900720c */ /* 0x000fda0003f06270 */
[----:B------:R-:W-:Y:S01]  /*4100*/  @!P0 IMAD.MOV.U32 R10, RZ, RZ, 0x0 ;  /* 0x00000000ff0a8424 */ /* 0x000fe200078e00ff */
[----:B------:R-:W-:Y:S01]  /*4110*/  @!P0 MOV R11, 0xfff80000 ;  /* 0xfff80000000b8802 */ /* 0x000fe20000000f00 */
[----:B------:R-:W-:Y:S06]  /*4120*/  @!P0 BRA `(.L_x_42) ;  /* 0x0000000000508947 */ /* 0x000fec0003800000 */
[----:B------:R-:W-:-:S13]  /*4130*/  ISETP.GT.AND P0, PT, R9, 0x7fefffff, PT ;  /* 0x7fefffff0900780c */ /* 0x000fda0003f04270 */
[----:B------:R-:W-:Y:S05]  /*4140*/  @P0 BRA `(.L_x_43) ;  /* 0x0000000000440947 */ /* 0x000fea0003800000 */
[----:B------:R-:W-:Y:S01]  /*4150*/  DMUL R12, R8, 8.11296384146066816958e+31 ;  /* 0x46900000080c7828 */ /* 0x000fe20000000000 */
[----:B------:R-:W-:Y:S01]  /*4160*/  IMAD.MOV.U32 R10, RZ, RZ, RZ ;  /* 0x000000ffff0a7224 */ /* 0x000fe200078e00ff */
[----:B------:R-:W-:Y:S01]  /*4170*/  MOV R6, 0x0 ;  /* 0x0000000000067802 */ /* 0x000fe20000000f00 */
[----:B------:R-:W-:-:S03]  /*4180*/  IMAD.MOV.U32 R7, RZ, RZ, 0x3fd80000 ;  /* 0x3fd80000ff077424 */ /* 0x000fc600078e00ff */
[----:B------:R-:W0:Y:S02]  /*4190*/  MUFU.RSQ64H R11, R13 ;  /* 0x0000000d000b7308 */ /* 0x000e240000001c00 */
[----:B0-----:R-:W-:-:S08]  /*41a0*/  DMUL R8, R10, R10 ;  /* 0x0000000a0a087228 */ /* 0x001fd00000000000 */
[----:B------:R-:W-:-:S08]  /*41b0*/  DFMA R8, R12, -R8, 1 ;  /* 0x3ff000000c08742b */ /* 0x000fd00000000808 */
[----:B------:R-:W-:Y:S02]  /*41c0*/  DFMA R6, R8, R6, 0.5 ;  /* 0x3fe000000806742b */ /* 0x000fe40000000006 */
[----:B------:R-:W-:-:S08]  /*41d0*/  DMUL R8, R10, R8 ;  /* 0x000000080a087228 */ /* 0x000fd00000000000 */
[----:B------:R-:W-:-:S08]  /*41e0*/  DFMA R8, R6, R8, R10 ;  /* 0x000000080608722b */ /* 0x000fd0000000000a */
[----:B------:R-:W-:Y:S02]  /*41f0*/  DMUL R6, R12, R8 ;  /* 0x000000080c067228 */ /* 0x000fe40000000000 */
[----:B------:R-:W-:-:S06]  /*4200*/  IADD3 R9, PT, PT, R9, -0x100000, RZ ;  /* 0xfff0000009097810 */ /* 0x000fcc0007ffe0ff */
[----:B------:R-:W-:-:S08]  /*4210*/  DFMA R12, R6, -R6, R12 ;  /* 0x80000006060c722b */ /* 0x000fd0000000000c */
[----:B------:R-:W-:-:S10]  /*4220*/  DFMA R12, R8, R12, R6 ;  /* 0x0000000c080c722b */ /* 0x000fd40000000006 */
[----:B------:R-:W-:Y:S01]  /*4230*/  VIADD R11, R13, 0xfcb00000 ;  /* 0xfcb000000d0b7836 */ /* 0x000fe20000000000 */
[----:B------:R-:W-:Y:S01]  /*4240*/  MOV R10, R12 ;  /* 0x0000000c000a7202 */ /* 0x000fe20000000f00 */
[----:B------:R-:W-:Y:S06]  /*4250*/  BRA `(.L_x_42) ;  /* 0x0000000000047947 */ /* 0x000fec0003800000 */
.L_x_43:
[----:B------:R-:W-:-:S11]  /*4260*/  DADD R10, R8, R8 ;  /* 0x00000000080a7229 */ /* 0x000fd60000000008 */
.L_x_42:
[----:B------:R-:W-:Y:S01]  /*4270*/  IMAD.MOV.U32 R8, RZ, RZ, R29 ;  /* 0x000000ffff087224 */ /* 0x000fe200078e001d */
[----:B------:R-:W-:Y:S01]  /*4280*/  MOV R9, 0x0 ;  /* 0x0000000000097802 */ /* 0x000fe20000000f00 */
[----:B------:R-:W-:Y:S01]  /*4290*/  IMAD.MOV.U32 R7, RZ, RZ, R10 ;  /* 0x000000ffff077224 */ /* 0x000fe200078e000a */
[----:B------:R-:W-:Y:S02]  /*42a0*/  MOV R6, R11 ;  /* 0x0000000b00067202 */ /* 0x000fe40000000f00 */
[----:B------:R-:W-:Y:S05]  /*42b0*/  RET.REL.NODEC R8 `(bbw_multi_series_one_param_tm_streaming_f64) ;  /* 0xffffffbc08507950 */ /* 0x000fea0003c3ffff */
.L_x_44:
[----:B------:R-:W-:-:S00]  /*42c0*/  BRA `(.L_x_44) ;  /* 0xfffffffc00fc7947 */ /* 0x000fc0000383ffff */
[----:B------:R-:W-:-:S00]  /*42d0*/  NOP ;  /* 0x0000000000007918 */ /* 0x000fc00000000000 */
        /* <DEDUP_REMOVED lines=10> */
.L_x_271:


//--------------------- .text.bbw_sma_streaming_f64 --------------------------
	.section	.text.bbw_sma_streaming_f64,"ax",@progbits
	.align	128
        .global         bbw_sma_streaming_f64
        .type           bbw_sma_streaming_f64,@function
        .size           bbw_sma_streaming_f64,(.L_x_273 - bbw_sma_streaming_f64)
        .other          bbw_sma_streaming_f64,@"STO_CUDA_ENTRY STV_DEFAULT"
bbw_sma_streaming_f64:
.text.bbw_sma_streaming_f64:
[----:B------:R-:W-:Y:S08]  /*0000*/  LDC R1, c[0x0][0x37c] ;  /* 0x0000df00ff017b82 */ /* 0x000ff00000000800 */
[----:B------:R-:W0:Y:S01]  /*0010*/  S2UR UR6, SR_CTAID.Y ;  /* 0x00000000000679c3 */ /* 0x000e220000002600 */
[----:B------:R-:W0:Y:S02]  /*0020*/  LDCU UR4, c[0x0][0x3a0] ;  /* 0x00007400ff0477ac */ /* 0x000e240008000800 */
[----:B0-----:R-:W-:-:S06]  /*0030*/  UISETP.GE.AND UP0, UPT, UR6, UR4, UPT ;  /* 0x000000040600728c */ /* 0x001fcc000bf06270 */
[----:B------:R-:W-:-:S13]  /*0040*/  PLOP3.LUT P0, PT, PT, PT, UP0, 0x80, 0x8 ;  /* 0x000000000008781c */ /* 0x000fda0003f0f008 */
[----:B------:R-:W-:Y:S05]  /*0050*/  @P0 EXIT ;  /* 0x000000000000094d */ /* 0x000fea0003800000 */
[----:B------:R-:W0:Y:S01]  /*0060*/  LDCU.64 UR4, c[0x0][0x390] ;  /* 0x00007200ff0477ac */ /* 0x000e220008000a00 */
[----:B------:R-:W1:Y:S01]  /*0070*/  LDCU.64 UR16, c[0x0][0x358] ;  /* 0x00006b00ff1077ac */ /* 0x000e620008000a00 */
[----:B0-----:R-:W-:-:S06]  /*0080*/  UIMAD.WIDE.U32 UR4, UR6, 0x4, UR4 ;  /* 0x00000004060478a5 */ /* 0x001fcc000f8e0004 */
[----:B------:R-:W-:Y:S02]  /*0090*/  IMAD.U32 R2, RZ, RZ, UR4 ;  /* 0x00000004ff027e24 */ /* 0x000fe4000f8e00ff */
[----:B------:R-:W-:-:S05]  /*00a0*/  IMAD.U32 R3, RZ, RZ, UR5 ;  /* 0x00000005ff037e24 */ /* 0x000fca000f8e00ff */
[----:B-1----:R-:W2:Y:S02]  /*00b0*/  LDG.E.CONSTANT R2, desc[UR16][R2.64] ;  /* 0x0000001002027981 */ /* 0x002ea4000c1e9900 */
[----:B--2---:R-:W-:-:S13]  /*00c0*/  R2UR UR18, R2 ;  /* 0x00000000021272ca */ /* 0x004fda00000e0000 */
[----:B------:R-:W-:-:S06]  /*00d0*/  UISETP.GE.AND UP0, UPT, UR18, 0x1, UPT ;  /* 0x000000011200788c */ /* 0x000fcc000bf06270 */
[----:B------:R-:W-:-:S13]  /*00e0*/  PLOP3.LUT P0, PT, PT, PT, UP0, 0x80, 0x8 ;  /* 0x000000000008781c */ /* 0x000fda0003f0f008 */
[----:B------:R-:W-:Y:S05]  /*00f0*/  @!P0 EXIT ;  /* 0x000000000000894d */ /* 0x000fea0003800000 */
[----:B------:R-:W0:Y:S02]  /*0100*/  LDCU.64 UR4, c[0x0][0x398] ;  /* 0x00007300ff0477ac */ /* 0x000e240008000a00 */
[----:B0-----:R-:W-:-:S06]  /*0110*/  UIMAD.WIDE.U32 UR4, UR6, 0x4, UR4 ;  /* 0x00000004060478a5 */ /* 0x001fcc000f8e0004 */
[----:B------:R-:W-:Y:S01]  /*0120*/  IMAD.U32 R2, RZ, RZ, UR4 ;  /* 0x00000004ff027e24 */ /* 0x000fe2000f8e00ff */
[----:B------:R-:W-:Y:S01]  /*0130*/  MOV R3, UR5 ;  /* 0x0000000500037c02 */ /* 0x000fe20008000f00 */
[----:B------:R-:W0:Y:S03]  /*0140*/  S2R R9, SR_TID.X ;  /* 0x0000000000097919 */ /* 0x000e260000002100 */
[----:B------:R-:W1:Y:S01]  /*0150*/  LDCU.64 UR4, c[0x0][0x388] ;  /* 0x00007100ff0477ac */ /* 0x000e620008000a00 */
[----:B------:R2:W5:Y:S01]  /*0160*/  LDG.E.CONSTANT R16, desc[UR16][R2.64] ;  /* 0x0000001002107981 */ /* 0x000562000c1e9900 */
[----:B------:R-:W-:Y:S01]  /*0170*/  BSSY.RECONVERGENT B0, `(.L_x_45) ;  /* 0x0000012000007945 */ /* 0x000fe20003800200 */
[----:B-1----:R-:W-:Y:S01]  /*0180*/  UIADD3 UR19, UPT, UPT, UR18, UR5, URZ ;  /* 0x0000000512137290 */ /* 0x002fe2000fffe0ff */
[----:B------:R-:W-:Y:S01]  /*0190*/  IMAD.U32 R0, RZ, RZ, UR4 ;  /* 0x00000004ff007e24 */ /* 0x000fe2000f8e00ff */
[----:B------:R-:W-:-:S04]  /*01a0*/  UIMAD UR6, UR6, UR4, URZ ;  /* 0x00000004060672a4 */ /* 0x000fc8000f8e02ff */
[----:B------:R-:W-:-:S05]  /*01b0*/  IMAD.U32 R5, RZ, RZ, UR19 ;  /* 0x00000013ff057e24 */ /* 0x000fca000f8e00ff */
[----:B------:R-:W-:-:S04]  /*01c0*/  VIADDMNMX R0, R5, 0xffffffff, R0, PT ;  /* 0xffffffff05007846 */ /* 0x000fc80003800100 */
[----:B0-----:R-:W-:-:S13]  /*01d0*/  ISETP.GE.AND P0, PT, R9, R0, PT ;  /* 0x000000000900720c */ /* 0x001fda0003f06270 */
[----:B--2---:R-:W-:Y:S05]  /*01e0*/  @P0 BRA `(.L_x_46) ;  /* 0x0000000000280947 */ /* 0x004fea0003800000 */
[----:B------:R-:W0:Y:S01]  /*01f0*/  LDC R6, c[0x0][0x360] ;  /* 0x0000d800ff067b82 */ /* 0x000e220000000800 */
[----:B------:R-:W-:Y:S01]  /*0200*/  IMAD.MOV.U32 R7, RZ, RZ, R9 ;  /* 0x000000ffff077224 */ /* 0x000fe200078e0009 */
[----:B------:R-:W-:-:S06]  /*0210*/  MOV R11, 0x7fffffff ;  /* 0x7fffffff000b7802 */ /* 0x000fcc0000000f00 */
[----:B------:R-:W1:Y:S02]  /*0220*/  LDC.64 R4, c[0x0][0x3a8] ;  /* 0x0000ea00ff047b82 */ /* 0x000e640000000a00 */
.L_x_47:
[----:B--2---:R-:W-:Y:S02]  /*0230*/  VIADD R3, R7, UR6 ;  /* 0x0000000607037c36 */ /* 0x004fe40008000000 */
[----:B0-----:R-:W-:Y:S02]  /*0240*/  IMAD.IADD R7, R6, 0x1, R7 ;  /* 0x0000000106077824 */ /* 0x001fe400078e0207 */
[----:B-1----:R-:W-:-:S03]  /*0250*/  IMAD.WIDE R2, R3, 0x4, R4 ;  /* 0x0000000403027825 */ /* 0x002fc600078e0204 */
[----:B------:R-:W-:Y:S02]  /*0260*/  ISETP.GE.AND P0, PT, R7, R0, PT ;  /* 0x000000000700720c */ /* 0x000fe40003f06270 */
[----:B------:R2:W-:Y:S11]  /*0270*/  STG.E desc[UR16][R2.64], R11 ;  /* 0x0000000b02007986 */ /* 0x0005f6000c101910 */
[----:B------:R-:W-:Y:S05]  /*0280*/  @!P0 BRA `(.L_x_47) ;  /* 0xfffffffc00e88947 */ /* 0x000fea000383ffff */
.L_x_46:
[----:B------:R-:W-:Y:S05]  /*0290*/  BSYNC.RECONVERGENT B0 ;  /* 0x0000000000007941 */ /* 0x000fea0003800200 */
.L_x_45:
[----:B------:R-:W-:-:S06]  /*02a0*/  UISETP.GT.AND UP0, UPT, UR19, UR4, UPT ;  /* 0x000000041300728c */ /* 0x000fcc000bf04270 */
[----:B------:R-:W-:-:S04]  /*02b0*/  PLOP3.LUT P0, PT, PT, PT, UP0, 0x80, 0x8 ;  /* 0x000000000008781c */ /* 0x000fc80003f0f008 */
[----:B------:R-:W-:-:S13]  /*02c0*/  ISETP.NE.OR P0, PT, R9, RZ, P0 ;  /* 0x000000ff0900720c */ /* 0x000fda0000705670 */
[----:B------:R-:W-:Y:S05]  /*02d0*/  @P0 EXIT ;  /* 0x000000000000094d */ /* 0x000fea0003800000 */
[----:B--2---:R-:W-:Y:S02]  /*02e0*/  HFMA2 R3, -RZ, RZ, 0, 5.9604644775390625e-08 ;  /* 0x00000001ff037431 */ /* 0x004fe400000001ff */
[----:B------:R-:W-:Y:S01]  /*02f0*/  IMAD.U32 R2, RZ, RZ, UR5 ;  /* 0x00000005ff027e24 */ /* 0x000fe2000f8e00ff */
[----:B------:R-:W0:Y:S01]  /*0300*/  LDC.64 R14, c[0x0][0x380] ;  /* 0x0000e000ff0e7b82 */ /* 0x000e220000000a00 */
[----:B------:R-:W1:Y:S01]  /*0310*/  LDCU UR4, c[0x0][0x38c] ;  /* 0x00007180ff0477ac */ /* 0x000e620008000800 */
[----:B-----5:R-:W2:Y:S01]  /*0320*/  F2F.F64.F32 R16, R16 ;  /* 0x0000001000107310 */ /* 0x020ea20000201800 */
[----:B------:R-:W-:Y:S02]  /*0330*/  CS2R R20, SRZ ;  /* 0x0000000000147805 */ /* 0x000fe4000001ff00 */
[----:B------:R-:W-:Y:S02]  /*0340*/  CS2R R18, SRZ ;  /* 0x0000000000127805 */ /* 0x000fe4000001ff00 */
[----:B------:R-:W-:Y:S01]  /*0350*/  VIADDMNMX R2, R2, R3, UR19, !PT ;  /* 0x0000001302027e46 */ /* 0x000fe2000f800103 */
[----:B------:R-:W-:-:S04]  /*0360*/  IMAD.MOV.U32 R3, RZ, RZ, 0x0 ;  /* 0x00000000ff037424 */ /* 0x000fc800078e00ff */
[C---:B------:R-:W-:Y:S01]  /*0370*/  VIADD R0, R2.reuse, -UR5 ;  /* 0x8000000502007c36 */ /* 0x040fe20008000000 */
[----:B------:R-:W-:-:S04]  /*0380*/  IADD3 R2, PT, PT, -R2, UR5, RZ ;  /* 0x0000000502027c10 */ /* 0x000fc8000fffe1ff */
[----:B------:R-:W-:Y:S01]  /*0390*/  ISETP.GT.U32.AND P1, PT, R2, -0x10, PT ;  /* 0xfffffff00200780c */ /* 0x000fe20003f24070 */
[----:B------:R-:W-:Y:S01]  /*03a0*/  IMAD.MOV.U32 R2, RZ, RZ, 0x20 ;  /* 0x00000020ff027424 */ /* 0x000fe200078e00ff */
[----:B------:R-:W-:Y:S02]  /*03b0*/  LOP3.LUT R26, R0, 0xf, RZ, 0xc0, !PT ;  /* 0x0000000f001a7812 */ /* 0x000fe400078ec0ff */
[----:B-1----:R-:W-:Y:S02]  /*03c0*/  MOV R12, UR4 ;  /* 0x00000004000c7c02 */ /* 0x002fe40008000f00 */
[----:B------:R-:W-:Y:S01]  /*03d0*/  ISETP.NE.AND P0, PT, R26, RZ, PT ;  /* 0x000000ff1a00720c */ /* 0x000fe20003f05270 */
[----:B0-----:R-:W-:-:S06]  /*03e0*/  IMAD.WIDE.U32 R2, R14, 0x1, R2 ;  /* 0x000000010e027825 */ /* 0x001fcc00078e0002 */
[----:B--2---:R-:W-:Y:S06]  /*03f0*/  @P1 BRA `(.L_x_48) ;  /* 0x00000004002c1947 */ /* 0x004fec0003800000 */
[----:B------:R-:W-:Y:S01]  /*0400*/  LOP3.LUT R13, R0, 0xfffffff0, RZ, 0xc0, !PT ;  /* 0xfffffff0000d7812 */ /* 0x000fe200078ec0ff */
[----:B------:R-:W-:Y:S01]  /*0410*/  IMAD.IADD R15, R3, 0x1, R15 ;  /* 0x00000001030f7824 */ /* 0x000fe200078e020f */
[----:B------:R-:W-:Y:S01]  /*0420*/  CS2R R20, SRZ ;  /* 0x0000000000147805 */ /* 0x000fe2000001ff00 */
[----:B------:R-:W-:Y:S02]  /*0430*/  IMAD.U32 R12, RZ, RZ, UR4 ;  /* 0x00000004ff0c7e24 */ /* 0x000fe4000f8e00ff */
[----:B------:R-:W-:-:S07]  /*0440*/  IMAD.MOV R13, RZ, RZ, -R13 ;  /* 0x000000ffff0d7224 */ /* 0x000fce00078e0a0d */
.L_x_49:
[----:B------:R-:W-:-:S05]  /*0450*/  MOV R14, R2 ;  /* 0x00000002000e7202 */ /* 0x000fca0000000f00 */
[----:B------:R-:W-:-:S05]  /*0460*/  IMAD.WIDE R4, R12, 0x4, R14 ;  /* 0x000000040c047825 */ /* 0x000fca00078e020e */
[----:B------:R-:W2:Y:S04]  /*0470*/  LDG.E.CONSTANT R27, desc[UR16][R4.64+-0x20] ;  /* 0xffffe010041b7981 */ /* 0x000ea8000c1e9900 */
[----:B------:R-:W3:Y:S04]  /*0480*/  LDG.E.CONSTANT R29, desc[UR16][R4.64+-0x1c] ;  /* 0xffffe410041d7981 */ /* 0x000ee8000c1e9900 */
[----:B------:R-:W4:Y:S04]  /*0490*/  LDG.E.CONSTANT R30, desc[UR16][R4.64+-0x18] ;  /* 0xffffe810041e7981 */ /* 0x000f28000c1e9900 */
[----:B------:R-:W5:Y:S04]  /*04a0*/  LDG.E.CONSTANT R28, desc[UR16][R4.64+-0x14] ;  /* 0xffffec10041c7981 */ /* 0x000f68000c1e9900 */
[----:B------:R-:W5:Y:S04]  /*04b0*/  LDG.E.CONSTANT R22, desc[UR16][R4.64+-0x10] ;  /* 0xfffff01004167981 */ /* 0x000f68000c1e9900 */
[----:B------:R-:W5:Y:S04]  /*04c0*/  LDG.E.CONSTANT R14, desc[UR16][R4.64+-0xc] ;  /* 0xfffff410040e7981 */ /* 0x000f68000c1e9900 */
[----:B------:R-:W5:Y:S04]  /*04d0*/  LDG.E.CONSTANT R24, desc[UR16][R4.64+-0x8] ;  /* 0xfffff81004187981 */ /* 0x000f68000c1e9900 */
[----:B------:R-:W5:Y:S04]  /*04e0*/  LDG.E.CONSTANT R25, desc[UR16][R4.64+-0x4] ;  /* 0xfffffc1004197981 */ /* 0x000f68000c1e9900 */
[----:B------:R-:W5:Y:S04]  /*04f0*/  LDG.E.CONSTANT R23, desc[UR16][R4.64] ;  /* 0x0000001004177981 */ /* 0x000f68000c1e9900 */
[----:B------:R-:W5:Y:S01]  /*0500*/  LDG.E.CONSTANT R31, desc[UR16][R4.64+0x1c] ;  /* 0x00001c10041f7981 */ /* 0x000f62000c1e9900 */
[----:B--2---:R0:W1:Y:S08]  /*0510*/  F2F.F64.F32 R6, R27 ;  /* 0x0000001b00067310 */ /* 0x0040700000201800 */
[----:B---3--:R-:W2:Y:S01]  /*0520*/  F2F.F64.F32 R8, R29 ;  /* 0x0000001d00087310 */ /* 0x008ea20000201800 */
[----:B0-----:R-:W3:Y:S01]  /*0530*/  LDG.E.CONSTANT R27, desc[UR16][R4.64+0xc] ;  /* 0x00000c10041b7981 */ /* 0x001ee2000c1e9900 */
[----:B-1----:R-:W-:-:S02]  /*0540*/  DADD R10, R6, R18 ;  /* 0x00000000060a7229 */ /* 0x002fc40000000012 */
[----:B------:R-:W-:Y:S01]  /*0550*/  DFMA R20, R6, R6, R20 ;  /* 0x000000060614722b */ /* 0x000fe20000000014 */
[----:B------:R-:W3:Y:S03]  /*0560*/  LDG.E.CONSTANT R18, desc[UR16][R4.64+0x4] ;  /* 0x0000041004127981 */ /* 0x000ee6000c1e9900 */
[----:B----4-:R0:W1:Y:S01]  /*0570*/  F2F.F64.F32 R6, R30 ;  /* 0x0000001e00067310 */ /* 0x0100620000201800 */
[----:B------:R-:W4:Y:S01]  /*0580*/  LDG.E.CONSTANT R19, desc[UR16][R4.64+0x8] ;  /* 0x0000081004137981 */ /* 0x000f22000c1e9900 */
[----:B--2---:R-:W-:Y:S02]  /*0590*/  DADD R10, R10, R8 ;  /* 0x000000000a0a7229 */ /* 0x004fe40000000008 */
[----:B------:R-:W-:-:S04]  /*05a0*/  DFMA R20, R8, R8, R20 ;  /* 0x000000080814722b */ /* 0x000fc80000000014 */
[----:B-----5:R-:W2:Y:S01]  /*05b0*/  F2F.F64.F32 R8, R28 ;  /* 0x0000001c00087310 */ /* 0x020ea20000201800 */
[----:B0-----:R-:W5:Y:S01]  /*05c0*/  LDG.E.CONSTANT R30, desc[UR16][R4.64+0x18] ;  /* 0x00001810041e7981 */ /* 0x001f62000c1e9900 */
[----:B-1----:R-:W-:Y:S02]  /*05d0*/  DADD R10, R10, R6 ;  /* 0x000000000a0a7229 */ /* 0x002fe40000000006 */
[----:B------:R-:W-:-:S06]  /*05e0*/  DFMA R20, R6, R6, R20 ;  /* 0x000000060614722b */ /* 0x000fcc0000000014 */
[----:B--2---:R-:W-:Y:S02]  /*05f0*/  DADD R10, R10, R8 ;  /* 0x000000000a0a7229 */ /* 0x004fe40000000008 */
[----:B------:R-:W-:Y:S01]  /*0600*/  DFMA R20, R8, R8, R20 ;  /* 0x000000080814722b */ /* 0x000fe20000000014 */
[----:B------:R-:W2:Y:S04]  /*0610*/  LDG.E.CONSTANT R9, desc[UR16][R4.64+0x10] ;  /* 0x0000101004097981 */ /* 0x000ea8000c1e9900 */
[----:B------:R3:W5:Y:S01]  /*0620*/  LDG.E.CONSTANT R8, desc[UR16][R4.64+0x14] ;  /* 0x0000141004087981 */ /* 0x000762000c1e9900 */
[----:B------:R-:W0:Y:S02]  /*0630*/  F2F.F64.F32 R6, R22 ;  /* 0x0000001600067310 */ /* 0x000e240000201800 */
[----:B0-----:R-:W-:-:S02]  /*0640*/  DADD R10, R10, R6 ;  /* 0x000000000a0a7229 */ /* 0x001fc40000000006 */
[----:B------:R-:W-:-:S04]  /*0650*/  DFMA R20, R6, R6, R20 ;  /* 0x000000060614722b */ /* 0x000fc80000000014 */
[----:B------:R-:W0:Y:S02]  /*0660*/  F2F.F64.F32 R6, R14 ;  /* 0x0000000e00067310 */ /* 0x000e240000201800 */
[----:B0-----:R-:W-:Y:S02]  /*0670*/  DADD R10, R10, R6 ;  /* 0x000000000a0a7229 */ /* 0x001fe40000000006 */
[----:B------:R-:W-:-:S04]  /*0680*/  DFMA R20, R6, R6, R20 ;  /* 0x000000060614722b */ /* 0x000fc80000000014 */
[----:B------:R-:W0:Y:S08]  /*0690*/  F2F.F64.F32 R6, R24 ;  /* 0x0000001800067310 */ /* 0x000e300000201800 */
[----:B------:R-:W1:Y:S01]  /*06a0*/  F2F.F64.F32 R28, R25 ;  /* 0x00000019001c7310 */ /* 0x000e620000201800 */
[----:B0-----:R-:W-:Y:S02]  /*06b0*/  DADD R10, R10, R6 ;  /* 0x000000000a0a7229 */ /* 0x001fe40000000006 */
[----:B------:R-:W-:-:S05]  /*06c0*/  DFMA R20, R6, R6, R20 ;  /* 0x000000060614722b */ /* 0x000fca0000000014 */
[----:B------:R-:W0:Y:S01]  /*06d0*/  F2F.F64.F32 R6, R23 ;  /* 0x0000001700067310 */ /* 0x000e220000201800 */
[----:B-1----:R-:W-:Y:S02]  /*06e0*/  DADD R10, R10, R28 ;  /* 0x000000000a0a7229 */ /* 0x002fe4000000001c */
[----:B------:R-:W-:-:S06]  /*06f0*/  DFMA R20, R28, R28, R20 ;  /* 0x0000001c1c14722b */ /* 0x000fcc0000000014 */
[----:B0-----:R-:W-:Y:S02]  /*0700*/  DADD R10, R10, R6 ;  /* 0x000000000a0a7229 */ /* 0x001fe40000000006 */
[----:B------:R-:W-:Y:S01]  /*0710*/  DFMA R20, R6, R6, R20 ;  /* 0x000000060614722b */ /* 0x000fe20000000014 */
[----:B------:R-:W-:-:S05]  /*0720*/  VIADD R13, R13, 0x10 ;  /* 0x000000100d0d7836 */ /* 0x000fca0000000000 */
[----:B------:R-:W-:Y:S01]  /*0730*/  ISETP.NE.AND P1, PT, R13, RZ, PT ;  /* 0x000000ff0d00720c */ /* 0x000fe20003f25270 */
[----:B------:R-:W-:Y:S01]  /*0740*/  VIADD R12, R12, 0x10 ;  /* 0x000000100c0c7836 */ /* 0x000fe20000000000 */
[----:B---3--:R-:W0:Y:S08]  /*0750*/  F2F.F64.F32 R4, R18 ;  /* 0x0000001200047310 */ /* 0x008e300000201800 */
[----:B----4-:R-:W1:Y:S01]  /*0760*/  F2F.F64.F32 R6, R19 ;  /* 0x0000001300067310 */ /* 0x010e620000201800 */
[----:B0-----:R-:W-:-:S02]  /*0770*/  DADD R10, R10, R4 ;  /* 0x000000000a0a7229 */ /* 0x001fc40000000004 */
[----:B------:R-:W-:-:S05]  /*0780*/  DFMA R20, R4, R4, R20 ;  /* 0x000000040414722b */ /* 0x000fca0000000014 */
[----:B------:R-:W0:Y:S01]  /*0790*/  F2F.F64.F32 R4, R27 ;  /* 0x0000001b00047310 */ /* 0x000e220000201800 */
[----:B-1----:R-:W-:Y:S02]  /*07a0*/  DADD R10, R10, R6 ;  /* 0x000000000a0a7229 */ /* 0x002fe40000000006 */
[----:B------:R-:W-:-:S05]  /*07b0*/  DFMA R20, R6, R6, R20 ;  /* 0x000000060614722b */ /* 0x000fca0000000014 */
[----:B--2---:R-:W1:Y:S01]  /*07c0*/  F2F.F64.F32 R6, R9 ;  /* 0x0000000900067310 */ /* 0x004e620000201800 */
[----:B0-----:R-:W-:Y:S02]  /*07d0*/  DADD R10, R10, R4 ;  /* 0x000000000a0a7229 */ /* 0x001fe40000000004 */
[----:B------:R-:W-:-:S05]  /*07e0*/  DFMA R20, R4, R4, R20 ;  /* 0x000000040414722b */ /* 0x000fca0000000014 */
[----:B-----5:R-:W0:Y:S01]  /*07f0*/  F2F.F64.F32 R4, R8 ;  /* 0x0000000800047310 */ /* 0x020e220000201800 */
[----:B-1----:R-:W-:Y:S02]  /*0800*/  DADD R10, R10, R6 ;  /* 0x000000000a0a7229 */ /* 0x002fe40000000006 */
[----:B------:R-:W-:-:S05]  /*0810*/  DFMA R20, R6, R6, R20 ;  /* 0x000000060614722b */ /* 0x000fca0000000014 */
        /* <DEDUP_REMOVED lines=8> */
[----:B------:R-:W-:Y:S10]  /*08a0*/  @P1 BRA `(.L_x_49) ;  /* 0xfffffff800e81947 */ /* 0x000ff4000383ffff */
.L_x_48:
[----:B------:R-:W-:Y:S05]  /*08b0*/  @!P0 BRA `(.L_x_50) ;  /* 0x00000004002c8947 */ /* 0x000fea0003800000 */
[----:B------:R-:W-:Y:S02]  /*08c0*/  ISETP.GE.U32.AND P0, PT, R26, 0x8, PT ;  /* 0x000000081a00780c */ /* 0x000fe40003f06070 */
[----:B------:R-:W-:-:S04]  /*08d0*/  LOP3.LUT R13, R0, 0x7, RZ, 0xc0, !PT ;  /* 0x00000007000d7812 */ /* 0x000fc800078ec0ff */
[----:B------:R-:W-:-:S07]  /*08e0*/  ISETP.NE.AND P1, PT, R13, RZ, PT ;  /* 0x000000ff0d00720c */ /* 0x000fce0003f25270 */
[----:B------:R-:W-:Y:S06]  /*08f0*/  @!P0 BRA `(.L_x_51) ;  /* 0x00000000008c8947 */ /* 0x000fec0003800000 */
[----:B------:R-:W0:Y:S02]  /*0900*/  LDC.64 R6, c[0x0][0x380] ;  /* 0x0000e000ff067b82 */ /* 0x000e240000000a00 */
[----:B0-----:R-:W-:-:S05]  /*0910*/  IMAD.WIDE R6, R12, 0x4, R6 ;  /* 0x000000040c067825 */ /* 0x001fca00078e0206 */
[----:B------:R-:W2:Y:S04]  /*0920*/  LDG.E.CONSTANT R22, desc[UR16][R6.64] ;  /* 0x0000001006167981 */ /* 0x000ea8000c1e9900 */
[----:B------:R-:W3:Y:S04]  /*0930*/  LDG.E.CONSTANT R23, desc[UR16][R6.64+0x4] ;  /* 0x0000041006177981 */ /* 0x000ee8000c1e9900 */
[----:B------:R-:W4:Y:S04]  /*0940*/  LDG.E.CONSTANT R14, desc[UR16][R6.64+0x8] ;  /* 0x00000810060e7981 */ /* 0x000f28000c1e9900 */
[----:B------:R-:W5:Y:S04]  /*0950*/  LDG.E.CONSTANT R24, desc[UR16][R6.64+0xc] ;  /* 0x00000c1006187981 */ /* 0x000f68000c1e9900 */
[----:B------:R-:W5:Y:S04]  /*0960*/  LDG.E.CONSTANT R5, desc[UR16][R6.64+0x10] ;  /* 0x0000101006057981 */ /* 0x000f68000c1e9900 */
[----:B------:R-:W5:Y:S04]  /*0970*/  LDG.E.CONSTANT R3, desc[UR16][R6.64+0x14] ;  /* 0x0000141006037981 */ /* 0x000f68000c1e9900 */
[----:B------:R-:W5:Y:S04]  /*0980*/  LDG.E.CONSTANT R2, desc[UR16][R6.64+0x18] ;  /* 0x0000181006027981 */ /* 0x000f68000c1e9900 */
[----:B------:R5:W5:Y:S01]  /*0990*/  LDG.E.CONSTANT R4, desc[UR16][R6.64+0x1c] ;  /* 0x00001c1006047981 */ /* 0x000b62000c1e9900 */
[----:B------:R-:W-:Y:S01]  /*09a0*/  VIADD R12, R12, 0x8 ;  /* 0x000000080c0c7836 */ /* 0x000fe20000000000 */
[----:B--2---:R-:W0:Y:S08]  /*09b0*/  F2F.F64.F32 R8, R22 ;  /* 0x0000001600087310 */ /* 0x004e300000201800 */
[----:B---3--:R-:W1:Y:S01]  /*09c0*/  F2F.F64.F32 R10, R23 ;  /* 0x00000017000a7310 */ /* 0x008e620000201800 */
[----:B0-----:R-:W-:-:S07]  /*09d0*/  DADD R18, R18, R8 ;  /* 0x0000000012127229 */ /* 0x001fce0000000008 */
[----:B----4-:R-:W0:Y:S01]  /*09e0*/  F2F.F64.F32 R14, R14 ;  /* 0x0000000e000e7310 */ /* 0x010e220000201800 */
[----:B------:R-:W-:Y:S02]  /*09f0*/  DFMA R8, R8, R8, R20 ;  /* 0x000000080808722b */ /* 0x000fe40000000014 */
[----:B-1----:R-:W-:-:S05]  /*0a00*/  DADD R18, R18, R10 ;  /* 0x0000000012127229 */ /* 0x002fca000000000a */
[----:B-----5:R-:W-:Y:S01]  /*0a10*/  F2F.F64.F32 R6, R5 ;  /* 0x0000000500067310 */ /* 0x020fe20000201800 */
[----:B------:R-:W-:Y:S02]  /*0a20*/  DFMA R8, R10, R10, R8 ;  /* 0x0000000a0a08722b */ /* 0x000fe40000000008 */
[----:B0-----:R-:W-:-:S05]  /*0a30*/  DADD R18, R18, R14 ;  /* 0x0000000012127229 */ /* 0x001fca000000000e */
[----:B------:R-:W0:Y:S01]  /*0a40*/  F2F.F64.F32 R10, R24 ;  /* 0x00000018000a7310 */ /* 0x000e220000201800 */
[----:B------:R-:W-:-:S07]  /*0a50*/  DFMA R8, R14, R14, R8 ;  /* 0x0000000e0e08722b */ /* 0x000fce0000000008 */
[----:B------:R-:W-:Y:S01]  /*0a60*/  F2F.F64.F32 R20, R4 ;  /* 0x0000000400147310 */ /* 0x000fe20000201800 */
[----:B0-----:R-:W-:Y:S02]  /*0a70*/  DADD R18, R18, R10 ;  /* 0x0000000012127229 */ /* 0x001fe4000000000a */
[----:B------:R-:W-:-:S05]  /*0a80*/  DFMA R8, R10, R10, R8 ;  /* 0x0000000a0a08722b */ /* 0x000fca0000000008 */
[----:B------:R-:W0:Y:S01]  /*0a90*/  F2F.F64.F32 R10, R3 ;  /* 0x00000003000a7310 */ /* 0x000e220000201800 */
[----:B------:R-:W-:Y:S02]  /*0aa0*/  DADD R18, R18, R6 ;  /* 0x0000000012127229 */ /* 0x000fe40000000006 */
[----:B------:R-:W-:-:S05]  /*0ab0*/  DFMA R8, R6, R6, R8 ;  /* 0x000000060608722b */ /* 0x000fca0000000008 */
[----:B------:R-:W1:Y:S01]  /*0ac0*/  F2F.F64.F32 R6, R2 ;  /* 0x0000000200067310 */ /* 0x000e620000201800 */
[----:B0-----:R-:W-:Y:S02]  /*0ad0*/  DADD R18, R18, R10 ;  /* 0x0000000012127229 */ /* 0x001fe4000000000a */
[----:B------:R-:W-:-:S06]  /*0ae0*/  DFMA R8, R10, R10, R8 ;  /* 0x0000000a0a08722b */ /* 0x000fcc0000000008 */
[----:B-1----:R-:W-:Y:S02]  /*0af0*/  DADD R18, R18, R6 ;  /* 0x0000000012127229 */ /* 0x002fe40000000006 */
[----:B------:R-:W-:-:S06]  /*0b00*/  DFMA R8, R6, R6, R8 ;  /* 0x000000060608722b */ /* 0x000fcc0000000008 */
[----:B------:R-:W-:Y:S02]  /*0b10*/  DADD R18, R18, R20 ;  /* 0x0000000012127229 */ /* 0x000fe40000000014 */
[----:B------:R-:W-:-:S11]  /*0b20*/  DFMA R20, R20, R20, R8 ;  /* 0x000000141414722b */ /* 0x000fd60000000008 */
.L_x_51:
        /* <DEDUP_REMOVED lines=10> */
[----:B------:R-:W5:Y:S01]  /*0bd0*/  LDG.E.CONSTANT R11, desc[UR16][R2.64+0xc] ;  /* 0x00000c10020b7981 */ /* 0x000f62000c1e9900 */
[----:B------:R-:W-:Y:S01]  /*0be0*/  IADD3 R12, PT, PT, R12, 0x4, RZ ;  /* 0x000000040c0c7810 */ /* 0x000fe20007ffe0ff */
        /* <DEDUP_REMOVED lines=12> */
.L_x_52:
[----:B------:R-:W-:Y:S05]  /*0cb0*/  @!P1 BRA `(.L_x_50) ;  /* 0x00000000002c9947 */ /* 0x000fea0003800000 */
[----:B------:R-:W0:Y:S01]  /*0cc0*/  LDC.64 R6, c[0x0][0x380] ;  /* 0x0000e000ff067b82 */ /* 0x000e220000000a00 */
[----:B------:R-:W-:-:S07]  /*0cd0*/  IMAD.MOV R0, RZ, RZ, -R0 ;  /* 0x000000ffff007224 */ /* 0x000fce00078e0a00 */
.L_x_53:
[----:B0-----:R-:W-:-:S06]  /*0ce0*/  IMAD.WIDE R2, R12, 0x4, R6 ;  /* 0x000000040c027825 */ /* 0x001fcc00078e0206 */
[----:B------:R-:W2:Y:S01]  /*0cf0*/  LDG.E.CONSTANT R2, desc[UR16][R2.64] ;  /* 0x0000001002027981 */ /* 0x000ea2000c1e9900 */
[----:B------:R-:W-:Y:S02]  /*0d00*/  VIADD R0, R0, 0x1 ;  /* 0x0000000100007836 */ /* 0x000fe40000000000 */
[----:B------:R-:W-:-:S03]  /*0d10*/  VIADD R12, R12, 0x1 ;  /* 0x000000010c0c7836 */ /* 0x000fc60000000000 */
[----:B------:R-:W-:Y:S01]  /*0d20*/  ISETP.NE.AND P0, PT, R0, RZ, PT ;  /* 0x000000ff0000720c */ /* 0x000fe20003f05270 */
[----:B--2---:R-:W0:Y:S02]  /*0d30*/  F2F.F64.F32 R4, R2 ;  /* 0x0000000200047310 */ /* 0x004e240000201800 */
[C---:B0-----:R-:W-:Y:S02]  /*0d40*/  DADD R18, R4.reuse, R18 ;  /* 0x0000000004127229 */ /* 0x041fe40000000012 */
[----:B------:R-:W-:-:S08]  /*0d50*/  DFMA R20, R4, R4, R20 ;  /* 0x000000040414722b */ /* 0x000fd00000000014 */
[----:B------:R-:W-:Y:S05]  /*0d60*/  @P0 BRA `(.L_x_53) ;  /* 0xfffffffc00dc0947 */ /* 0x000fea000383ffff */
.L_x_50:
[----:B------:R-:W0:Y:S01]  /*0d70*/  I2F.F64.U32 R14, UR18 ;  /* 0x00000012000e7d12 */ /* 0x000e220008201800 */
        /* <DEDUP_REMOVED lines=19> */
[----:B------:R-:W-:Y:S05]  /*0eb0*/  CALL.REL.NOINC `($__internal_2_$__cuda_sm20_div_rn_f64_full) ;  /* 0x0000002800a47944 */ /* 0x000fea0003c00000 */
[----:B------:R-:W-:Y:S02]  /*0ec0*/  IMAD.MOV.U32 R2, RZ, RZ, R4 ;  /* 0x000000ffff027224 */ /* 0x000fe400078e0004 */
[----:B------:R-:W-:-:S07]  /*0ed0*/  IMAD.MOV.U32 R3, RZ, RZ, R5 ;  /* 0x000000ffff037224 */ /* 0x000fce00078e0005 */
.L_x_54:
        /* <DEDUP_REMOVED lines=16> */
[----:B------:R-:W-:Y:S01]  /*0fe0*/  MOV R0, 0x1020 ;  /* 0x0000102000007802 */ /* 0x000fe20000000f00 */
[----:B------:R-:W-:Y:S02]  /*0ff0*/  IMAD.MOV.U32 R4, RZ, RZ, R14 ;  /* 0x000000ffff047224 */ /* 0x000fe400078e000e */
[----:B------:R-:W-:-:S07]  /*1000*/  IMAD.MOV.U32 R5, RZ, RZ, R15 ;  /* 0x000000ffff057224 */ /* 0x000fce00078e000f */
[----:B------:R-:W-:Y:S05]  /*1010*/  CALL.REL.NOINC `($__internal_2_$__cuda_sm20_div_rn_f64_full) ;  /* 0x00000028004c7944 */ /* 0x000fea0003c00000 */
.L_x_55:
[----:B------:R-:W-:-:S08]  /*1020*/  DFMA R4, -R2, R2, R4 ;  /* 0x000000020204722b */ /* 0x000fd00000000104 */
[----:B------:R-:W-:-:S06]  /*1030*/  DSETP.GEU.AND P0, PT, R4, RZ, PT ;  /* 0x000000ff0400722a */ /* 0x000fcc0003f0e000 */
[----:B------:R-:W-:Y:S01]  /*1040*/  FSEL R7, R5, RZ, P0 ;  /* 0x000000ff05077208 */ /* 0x000fe20000000000 */
[----:B------:R-:W-:Y:S01]  /*1050*/  IMAD.MOV.U32 R5, RZ, RZ, 0x3fd80000 ;  /* 0x3fd80000ff057424 */ /* 0x000fe200078e00ff */
[----:B------:R-:W-:Y:S01]  /*1060*/  FSEL R6, R4, RZ, P0 ;  /* 0x000000ff04067208 */ /* 0x000fe20000000000 */
[----:B------:R-:W-:Y:S01]  /*1070*/  IMAD.MOV.U32 R4, RZ, RZ, 0x0 ;  /* 0x00000000ff047424 */ /* 0x000fe200078e00ff */
[----:B------:R-:W0:Y:S01]  /*1080*/  MUFU.RSQ64H R13, R7 ;  /* 0x00000007000d7308 */ /* 0x000e220000001c00 */
[----:B------:R-:W-:-:S04]  /*1090*/  IADD3 R12, PT, PT, R7, -0x3500000, RZ ;  /* 0xfcb00000070c7810 */ /* 0x000fc80007ffe0ff */
[----:B------:R-:W-:Y:S02]  /*10a0*/  ISETP.GE.U32.AND P0, PT, R12, 0x7ca00000, PT ;  /* 0x7ca000000c00780c */ /* 0x000fe40003f06070 */
[----:B0-----:R-:W-:-:S08]  /*10b0*/  DMUL R8, R12, R12 ;  /* 0x0000000c0c087228 */ /* 0x001fd00000000000 */
        /* <DEDUP_REMOVED lines=13> */
[----:B------:R-:W-:Y:S01]  /*1190*/  MOV R12, 0x11e0 ;  /* 0x000011e0000c7802 */ /* 0x000fe20000000f00 */
[----:B------:R-:W-:Y:S02]  /*11a0*/  IMAD.MOV.U32 R10, RZ, RZ, R24 ;  /* 0x000000ffff0a7224 */ /* 0x000fe400078e0018 */
[----:B------:R-:W-:Y:S02]  /*11b0*/  IMAD.MOV.U32 R11, RZ, RZ, R25 ;  /* 0x000000ffff0b7224 */ /* 0x000fe400078e0019 */
[----:B------:R-:W-:-:S07]  /*11c0*/  IMAD.MOV.U32 R9, RZ, RZ, R23 ;  /* 0x000000ffff097224 */ /* 0x000fce00078e0017 */
[----:B------:R-:W-:Y:S05]  /*11d0*/  CALL.REL.NOINC `($__internal_3_$__cuda_sm20_dsqrt_rn_f64_mediumpath_v1) ;  /* 0x0000002c00747944 */ /* 0x000fea0003c00000 */
[----:B------:R-:W-:Y:S01]  /*11e0*/  IMAD.MOV.U32 R8, RZ, RZ, R4 ;  /* 0x000000ffff087224 */ /* 0x000fe200078e0004 */
[----:B------:R-:W-:-:S07]  /*11f0*/  MOV R9, R5 ;  /* 0x0000000500097202 */ /* 0x000fce0000000f00 */
.L_x_56:
        /* <DEDUP_REMOVED lines=21> */
.L_x_57:
[----:B------:R-:W0:Y:S01]  /*1350*/  LDCU UR10, c[0x0][0x388] ;  /* 0x00007100ff0a77ac */ /* 0x000e220008000800 */
[----:B------:R-:W1:Y:S01]  /*1360*/  F2F.F32.F64 R5, R4 ;  /* 0x0000000400057310 */ /* 0x000e620000301000 */
[----:B------:R-:W2:Y:S01]  /*1370*/  LDCU.64 UR8, c[0x0][0x3a8] ;  /* 0x00007500ff0877ac */ /* 0x000ea20008000a00 */
[----:B------:R-:W-:Y:S02]  /*1380*/  USHF.R.S32.HI UR4, URZ, 0x1f, UR19 ;  /* 0x0000001fff047899 */ /* 0x000fe40008011413 */
[----:B------:R-:W-:-:S04]  /*1390*/  UIADD3 UR5, UP0, UPT, UR6, UR19, URZ ;  /* 0x0000001306057290 */ /* 0x000fc8000ff1e0ff */
[----:B------:R-:W-:Y:S02]  /*13a0*/  ULEA.HI.X.SX32 UR7, UR6, UR4, 0x1, UP0 ;  /* 0x0000000406077291 */ /* 0x000fe400080f0eff */
[----:B0-----:R-:W-:Y:S02]  /*13b0*/  UISETP.GE.AND UP0, UPT, UR19, UR10, UPT ;  /* 0x0000000a1300728c */ /* 0x001fe4000bf06270 */
[----:B--2---:R-:W-:-:S04]  /*13c0*/  ULEA UR4, UP1, UR5, UR8, 0x2 ;  /* 0x0000000805047291 */ /* 0x004fc8000f8210ff */
[----:B------:R-:W-:Y:S01]  /*13d0*/  PLOP3.LUT P0, PT, PT, PT, UP0, 0x80, 0x8 ;  /* 0x000000000008781c */ /* 0x000fe20003f0f008 */
[----:B------:R-:W-:Y:S01]  /*13e0*/  ULEA.HI.X UR5, UR5, UR9, UR7, 0x2, UP1 ;  /* 0x0000000905057291 */ /* 0x000fe200088f1407 */
[----:B------:R-:W-:-:S05]  /*13f0*/  IMAD.U32 R2, RZ, RZ, UR4 ;  /* 0x00000004ff027e24 */ /* 0x000fca000f8e00ff */
[----:B------:R-:W-:-:S05]  /*1400*/  IMAD.U32 R3, RZ, RZ, UR5 ;  /* 0x00000005ff037e24 */ /* 0x000fca000f8e00ff */
[----:B-1----:R0:W-:Y:S01]  /*1410*/  STG.E desc[UR16][R2.64+-0x4], R5 ;  /* 0xfffffc0502007986 */ /* 0x0021e2000c101910 */
[----:B------:R-:W-:Y:S05]  /*1420*/  @P0 EXIT ;  /* 0x000000000000094d */ /* 0x000fea0003800000 */
[----:B------:R-:W-:-:S04]  /*1430*/  UIADD3 UR4, UPT, UPT, -UR19, UR10, URZ ;  /* 0x0000000a13047290 */ /* 0x000fc8000fffe1ff */
[----:B------:R-:W-:-:S09]  /*1440*/  ULOP3.LUT UP0, UR7, UR4, 0x3, URZ, 0xc0, !UPT ;  /* 0x0000000304077892 */ /* 0x000fd2000f80c0ff */
[----:B------:R-:W-:Y:S05]  /*1450*/  BRA.U !UP0, `(.L_x_58) ;  /* 0x0000000508f07547 */ /* 0x000fea000b800000 */
[----:B------:R-:W1:Y:S01]  /*1460*/  LDCU.64 UR8, c[0x0][0x380] ;  /* 0x00007000ff0877ac */ /* 0x000e620008000a00 */
[----:B------:R-:W-:Y:S01]  /*1470*/  UIMAD.WIDE UR4, UR18, 0x4, URZ ;  /* 0x00000004120478a5 */ /* 0x000fe2000f8e02ff */
[----:B------:R-:W2:Y:S01]  /*1480*/  LDCU.64 UR12, c[0x0][0x380] ;  /* 0x00007000ff0c77ac */ /* 0x000ea20008000a00 */
[----:B------:R-:W-:Y:S02]  /*1490*/  UIADD3 UR7, UPT, UPT, -UR7, URZ, URZ ;  /* 0x000000ff07077290 */ /* 0x000fe4000fffe1ff */
[----:B-1----:R-:W-:Y:S02]  /*14a0*/  UIADD3 UR4, UP0, UPT, -UR4, UR8, URZ ;  /* 0x0000000804047290 */ /* 0x002fe4000ff1e1ff */
[----:B------:R-:W-:Y:S02]  /*14b0*/  UIADD3 UR8, UPT, UPT, UR6, UR19, URZ ;  /* 0x0000001306087290 */ /* 0x000fe4000fffe0ff */
[----:B------:R-:W-:-:S04]  /*14c0*/  UIADD3.X UR5, UPT, UPT, ~UR5, UR9, URZ, UP0, !UPT ;  /* 0x0000000905057290 */ /* 0x000fc800087fe5ff */
[----:B--2---:R-:W-:-:S08]  /*14d0*/  MOV R13, UR8 ;  /* 0x00000008000d7c02 */ /* 0x004fd00008000f00 */
.L_x_63:
[----:B------:R-:W-:Y:S02]  /*14e0*/  UIMAD.WIDE UR8, UR19, 0x4, UR4 ;  /* 0x00000004130878a5 */ /* 0x000fe4000f8e0204 */
[----:B------:R-:W-:-:S04]  /*14f0*/  UIMAD.WIDE UR10, UR19, 0x4, UR12 ;  /* 0x00000004130a78a5 */ /* 0x000fc8000f8e020c */
[----:B------:R-:W-:Y:S01]  /*1500*/  IMAD.U32 R24, RZ, RZ, UR8 ;  /* 0x00000008ff187e24 */ /* 0x000fe2000f8e00ff */
[----:B------:R-:W-:Y:S01]  /*1510*/  MOV R25, UR9 ;  /* 0x0000000900197c02 */ /* 0x000fe20008000f00 */
[----:B-1----:R-:W-:Y:S02]  /*1520*/  IMAD.U32 R22, RZ, RZ, UR10 ;  /* 0x0000000aff167e24 */ /* 0x002fe4000f8e00ff */
[----:B------:R-:W-:Y:S02]  /*1530*/  IMAD.U32 R23, RZ, RZ, UR11 ;  /* 0x0000000bff177e24 */ /* 0x000fe4000f8e00ff */
[----:B------:R-:W2:Y:S04]  /*1540*/  LDG.E.CONSTANT R24, desc[UR16][R24.64] ;  /* 0x0000001018187981 */ /* 0x000ea8000c1e9900 */
[----:B------:R1:W3:Y:S01]  /*1550*/  LDG.E.CONSTANT R4, desc[UR16][R22.64] ;  /* 0x0000001016047981 */ /* 0x0002e2000c1e9900 */
[----:B0-----:R-:W0:Y:S01]  /*1560*/  MUFU.RCP64H R3, R15 ;  /* 0x0000000f00037308 */ /* 0x001e220000001800 */
[----:B------:R-:W-:Y:S01]  /*1570*/  IMAD.MOV.U32 R2, RZ, RZ, 0x1 ;  /* 0x00000001ff027424 */ /* 0x000fe200078e00ff */
[----:B-1----:R-:W1:Y:S05]  /*1580*/  LDC.64 R22, c[0x0][0x3a8] ;  /* 0x0000ea00ff167b82 */ /* 0x002e6a0000000a00 */
[----:B0-----:R-:W-:-:S08]  /*1590*/  DFMA R6, -R14, R2, 1 ;  /* 0x3ff000000e06742b */ /* 0x001fd00000000102 */
[----:B------:R-:W-:-:S08]  /*15a0*/  DFMA R8, R6, R6, R6 ;  /* 0x000000060608722b */ /* 0x000fd00000000006 */
[----:B------:R-:W-:-:S08]  /*15b0*/  DFMA R8, R2, R8, R2 ;  /* 0x000000080208722b */ /* 0x000fd00000000002 */
[----:B------:R-:W-:-:S08]  /*15c0*/  DFMA R10, -R14, R8, 1 ;  /* 0x3ff000000e0a742b */ /* 0x000fd00000000108 */
[----:B------:R-:W-:Y:S01]  /*15d0*/  DFMA R10, R8, R10, R8 ;  /* 0x0000000a080a722b */ /* 0x000fe20000000008 */
[----:B------:R-:W-:Y:S01]  /*15e0*/  UIADD3 UR7, UPT, UPT, UR7, 0x1, URZ ;  /* 0x0000000107077890 */ /* 0x000fe2000fffe0ff */
[----:B-1----:R-:W-:-:S03]  /*15f0*/  IMAD.WIDE R22, R13, 0x4, R22 ;  /* 0x000000040d167825 */ /* 0x002fc600078e0216 */
[----:B------:R-:W-:Y:S01]  /*1600*/  UISETP.NE.AND UP0, UPT, UR7, URZ, UPT ;  /* 0x000000ff0700728c */ /* 0x000fe2000bf05270 */
[----:B--2---:R-:W-:Y:S08]  /*1610*/  F2F.F64.F32 R6, R24 ;  /* 0x0000001800067310 */ /* 0x004ff00000201800 */
[----:B---3--:R-:W0:Y:S02]  /*1620*/  F2F.F64.F32 R4, R4 ;  /* 0x0000000400047310 */ /* 0x008e240000201800 */
[----:B0-----:R-:W-:-:S08]  /*1630*/  DADD R2, R4, -R6 ;  /* 0x0000000004027229 */ /* 0x001fd00000000806 */
[----:B------:R-:W-:-:S08]  /*1640*/  DADD R18, R2, R18 ;  /* 0x0000000002127229 */ /* 0x000fd00000000012 */
[----:B------:R-:W-:-:S08]  /*1650*/  DMUL R2, R10, R18 ;  /* 0x000000120a027228 */ /* 0x000fd00000000000 */
[----:B------:R-:W-:-:S08]  /*1660*/  DFMA R8, -R14, R2, R18 ;  /* 0x000000020e08722b */ /* 0x000fd00000000112 */
[----:B------:R-:W-:Y:S01]  /*1670*/  DFMA R2, R10, R8, R2 ;  /* 0x000000080a02722b */ /* 0x000fe20000000002 */
[----:B------:R-:W-:-:S09]  /*1680*/  FSETP.GEU.AND P1, PT, |R19|, 6.5827683646048100446e-37, PT ;  /* 0x036000001300780b */ /* 0x000fd20003f2e200 */
[----:B------:R-:W-:-:S05]  /*1690*/  FFMA R0, RZ, R15, R3 ;  /* 0x0000000fff007223 */ /* 0x000fca0000000003 */
[----:B------:R-:W-:Y:S01]  /*16a0*/  FSETP.GT.AND P0, PT, |R0|, 1.469367938527859385e-39, PT ;  /* 0x001000000000780b */ /* 0x000fe20003f04200 */
[----:B------:R-:W-:-:S08]  /*16b0*/  DFMA R20, -R6, R6, R20 ;  /* 0x000000060614722b */ /* 0x000fd00000000114 */
[----:B------:R-:W-:-:S04]  /*16c0*/  DFMA R20, R4, R4, R20 ;  /* 0x000000040414722b */ /* 0x000fc80000000014 */
[----:B------:R-:W-:Y:S07]  /*16d0*/  @P0 BRA P1, `(.L_x_59) ;  /* 0x0000000000200947 */ /* 0x000fee0000800000 */
        /* <DEDUP_REMOVED lines=8> */
.L_x_59:
[----:B------:R-:W0:Y:S01]  /*1760*/  MUFU.RCP64H R5, R15 ;  /* 0x0000000f00057308 */ /* 0x000e220000001800 */
[----:B------:R-:W-:Y:S02]  /*1770*/  MOV R4, 0x1 ;  /* 0x0000000100047802 */ /* 0x000fe40000000f00 */
[----:B------:R-:W-:-:S04]  /*1780*/  FSETP.GEU.AND P1, PT, |R21|, 6.5827683646048100446e-37, PT ;  /* 0x036000001500780b */ /* 0x000fc80003f2e200 */
        /* <DEDUP_REMOVED lines=17> */
.L_x_60:
[----:B------:R-:W-:-:S08]  /*18a0*/  DFMA R4, -R2, R2, R4 ;  /* 0x000000020204722b */ /* 0x000fd00000000104 */
[----:B------:R-:W-:-:S06]  /*18b0*/  DSETP.GEU.AND P0, PT, R4, RZ, PT ;  /* 0x000000ff0400722a */ /* 0x000fcc0003f0e000 */
[----:B------:R-:W-:Y:S01]  /*18c0*/  FSEL R7, R5, RZ, P0 ;  /* 0x000000ff05077208 */ /* 0x000fe20000000000 */
[----:B------:R-:W-:Y:S01]  /*18d0*/  IMAD.MOV.U32 R5, RZ, RZ, 0x3fd80000 ;  /* 0x3fd80000ff057424 */ /* 0x000fe200078e00ff */
[----:B------:R-:W-:Y:S01]  /*18e0*/  FSEL R6, R4, RZ, P0 ;  /* 0x000000ff04067208 */ /* 0x000fe20000000000 */
[----:B------:R-:W-:Y:S01]  /*18f0*/  IMAD.MOV.U32 R4, RZ, RZ, 0x0 ;  /* 0x00000000ff047424 */ /* 0x000fe200078e00ff */
[----:B------:R-:W0:Y:S01]  /*1900*/  MUFU.RSQ64H R25, R7 ;  /* 0x0000000700197308 */ /* 0x000e220000001c00 */
[----:B------:R-:W-:-:S05]  /*1910*/  VIADD R24, R7, 0xfcb00000 ;  /* 0xfcb0000007187836 */ /* 0x000fca0000000000 */
[----:B------:R-:W-:Y:S01]  /*1920*/  ISETP.GE.U32.AND P0, PT, R24, 0x7ca00000, PT ;  /* 0x7ca000001800780c */ /* 0x000fe20003f06070 */
[----:B0-----:R-:W-:-:S08]  /*1930*/  DMUL R8, R24, R24 ;  /* 0x0000001818087228 */ /* 0x001fd00000000000 */
        /* <DEDUP_REMOVED lines=18> */
[----:B------:R-:W-:Y:S01]  /*1a60*/  MOV R8, R4 ;  /* 0x0000000400087202 */ /* 0x000fe20000000f00 */
[----:B------:R-:W-:-:S07]  /*1a70*/  IMAD.MOV.U32 R9, RZ, RZ, R5 ;  /* 0x000000ffff097224 */ /* 0x000fce00078e0005 */
.L_x_61:
        /* <DEDUP_REMOVED lines=21> */
.L_x_62:
[----:B------:R-:W0:Y:S01]  /*1bd0*/  F2F.F32.F64 R5, R4 ;  /* 0x0000000400057310 */ /* 0x000e220000301000 */
[----:B------:R-:W-:Y:S01]  /*1be0*/  VIADD R13, R13, 0x1 ;  /* 0x000000010d0d7836 */ /* 0x000fe20000000000 */
[----:B------:R-:W-:Y:S01]  /*1bf0*/  UIADD3 UR19, UPT, UPT, UR19, 0x1, URZ ;  /* 0x0000000113137890 */ /* 0x000fe2000fffe0ff */
[----:B0-----:R1:W-:Y:S01]  /*1c00*/  STG.E desc[UR16][R22.64], R5 ;  /* 0x0000000516007986 */ /* 0x0013e2000c101910 */
[----:B------:R-:W-:Y:S10]  /*1c10*/  BRA.U UP0, `(.L_x_63) ;  /* 0xfffffff900307547 */ /* 0x000ff4000b83ffff */
.L_x_58:
[----:B0-----:R-:W0:Y:S02]  /*1c20*/  LDC.64 R2, c[0x0][0x388] ;  /* 0x0000e200ff027b82 */ /* 0x001e240000000a00 */
[----:B0-----:R-:W-:-:S04]  /*1c30*/  IADD3 R0, PT, PT, R3, UR18, -R2 ;  /* 0x0000001203007c10 */ /* 0x001fc8000fffe802 */
[----:B------:R-:W-:-:S13]  /*1c40*/  ISETP.GT.U32.AND P0, PT, R0, -0x4, PT ;  /* 0xfffffffc0000780c */ /* 0x000fda0003f04070 */
[----:B------:R-:W-:Y:S05]  /*1c50*/  @P0 EXIT ;  /* 0x000000000000094d */ /* 0x000fea0003800000 */
[----:B------:R-:W0:Y:S01]  /*1c60*/  LDCU.64 UR10, c[0x0][0x380] ;  /* 0x00007000ff0a77ac */ /* 0x000e220008000a00 */
[----:B------:R-:W2:Y:S01]  /*1c70*/  LDCU.64 UR14, c[0x0][0x3a8] ;  /* 0x00007500ff0e77ac */ /* 0x000ea20008000a00 */
[----:B------:R-:W-:Y:S01]  /*1c80*/  UIMAD.WIDE UR4, UR18, 0x4, URZ ;  /* 0x00000004120478a5 */ /* 0x000fe2000f8e02ff */
[----:B------:R-:W3:Y:S01]  /*1c90*/  LDCU UR22, c[0x0][0x388] ;  /* 0x00007100ff1677ac */ /* 0x000ee20008000800 */
[----:B0-----:R-:W-:Y:S02]  /*1ca0*/  UIADD3 UR9, UP0, UPT, UR10, 0xc, URZ ;  /* 0x0000000c0a097890 */ /* 0x001fe4000ff1e0ff */
[----:B------:R-:W-:Y:S02]  /*1cb0*/  UIADD3 UR12, UP2, UPT, -UR4, UR10, URZ ;  /* 0x0000000a040c7290 */ /* 0x000fe4000ff5e1ff */
[----:B--2---:R-:W-:Y:S02]  /*1cc0*/  UIADD3 UR7, UP1, UPT, UR14, 0x8, URZ ;  /* 0x000000080e077890 */ /* 0x004fe4000ff3e0ff */
[----:B------:R-:W-:-:S02]  /*1cd0*/  UIADD3.X UR10, UPT, UPT, URZ, UR11, URZ, UP0, !UPT ;  /* 0x0000000bff0a7290 */ /* 0x000fc400087fe4ff */
[----:B------:R-:W-:Y:S02]  /*1ce0*/  UIADD3.X UR13, UPT, UPT, ~UR5, UR11, URZ, UP2, !UPT ;  /* 0x0000000b050d7290 */ /* 0x000fe400097fe5ff */
[----:B------:R-:W-:Y:S02]  /*1cf0*/  UIADD3.X UR8, UPT, UPT, URZ, UR15, URZ, UP1, !UPT ;  /* 0x0000000fff087290 */ /* 0x000fe40008ffe4ff */
[----:B---3--:R-:W-:-:S12]  /*1d00*/  UIADD3 UR11, UPT, UPT, UR6, UR19, URZ ;  /* 0x00000013060b7290 */ /* 0x008fd8000fffe0ff */
.L_x_80:
[----:B------:R-:W-:Y:S01]  /*1d10*/  UMOV UR4, UR9 ;  /* 0x0000000900047c82 */ /* 0x000fe20008000000 */
[----:B------:R-:W-:Y:S02]  /*1d20*/  UMOV UR5, UR10 ;  /* 0x0000000a00057c82 */ /* 0x000fe40008000000 */
[----:B------:R-:W-:-:S03]  /*1d30*/  UIMAD.WIDE UR14, UR19, 0x4, UR4 ;  /* 0x00000004130e78a5 */ /* 0x000fc6000f8e0204 */
[----:B------:R-:W-:Y:S01]  /*1d40*/  UMOV UR4, UR12 ;  /* 0x0000000c00047c82 */ /* 0x000fe20008000000 */
[----:B------:R-:W-:Y:S02]  /*1d50*/  UMOV UR5, UR13 ;  /* 0x0000000d00057c82 */ /* 0x000fe40008000000 */
[----:B------:R-:W-:Y:S01]  /*1d60*/  UIMAD.WIDE UR20, UR19, 0x4, UR4 ;  /* 0x00000004131478a5 */ /* 0x000fe2000f8e0204 */
[----:B------:R-:W-:Y:S01]  /*1d70*/  MOV R12, UR14 ;  /* 0x0000000e000c7c02 */ /* 0x000fe20008000f00 */
[----:B------:R-:W-:-:S04]  /*1d80*/  IMAD.U32 R13, RZ, RZ, UR15 ;  /* 0x0000000fff0d7e24 */ /* 0x000fc8000f8e00ff */
[----:B-1----:R-:W-:Y:S01]  /*1d90*/  IMAD.U32 R22, RZ, RZ, UR20 ;  /* 0x00000014ff167e24 */ /* 0x002fe2000f8e00ff */
[----:B------:R-:W2:Y:S01]  /*1da0*/  LDG.E.CONSTANT R4, desc[UR16][R12.64+-0xc] ;  /* 0xfffff4100c047981 */ /* 0x000ea2000c1e9900 */
[----:B------:R-:W-:-:S05]  /*1db0*/  IMAD.U32 R23, RZ, RZ, UR21 ;  /* 0x00000015ff177e24 */ /* 0x000fca000f8e00ff */
[----:B------:R-:W3:Y:S01]  /*1dc0*/  LDG.E.CONSTANT R0, desc[UR16][R22.64] ;  /* 0x0000001016007981 */ /* 0x000ee2000c1e9900 */
[----:B0-----:R-:W0:Y:S01]  /*1dd0*/  MUFU.RCP64H R3, R15 ;  /* 0x0000000f00037308 */ /* 0x001e220000001800 */
[----:B------:R-:W-:-:S06]  /*1de0*/  HFMA2 R2, -RZ, RZ, 0, 5.9604644775390625e-08 ;  /* 0x00000001ff027431 */ /* 0x000fcc00000001ff */
[----:B0-----:R-:W-:-:S08]  /*1df0*/  DFMA R6, -R14, R2, 1 ;  /* 0x3ff000000e06742b */ /* 0x001fd00000000102 */
[----:B------:R-:W-:-:S08]  /*1e00*/  DFMA R8, R6, R6, R6 ;  /* 0x000000060608722b */ /* 0x000fd00000000006 */
[----:B------:R-:W-:-:S08]  /*1e10*/  DFMA R8, R2, R8, R2 ;  /* 0x000000080208722b */ /* 0x000fd00000000002 */
[----:B------:R-:W-:-:S08]  /*1e20*/  DFMA R10, -R14, R8, 1 ;  /* 0x3ff000000e0a742b */ /* 0x000fd00000000108 */
[----:B------:R-:W-:Y:S01]  /*1e30*/  DFMA R10, R8, R10, R8 ;  /* 0x0000000a080a722b */ /* 0x000fe20000000008 */
[----:B------:R-:W-:Y:S01]  /*1e40*/  UMOV UR4, UR7 ;  /* 0x0000000700047c82 */ /* 0x000fe20008000000 */
[----:B------:R-:W-:Y:S02]  /*1e50*/  UMOV UR5, UR8 ;  /* 0x0000000800057c82 */ /* 0x000fe40008000000 */
[----:B------:R-:W-:Y:S01]  /*1e60*/  UIMAD.WIDE UR4, UR11, 0x4, UR4 ;  /* 0x000000040b0478a5 */ /* 0x000fe2000f8e0204 */
[----:B--2---:R-:W-:Y:S08]  /*1e70*/  F2F.F64.F32 R4, R4 ;  /* 0x0000000400047310 */ /* 0x004ff00000201800 */
[----:B---3--:R-:W0:Y:S02]  /*1e80*/  F2F.F64.F32 R6, R0 ;  /* 0x0000000000067310 */ /* 0x008e240000201800 */
[----:B0-----:R-:W-:-:S08]  /*1e90*/  DADD R2, R4, -R6 ;  /* 0x0000000004027229 */ /* 0x001fd00000000806 */
[----:B------:R-:W-:-:S08]  /*1ea0*/  DADD R2, R2, R18 ;  /* 0x0000000002027229 */ /* 0x000fd00000000012 */
[----:B------:R-:W-:-:S08]  /*1eb0*/  DMUL R22, R10, R2 ;  /* 0x000000020a167228 */ /* 0x000fd00000000000 */
[----:B------:R-:W-:-:S08]  /*1ec0*/  DFMA R8, -R14, R22, R2 ;  /* 0x000000160e08722b */ /* 0x000fd00000000102 */
[----:B------:R-:W-:Y:S02]  /*1ed0*/  DFMA R22, R10, R8, R22 ;  /* 0x000000080a16722b */ /* 0x000fe40000000016 */
[----:B------:R-:W-:Y:S01]  /*1ee0*/  DFMA R18, -R6, R6, R20 ;  /* 0x000000060612722b */ /* 0x000fe20000000114 */
[----:B------:R-:W-:-:S07]  /*1ef0*/  FSETP.GEU.AND P1, PT, |R3|, 6.5827683646048100446e-37, PT ;  /* 0x036000000300780b */ /* 0x000fce0003f2e200 */
[----:B------:R-:W-:-:S05]  /*1f00*/  FFMA R6, RZ, R15, R23 ;  /* 0x0000000fff067223 */ /* 0x000fca0000000017 */
[----:B------:R-:W-:Y:S01]  /*1f10*/  FSETP.GT.AND P0, PT, |R6|, 1.469367938527859385e-39, PT ;  /* 0x001000000600780b */ /* 0x000fe20003f04200 */
[----:B------:R-:W-:-:S12]  /*1f20*/  DFMA R18, R4, R4, R18 ;  /* 0x000000040412722b */ /* 0x000fd80000000012 */
        /* <DEDUP_REMOVED lines=9> */
.L_x_64:
        /* <DEDUP_REMOVED lines=20> */
.L_x_65:
        /* <DEDUP_REMOVED lines=30> */
.L_x_66:
        /* <DEDUP_REMOVED lines=21> */
.L_x_67:
[----:B------:R-:W-:Y:S01]  /*2430*/  IMAD.U32 R22, RZ, RZ, UR14 ;  /* 0x0000000eff167e24 */ /* 0x000fe2000f8e00ff */
[----:B------:R-:W-:Y:S01]  /*2440*/  MOV R24, UR20 ;  /* 0x0000001400187c02 */ /* 0x000fe20008000f00 */
[----:B------:R-:W-:Y:S02]  /*2450*/  IMAD.U32 R23, RZ, RZ, UR15 ;  /* 0x0000000fff177e24 */ /* 0x000fe4000f8e00ff */
[----:B------:R-:W-:-:S03]  /*2460*/  IMAD.U32 R25, RZ, RZ, UR21 ;  /* 0x00000015ff197e24 */ /* 0x000fc6000f8e00ff */
[----:B------:R0:W2:Y:S04]  /*2470*/  LDG.E.CONSTANT R6, desc[UR16][R22.64+-0x8] ;  /* 0xfffff81016067981 */ /* 0x0000a8000c1e9900 */
[----:B------:R-:W3:Y:S01]  /*2480*/  LDG.E.CONSTANT R8, desc[UR16][R24.64+0x4] ;  /* 0x0000041018087981 */ /* 0x000ee2000c1e9900 */
[----:B------:R-:W1:Y:S01]  /*2490*/  MUFU.RCP64H R11, R15 ;  /* 0x0000000f000b7308 */ /* 0x000e620000001800 */
[----:B------:R-:W-:Y:S02]  /*24a0*/  IMAD.MOV.U32 R10, RZ, RZ, 0x1 ;  /* 0x00000001ff0a7424 */ /* 0x000fe400078e00ff */
[----:B0-----:R-:W-:Y:S01]  /*24b0*/  IMAD.U32 R22, RZ, RZ, UR4 ;  /* 0x00000004ff167e24 */ /* 0x001fe2000f8e00ff */
[----:B------:R-:W-:-:S04]  /*24c0*/  MOV R23, UR5 ;  /* 0x0000000500177c02 */ /* 0x000fc80008000f00 */
[----:B------:R-:W0:Y:S01]  /*24d0*/  F2F.F32.F64 R5, R4 ;  /* 0x0000000400057310 */ /* 0x000e220000301000 */
[----:B-1----:R-:W-:Y:S01]  /*24e0*/  DFMA R12, -R14, R10, 1 ;  /* 0x3ff000000e0c742b */ /* 0x002fe2000000010a */
[----:B0-----:R0:W-:Y:S07]  /*24f0*/  STG.E desc[UR16][R22.64+-0x8], R5 ;  /* 0xfffff80516007986 */ /* 0x0011ee000c101910 */
        /* <DEDUP_REMOVED lines=16> */
[----:B0-----:R-:W-:Y:S05]  /*2600*/  @P0 BRA P1, `(.L_x_68) ;  /* 0x0000000000200947 */ /* 0x001fea0000800000 */
        /* <DEDUP_REMOVED lines=8> */
.L_x_68:
        /* <DEDUP_REMOVED lines=20> */
.L_x_69:
        /* <DEDUP_REMOVED lines=30> */
.L_x_70:
        /* <DEDUP_REMOVED lines=21> */
.L_x_71:
[----:B------:R-:W-:Y:S01]  /*2b00*/  IMAD.U32 R12, RZ, RZ, UR14 ;  /* 0x0000000eff0c7e24 */ /* 0x000fe2000f8e00ff */
[----:B------:R-:W-:Y:S01]  /*2b10*/  MOV R22, UR20 ;  /* 0x0000001400167c02 */ /* 0x000fe20008000f00 */
[----:B------:R-:W-:Y:S02]  /*2b20*/  IMAD.U32 R13, RZ, RZ, UR15 ;  /* 0x0000000fff0d7e24 */ /* 0x000fe4000f8e00ff */
[----:B------:R-:W-:-:S03]  /*2b30*/  IMAD.U32 R23, RZ, RZ, UR21 ;  /* 0x00000015ff177e24 */ /* 0x000fc6000f8e00ff */
[----:B------:R-:W2:Y:S04]  /*2b40*/  LDG.E.CONSTANT R6, desc[UR16][R12.64+-0x4] ;  /* 0xfffffc100c067981 */ /* 0x000ea8000c1e9900 */
[----:B------:R0:W3:Y:S01]  /*2b50*/  LDG.E.CONSTANT R8, desc[UR16][R22.64+0x8] ;  /* 0x0000081016087981 */ /* 0x0000e2000c1e9900 */
[----:B------:R-:W1:Y:S01]  /*2b60*/  MUFU.RCP64H R3, R15 ;  /* 0x0000000f00037308 */ /* 0x000e620000001800 */
[----:B------:R-:W-:-:S07]  /*2b70*/  IMAD.MOV.U32 R2, RZ, RZ, 0x1 ;  /* 0x00000001ff027424 */ /* 0x000fce00078e00ff */
[----:B------:R-:W4:Y:S01]  /*2b80*/  F2F.F32.F64 R5, R4 ;  /* 0x0000000400057310 */ /* 0x000f220000301000 */
[----:B0-----:R-:W-:Y:S01]  /*2b90*/  IMAD.U32 R22, RZ, RZ, UR4 ;  /* 0x00000004ff167e24 */ /* 0x001fe2000f8e00ff */
[----:B------:R-:W-:Y:S01]  /*2ba0*/  MOV R23, UR5 ;  /* 0x0000000500177c02 */ /* 0x000fe20008000f00 */
[----:B-1----:R-:W-:-:S04]  /*2bb0*/  DFMA R10, -R14, R2, 1 ;  /* 0x3ff000000e0a742b */ /* 0x002fc80000000102 */
[----:B----4-:R0:W-:Y:S04]  /*2bc0*/  STG.E desc[UR16][R22.64+-0x4], R5 ;  /* 0xfffffc0516007986 */ /* 0x0101e8000c101910 */
        /* <DEDUP_REMOVED lines=25> */
.L_x_72:
        /* <DEDUP_REMOVED lines=20> */
.L_x_73:
[----:B------:R-:W-:-:S08]  /*2ea0*/  DFMA R4, -R2, R2, R4 ;  /* 0x000000020204722b */ /* 0x000fd00000000104 */
[----:B------:R-:W-:-:S06]  /*2eb0*/  DSETP.GEU.AND P0, PT, R4, RZ, PT ;  /* 0x000000ff0400722a */ /* 0x000fcc0003f0e000 */
[----:B------:R-:W-:Y:S01]  /*2ec0*/  FSEL R7, R5, RZ, P0 ;  /* 0x000000ff05077208 */ /* 0x000fe20000000000 */
[----:B------:R-:W-:Y:S01]  /*2ed0*/  IMAD.MOV.U32 R5, RZ, RZ, 0x3fd80000 ;  /* 0x3fd80000ff057424 */ /* 0x000fe200078e00ff */
[----:B------:R-:W-:Y:S02]  /*2ee0*/  FSEL R6, R4, RZ, P0 ;  /* 0x000000ff04067208 */ /* 0x000fe40000000000 */
[----:B------:R-:W0:Y:S01]  /*2ef0*/  MUFU.RSQ64H R13, R7 ;  /* 0x00000007000d7308 */ /* 0x000e220000001c00 */
[----:B------:R-:W-:Y:S01]  /*2f00*/  VIADD R12, R7, 0xfcb00000 ;  /* 0xfcb00000070c7836 */ /* 0x000fe20000000000 */
[----:B------:R-:W-:-:S04]  /*2f10*/  MOV R4, 0x0 ;  /* 0x0000000000047802 */ /* 0x000fc80000000f00 */
[----:B------:R-:W-:Y:S01]  /*2f20*/  ISETP.GE.U32.AND P0, PT, R12, 0x7ca00000, PT ;  /* 0x7ca000000c00780c */ /* 0x000fe20003f06070 */
        /* <DEDUP_REMOVED lines=17> */
[----:B------:R-:W-:-:S07]  /*3040*/  IMAD.MOV.U32 R9, RZ, RZ, R23 ;  /* 0x000000ffff097224 */ /* 0x000fce00078e0017 */
[----:B------:R-:W-:Y:S05]  /*3050*/  CALL.REL.NOINC `($__internal_3_$__cuda_sm20_dsqrt_rn_f64_mediumpath_v1) ;  /* 0x0000000c00d47944 */ /* 0x000fea0003c00000 */
[----:B------:R-:W-:Y:S02]  /*3060*/  IMAD.MOV.U32 R8, RZ, RZ, R4 ;  /* 0x000000ffff087224 */ /* 0x000fe400078e0004 */
[----:B------:R-:W-:-:S07]  /*3070*/  IMAD.MOV.U32 R9, RZ, RZ, R5 ;  /* 0x000000ffff097224 */ /* 0x000fce00078e0005 */
.L_x_74:
[----:B------:R-:W0:Y:S01]  /*3080*/  MUFU.RCP64H R5, R3 ;  /* 0x0000000300057308 */ /* 0x000e220000001800 */
[----:B------:R-:W-:Y:S01]  /*3090*/  MOV R4, 0x1 ;  /* 0x0000000100047802 */ /* 0x000fe20000000f00 */
        /* <DEDUP_REMOVED lines=19> */
.L_x_75:
[----:B------:R-:W-:Y:S01]  /*31d0*/  IMAD.U32 R12, RZ, RZ, UR14 ;  /* 0x0000000eff0c7e24 */ /* 0x000fe2000f8e00ff */
[----:B------:R-:W-:Y:S01]  /*31e0*/  MOV R13, UR15 ;  /* 0x0000000f000d7c02 */ /* 0x000fe20008000f00 */
[----:B------:R-:W-:Y:S02]  /*31f0*/  IMAD.U32 R22, RZ, RZ, UR20 ;  /* 0x00000014ff167e24 */ /* 0x000fe4000f8e00ff */
[----:B------:R-:W-:Y:S02]  /*3200*/  IMAD.U32 R23, RZ, RZ, UR21 ;  /* 0x00000015ff177e24 */ /* 0x000fe4000f8e00ff */
[----:B------:R-:W2:Y:S04]  /*3210*/  LDG.E.CONSTANT R6, desc[UR16][R12.64] ;  /* 0x000000100c067981 */ /* 0x000ea8000c1e9900 */
[----:B------:R0:W3:Y:S01]  /*3220*/  LDG.E.CONSTANT R8, desc[UR16][R22.64+0xc] ;  /* 0x00000c1016087981 */ /* 0x0000e2000c1e9900 */
[----:B------:R-:W1:Y:S01]  /*3230*/  MUFU.RCP64H R3, R15 ;  /* 0x0000000f00037308 */ /* 0x000e620000001800 */
[----:B------:R-:W-:-:S07]  /*3240*/  MOV R2, 0x1 ;  /* 0x0000000100027802 */ /* 0x000fce0000000f00 */
[----:B------:R-:W4:Y:S01]  /*3250*/  F2F.F32.F64 R5, R4 ;  /* 0x0000000400057310 */ /* 0x000f220000301000 */
[----:B0-----:R-:W-:Y:S02]  /*3260*/  IMAD.U32 R22, RZ, RZ, UR4 ;  /* 0x00000004ff167e24 */ /* 0x001fe4000f8e00ff */
[----:B------:R-:W-:Y:S01]  /*3270*/  IMAD.U32 R23, RZ, RZ, UR5 ;  /* 0x00000005ff177e24 */ /* 0x000fe2000f8e00ff */
[----:B-1----:R-:W-:-:S04]  /*3280*/  DFMA R10, -R14, R2, 1 ;  /* 0x3ff000000e0a742b */ /* 0x002fc80000000102 */
[----:B----4-:R0:W-:Y:S04]  /*3290*/  STG.E desc[UR16][R22.64], R5 ;  /* 0x0000000516007986 */ /* 0x0101e8000c101910 */
[----:B------:R-:W-:-:S08]  /*32a0*/  DFMA R10, R10, R10, R10 ;  /* 0x0000000a0a0a722b */ /* 0x000fd0000000000a */
[----:B------:R-:W-:-:S08]  /*32b0*/  DFMA R2, R2, R10, R2 ;  /* 0x0000000a0202722b */ /* 0x000fd00000000002 */
[----:B------:R-:W-:Y:S01]  /*32c0*/  DFMA R12, -R14, R2, 1 ;  /* 0x3ff000000e0c742b */ /* 0x000fe20000000102 */
[----:B--2---:R-:W-:Y:S08]  /*32d0*/  F2F.F64.F32 R6, R6 ;  /* 0x0000000600067310 */ /* 0x004ff00000201800 */
[----:B---3--:R-:W1:Y:S02]  /*32e0*/  F2F.F64.F32 R8, R8 ;  /* 0x0000000800087310 */ /* 0x008e640000201800 */
[----:B-1----:R-:W-:-:S02]  /*32f0*/  DADD R10, R6, -R8 ;  /* 0x00000000060a7229 */ /* 0x002fc40000000808 */
[----:B------:R-:W-:-:S06]  /*3300*/  DFMA R8, -R8, R8, R18 ;  /* 0x000000080808722b */ /* 0x000fcc0000000112 */
[----:B------:R-:W-:Y:S02]  /*3310*/  DADD R10, R20, R10 ;  /* 0x00000000140a7229 */ /* 0x000fe4000000000a */
[----:B------:R-:W-:-:S08]  /*3320*/  DFMA R20, R2, R12, R2 ;  /* 0x0000000c0214722b */ /* 0x000fd00000000002 */
[----:B------:R-:W-:Y:S01]  /*3330*/  DMUL R2, R20, R10 ;  /* 0x0000000a14027228 */ /* 0x000fe20000000000 */
[----:B------:R-:W-:Y:S01]  /*3340*/  FSETP.GEU.AND P1, PT, |R11|, 6.5827683646048100446e-37, PT ;  /* 0x036000000b00780b */ /* 0x000fe20003f2e200 */
[----:B------:R-:W-:Y:S01]  /*3350*/  IMAD.MOV.U32 R19, RZ, RZ, R11 ;  /* 0x000000ffff137224 */ /* 0x000fe200078e000b */
[----:B------:R-:W-:-:S05]  /*3360*/  MOV R18, R10 ;  /* 0x0000000a00127202 */ /* 0x000fca0000000f00 */
[----:B------:R-:W-:-:S08]  /*3370*/  DFMA R12, -R14, R2, R10 ;  /* 0x000000020e0c722b */ /* 0x000fd0000000010a */
[----:B------:R-:W-:Y:S02]  /*3380*/  DFMA R2, R20, R12, R2 ;  /* 0x0000000c1402722b */ /* 0x000fe40000000002 */
[----:B------:R-:W-:-:S08]  /*3390*/  DFMA R20, R6, R6, R8 ;  /* 0x000000060614722b */ /* 0x000fd00000000008 */
        /* <DEDUP_REMOVED lines=9> */
[----:B------:R-:W-:Y:S01]  /*3430*/  MOV R2, R4 ;  /* 0x0000000400027202 */ /* 0x000fe20000000f00 */
[----:B------:R-:W-:-:S07]  /*3440*/  IMAD.MOV.U32 R3, RZ, RZ, R5 ;  /* 0x000000ffff037224 */ /* 0x000fce00078e0005 */
.L_x_76:
        /* <DEDUP_REMOVED lines=19> */
[----:B------:R-:W-:Y:S05]  /*3580*/  CALL.REL.NOINC `($__internal_2_$__cuda_sm20_div_rn_f64_full) ;  /* 0x0000000000f07944 */ /* 0x000fea0003c00000 */
.L_x_77:
[----:B------:R-:W-:-:S08]  /*3590*/  DFMA R4, -R2, R2, R4 ;  /* 0x000000020204722b */ /* 0x000fd00000000104 */
[----:B------:R-:W-:-:S06]  /*35a0*/  DSETP.GEU.AND P0, PT, R4, RZ, PT ;  /* 0x000000ff0400722a */ /* 0x000fcc0003f0e000 */
[----:B------:R-:W-:Y:S02]  /*35b0*/  FSEL R7, R5, RZ, P0 ;  /* 0x000000ff05077208 */ /* 0x000fe40000000000 */
[----:B------:R-:W-:Y:S01]  /*35c0*/  FSEL R6, R4, RZ, P0 ;  /* 0x000000ff04067208 */ /* 0x000fe20000000000 */
[----:B------:R-:W-:Y:S01]  /*35d0*/  IMAD.MOV.U32 R4, RZ, RZ, 0x0 ;  /* 0x00000000ff047424 */ /* 0x000fe200078e00ff */
        /* <DEDUP_REMOVED lines=21> */
[----:B------:R-:W-:-:S07]  /*3730*/  IMAD.MOV.U32 R9, RZ, RZ, R23 ;  /* 0x000000ffff097224 */ /* 0x000fce00078e0017 */
[----:B------:R-:W-:Y:S05]  /*3740*/  CALL.REL.NOINC `($__internal_3_$__cuda_sm20_dsqrt_rn_f64_mediumpath_v1) ;  /* 0x0000000800187944 */ /* 0x000fea0003c00000 */
[----:B------:R-:W-:Y:S01]  /*3750*/  MOV R8, R4 ;  /* 0x0000000400087202 */ /* 0x000fe20000000f00 */
[----:B------:R-:W-:-:S07]  /*3760*/  IMAD.MOV.U32 R9, RZ, RZ, R5 ;  /* 0x000000ffff097224 */ /* 0x000fce00078e0005 */
.L_x_78:
        /* <DEDUP_REMOVED lines=21> */
.L_x_79:
[----:B------:R-:W0:Y:S01]  /*38c0*/  F2F.F32.F64 R5, R4 ;  /* 0x0000000400057310 */ /* 0x000e220000301000 */
[----:B------:R-:W-:Y:S01]  /*38d0*/  IMAD.U32 R2, RZ, RZ, UR4 ;  /* 0x00000004ff027e24 */ /* 0x000fe2000f8e00ff */
[----:B------:R-:W-:Y:S01]  /*38e0*/  UIADD3 UR19, UPT, UPT, UR19, 0x4, URZ ;  /* 0x0000000413137890 */ /* 0x000fe2000fffe0ff */
[----:B------:R-:W-:Y:S01]  /*38f0*/  IMAD.U32 R3, RZ, RZ, UR5 ;  /* 0x00000005ff037e24 */ /* 0x000fe2000f8e00ff */
[----:B------:R-:W-:Y:S02]  /*3900*/  UIADD3 UR11, UPT, UPT, UR11, 0x4, URZ ;  /* 0x000000040b0b7890 */ /* 0x000fe4000fffe0ff */
[----:B------:R-:W-:Y:S02]  /*3910*/  UISETP.GE.AND UP0, UPT, UR19, UR22, UPT ;  /* 0x000000161300728c */ /* 0x000fe4000bf06270 */
[----:B0-----:R0:W-:Y:S07]  /*3920*/  STG.E desc[UR16][R2.64+0x4], R5 ;  /* 0x0000040502007986 */ /* 0x0011ee000c101910 */
[----:B------:R-:W-:Y:S05]  /*3930*/  BRA.U !UP0, `(.L_x_80) ;  /* 0xffffffe108f47547 */ /* 0x000fea000b83ffff */
[----:B------:R-:W-:Y:S05]  /*3940*/  EXIT ;  /* 0x000000000000794d */ /* 0x000fea0003800000 */
        .weak           $__internal_2_$__cuda_sm20_div_rn_f64_full
        .type           $__internal_2_$__cuda_sm20_div_rn_f64_full,@function
        .size           $__internal_2_$__cuda_sm20_div_rn_f64_full,($__internal_3_$__cuda_sm20_dsqrt_rn_f64_mediumpath_v1 - $__internal_2_$__cuda_sm20_div_rn_f64_full)
$__internal_2_$__cuda_sm20_div_rn_f64_full:
[C---:B------:R-:W-:Y:S01]  /*3950*/  FSETP.GEU.AND P0, PT, |R5|.reuse, 1.469367938527859385e-39, PT ;  /* 0x001000000500780b */ /* 0x040fe20003f0e200 */
[----:B------:R-:W-:Y:S01]  /*3960*/  IMAD.MOV.U32 R29, RZ, RZ, R9 ;  /* 0x000000ffff1d7224 */ /* 0x000fe200078e0009 */
[C---:B------:R-:W-:Y:S01]  /*3970*/  LOP3.LUT R6, R5.reuse, 0x800fffff, RZ, 0xc0, !PT ;  /* 0x800fffff05067812 */ /* 0x040fe200078ec0ff */
[----:B------:R-:W-:Y:S01]  /*3980*/  IMAD.MOV.U32 R24, RZ, RZ, R4 ;  /* 0x000000ffff187224 */ /* 0x000fe200078e0004 */
[----:B------:R-:W-:Y:S02]  /*3990*/  MOV R28, R8 ;  /* 0x00000008001c7202 */ /* 0x000fe40000000f00 */
[----:B------:R-:W-:Y:S02]  /*39a0*/  LOP3.LUT R8, R5, 0x7ff00000, RZ, 0xc0, !PT ;  /* 0x7ff0000005087812 */ /* 0x000fe400078ec0ff */
[----:B------:R-:W-:Y:S02]  /*39b0*/  MOV R25, R5 ;  /* 0x0000000500197202 */ /* 0x000fe40000000f00 */
[----:B------:R-:W-:-:S02]  /*39c0*/  LOP3.LUT R5, R29, 0x7ff00000, RZ, 0xc0, !PT ;  /* 0x7ff000001d057812 */ /* 0x000fc400078ec0ff */
[----:B------:R-:W-:Y:S01]  /*39d0*/  LOP3.LUT R7, R6, 0x3ff00000, RZ, 0xfc, !PT ;  /* 0x3ff0000006077812 */ /* 0x000fe200078efcff */
[----:B------:R-:W-:Y:S01]  /*39e0*/  IMAD.MOV.U32 R6, RZ, RZ, R4 ;  /* 0x000000ffff067224 */ /* 0x000fe200078e0004 */
[----:B------:R-:W-:Y:S01]  /*39f0*/  ISETP.GE.U32.AND P1, PT, R5, R8, PT ;  /* 0x000000080500720c */ /* 0x000fe20003f26070 */
[----:B------:R-:W-:Y:S01]  /*3a00*/  IMAD.MOV.U32 R4, RZ, RZ, 0x1ca00000 ;  /* 0x1ca00000ff047424 */ /* 0x000fe200078e00ff */
[----:B------:R-:W-:Y:S01]  /*3a10*/  @!P0 DMUL R6, R24, 8.98846567431157953865e+307 ;  /* 0x7fe0000018068828 */ /* 0x000fe20000000000 */
[----:B------:R-:W-:-:S03]  /*3a20*/  MOV R26, R28 ;  /* 0x0000001c001a7202 */ /* 0x000fc60000000f00 */
[----:B------:R-:W-:Y:S02]  /*3a30*/  SEL R9, R4, 0x63400000, !P1 ;  /* 0x6340000004097807 */ /* 0x000fe40004800000 */
[----:B------:R-:W-:Y:S01]  /*3a40*/  FSETP.GEU.AND P1, PT, |R29|, 1.469367938527859385e-39, PT ;  /* 0x001000001d00780b */ /* 0x000fe20003f2e200 */
[----:B------:R0:W1:Y:S01]  /*3a50*/  MUFU.RCP64H R31, R7 ;  /* 0x00000007001f7308 */ /* 0x0000620000001800 */
[----:B------:R-:W-:-:S11]  /*3a60*/  LOP3.LUT R27, R9, 0x800fffff, R29, 0xf8, !PT ;  /* 0x800fffff091b7812 */ /* 0x000fd600078ef81d */
[----:B0-----:R-:W-:Y:S05]  /*3a70*/  @P1 BRA `(.L_x_81) ;  /* 0x0000000000201947 */ /* 0x001fea0003800000 */
[----:B------:R-:W-:-:S04]  /*3a80*/  LOP3.LUT R10, R25, 0x7ff00000, RZ, 0xc0, !PT ;  /* 0x7ff00000190a7812 */ /* 0x000fc800078ec0ff */
[----:B------:R-:W-:-:S04]  /*3a90*/  ISETP.GE.U32.AND P1, PT, R5, R10, PT ;  /* 0x0000000a0500720c */ /* 0x000fc80003f26070 */
[----:B------:R-:W-:-:S04]  /*3aa0*/  SEL R4, R4, 0x63400000, !P1 ;  /* 0x6340000004047807 */ /* 0x000fc80004800000 */
[----:B------:R-:W-:-:S04]  /*3ab0*/  LOP3.LUT R4, R4, 0x80000000, R29, 0xf8, !PT ;  /* 0x8000000004047812 */ /* 0x000fc800078ef81d */
[----:B------:R-:W-:Y:S01]  /*3ac0*/  LOP3.LUT R5, R4, 0x100000, RZ, 0xfc, !PT ;  /* 0x0010000004057812 */ /* 0x000fe200078efcff */
[----:B------:R-:W-:-:S06]  /*3ad0*/  IMAD.MOV.U32 R4, RZ, RZ, RZ ;  /* 0x000000ffff047224 */ /* 0x000fcc00078e00ff */
[----:B------:R-:W-:-:S10]  /*3ae0*/  DFMA R26, R26, 2, -R4 ;  /* 0x400000001a1a782b */ /* 0x000fd40000000804 */
[----:B------:R-:W-:-:S07]  /*3af0*/  LOP3.LUT R5, R27, 0x7ff00000, RZ, 0xc0, !PT ;  /* 0x7ff000001b057812 */ /* 0x000fce00078ec0ff */
.L_x_81:
[----:B------:R-:W-:Y:S01]  /*3b00*/  IMAD.MOV.U32 R30, RZ, RZ, 0x1 ;  /* 0x00000001ff1e7424 */ /* 0x000fe200078e00ff */
[----:B------:R-:W-:Y:S02]  /*3b10*/  @!P0 LOP3.LUT R8, R7, 0x7ff00000, RZ, 0xc0, !PT ;  /* 0x7ff0000007088812 */ /* 0x000fe400078ec0ff */
[----:B------:R-:W-:-:S03]  /*3b20*/  IADD3 R4, PT, PT, R5, -0x1, RZ ;  /* 0xffffffff05047810 */ /* 0x000fc60007ffe0ff */
[----:B-1----:R-:W-:Y:S01]  /*3b30*/  DFMA R10, R30, -R6, 1 ;  /* 0x3ff000001e0a742b */ /* 0x002fe20000000806 */
[----:B------:R-:W-:Y:S01]  /*3b40*/  ISETP.GT.U32.AND P0, PT, R4, 0x7feffffe, PT ;  /* 0x7feffffe0400780c */ /* 0x000fe20003f04070 */
[----:B------:R-:W-:-:S05]  /*3b50*/  VIADD R4, R8, 0xffffffff ;  /* 0xffffffff08047836 */ /* 0x000fca0000000000 */
[----:B------:R-:W-:Y:S01]  /*3b60*/  ISETP.GT.U32.OR P0, PT, R4, 0x7feffffe, P0 ;  /* 0x7feffffe0400780c */ /* 0x000fe20000704470 */
[----:B------:R-:W-:-:S08]  /*3b70*/  DFMA R10, R10, R10, R10 ;  /* 0x0000000a0a0a722b */ /* 0x000fd0000000000a */
[----:B------:R-:W-:-:S08]  /*3b80*/  DFMA R30, R30, R10, R30 ;  /* 0x0000000a1e1e722b */ /* 0x000fd0000000001e */
[----:B------:R-:W-:-:S08]  /*3b90*/  DFMA R32, R30, -R6, 1 ;  /* 0x3ff000001e20742b */ /* 0x000fd00000000806 */
[----:B------:R-:W-:-:S08]  /*3ba0*/  DFMA R32, R30, R32, R30 ;  /* 0x000000201e20722b */ /* 0x000fd0000000001e */
[----:B------:R-:W-:-:S08]  /*3bb0*/  DMUL R30, R32, R26 ;  /* 0x0000001a201e7228 */ /* 0x000fd00000000000 */
[----:B------:R-:W-:-:S08]  /*3bc0*/  DFMA R10, R30, -R6, R26 ;  /* 0x800000061e0a722b */ /* 0x000fd0000000001a */
[----:B------:R-:W-:Y:S01]  /*3bd0*/  DFMA R10, R32, R10, R30 ;  /* 0x0000000a200a722b */ /* 0x000fe2000000001e */
[----:B------:R-:W-:Y:S10]  /*3be0*/  @P0 BRA `(.L_x_82) ;  /* 0x00000000007c0947 */ /* 0x000ff40003800000 */
[----:B------:R-:W-:Y:S01]  /*3bf0*/  LOP3.LUT R4, R29, 0x7ff00000, RZ, 0xc0, !PT ;  /* 0x7ff000001d047812 */ /* 0x000fe200078ec0ff */
[----:B------:R-:W-:Y:S01]  /*3c00*/  IMAD.MOV.U32 R8, RZ, RZ, RZ ;  /* 0x000000ffff087224 */ /* 0x000fe200078e00ff */
[----:B------:R-:W-:-:S04]  /*3c10*/  LOP3.LUT R5, R25, 0x7ff00000, RZ, 0xc0, !PT ;  /* 0x7ff0000019057812 */ /* 0x000fc800078ec0ff */
[CC--:B------:R-:W-:Y:S02]  /*3c20*/  ISETP.GE.U32.AND P0, PT, R4.reuse, R5.reuse, PT ;  /* 0x000000050400720c */ /* 0x0c0fe40003f06070 */
[----:B------:R-:W-:Y:S01]  /*3c30*/  VIADDMNMX R4, R4, -R5, 0xb9600000, !PT ;  /* 0xb960000004047446 */ /* 0x000fe20007800905 */
[----:B------:R-:W-:-:S03]  /*3c40*/  IMAD.MOV.U32 R5, RZ, RZ, 0x1ca00000 ;  /* 0x1ca00000ff057424 */ /* 0x000fc600078e00ff */
[----:B------:R-:W-:Y:S02]  /*3c50*/  VIMNMX R4, PT, PT, R4, 0x46a00000, PT ;  /* 0x46a0000004047848 */ /* 0x000fe40003fe0100 */
[----:B------:R-:W-:-:S04]  /*3c60*/  SEL R5, R5, 0x63400000, !P0 ;  /* 0x6340000005057807 */ /* 0x000fc80004000000 */
[----:B------:R-:W-:-:S05]  /*3c70*/  IADD3 R4, PT, PT, -R5, R4, RZ ;  /* 0x0000000405047210 */ /* 0x000fca0007ffe1ff */
[----:B------:R-:W-:-:S06]  /*3c80*/  VIADD R9, R4, 0x7fe00000 ;  /* 0x7fe0000004097836 */ /* 0x000fcc0000000000 */
[----:B------:R-:W-:-:S10]  /*3c90*/  DMUL R30, R10, R8 ;  /* 0x000000080a1e7228 */ /* 0x000fd40000000000 */
[----:B------:R-:W-:-:S13]  /*3ca0*/  FSETP.GTU.AND P0, PT, |R31|, 1.469367938527859385e-39, PT ;  /* 0x001000001f00780b */ /* 0x000fda0003f0c200 */
[----:B------:R-:W-:Y:S05]  /*3cb0*/  @P0 BRA `(.L_x_83) ;  /* 0x0000000000a80947 */ /* 0x000fea0003800000 */
[----:B------:R-:W-:-:S06]  /*3cc0*/  DFMA R6, R10, -R6, R26 ;  /* 0x800000060a06722b */ /* 0x000fcc000000001a */
[----:B------:R-:W-:-:S04]  /*3cd0*/  MOV R6, RZ ;  /* 0x000000ff00067202 */ /* 0x000fc80000000f00 */
[C---:B------:R-:W-:Y:S02]  /*3ce0*/  FSETP.NEU.AND P0, PT, R7.reuse, RZ, PT ;  /* 0x000000ff0700720b */ /* 0x040fe40003f0d000 */
[----:B------:R-:W-:-:S04]  /*3cf0*/  LOP3.LUT R24, R7, 0x80000000, R25, 0x48, !PT ;  /* 0x8000000007187812 */ /* 0x000fc800078e4819 */
[----:B------:R-:W-:-:S07]  /*3d00*/  LOP3.LUT R7, R24, R9, RZ, 0xfc, !PT ;  /* 0x0000000918077212 */ /* 0x000fce00078efcff */
[----:B------:R-:W-:Y:S05]  /*3d10*/  @!P0 BRA `(.L_x_83) ;  /* 0x0000000000908947 */ /* 0x000fea0003800000 */
[----:B------:R-:W-:Y:S01]  /*3d20*/  IMAD.MOV R9, RZ, RZ, -R4 ;  /* 0x000000ffff097224 */ /* 0x000fe200078e0a04 */
[----:B------:R-:W-:Y:S01]  /*3d30*/  DMUL.RP R6, R10, R6 ;  /* 0x000000060a067228 */ /* 0x000fe20000008000 */
[----:B------:R-:W-:Y:S01]  /*3d40*/  IMAD.MOV.U32 R8, RZ, RZ, RZ ;  /* 0x000000ffff087224 */ /* 0x000fe200078e00ff */
[----:B------:R-:W-:-:S05]  /*3d50*/  IADD3 R4, PT, PT, -R4, -0x43300000, RZ ;  /* 0xbcd0000004047810 */ /* 0x000fca0007ffe1ff */
[----:B------:R-:W-:-:S10]  /*3d60*/  DFMA R8, R30, -R8, R10 ;  /* 0x800000081e08722b */ /* 0x000fd4000000000a */
[----:B------:R-:W-:Y:S02]  /*3d70*/  FSETP.NEU.AND P0, PT, |R9|, R4, PT ;  /* 0x000000040900720b */ /* 0x000fe40003f0d200 */
[----:B------:R-:W-:Y:S02]  /*3d80*/  LOP3.LUT R4, R7, R24, RZ, 0x3c, !PT ;  /* 0x0000001807047212 */ /* 0x000fe400078e3cff */
[----:B------:R-:W-:Y:S02]  /*3d90*/  FSEL R6, R6, R30, !P0 ;  /* 0x0000001e06067208 */ /* 0x000fe40004000000 */
[----:B------:R-:W-:Y:S02]  /*3da0*/  FSEL R7, R4, R31, !P0 ;  /* 0x0000001f04077208 */ /* 0x000fe40004000000 */
[----:B------:R-:W-:-:S03]  /*3db0*/  MOV R30, R6 ;  /* 0x00000006001e7202 */ /* 0x000fc60000000f00 */
[----:B------:R-:W-:Y:S01]  /*3dc0*/  IMAD.MOV.U32 R31, RZ, RZ, R7 ;  /* 0x000000ffff1f7224 */ /* 0x000fe200078e0007 */
[----:B------:R-:W-:Y:S06]  /*3dd0*/  BRA `(.L_x_83) ;  /* 0x0000000000607947 */ /* 0x000fec0003800000 */
.L_x_82:
        /* <DEDUP_REMOVED lines=8> */
[----:B------:R-:W-:Y:S02]  /*3e60*/  ISETP.NE.AND P0, PT, R5, 0x7ff00000, PT ;  /* 0x7ff000000500780c */ /* 0x000fe40003f05270 */
[----:B------:R-:W-:Y:S02]  /*3e70*/  LOP3.LUT R25, R29, 0x80000000, R25, 0x48, !PT ;  /* 0x800000001d197812 */ /* 0x000fe400078e4819 */
[----:B------:R-:W-:-:S13]  /*3e80*/  ISETP.EQ.OR P0, PT, R8, RZ, !P0 ;  /* 0x000000ff0800720c */ /* 0x000fda0004702670 */
[----:B------:R-:W-:Y:S01]  /*3e90*/  @P0 LOP3.LUT R4, R25, 0x7ff00000, RZ, 0xfc, !PT ;  /* 0x7ff0000019040812 */ /* 0x000fe200078efcff */
[----:B------:R-:W-:Y:S01]  /*3ea0*/  @!P0 IMAD.MOV.U32 R30, RZ, RZ, RZ ;  /* 0x000000ffff1e8224 */ /* 0x000fe200078e00ff */
[----:B------:R-:W-:Y:S01]  /*3eb0*/  @P0 MOV R30, RZ ;  /* 0x000000ff001e0202 */ /* 0x000fe20000000f00 */
[----:B------:R-:W-:Y:S02]  /*3ec0*/  @!P0 IMAD.MOV.U32 R31, RZ, RZ, R25 ;  /* 0x000000ffff1f8224 */ /* 0x000fe400078e0019 */
[----:B------:R-:W-:Y:S01]  /*3ed0*/  @P0 IMAD.MOV.U32 R31, RZ, RZ, R4 ;  /* 0x000000ffff1f0224 */ /* 0x000fe200078e0004 */
[----:B------:R-:W-:Y:S06]  /*3ee0*/  BRA `(.L_x_83) ;  /* 0x00000000001c7947 */ /* 0x000fec0003800000 */
.L_x_85:
[----:B------:R-:W-:Y:S01]  /*3ef0*/  LOP3.LUT R5, R25, 0x80000, RZ, 0xfc, !PT ;  /* 0x0008000019057812 */ /* 0x000fe200078efcff */
[----:B------:R-:W-:-:S03]  /*3f00*/  IMAD.MOV.U32 R30, RZ, RZ, R24 ;  /* 0x000000ffff1e7224 */ /* 0x000fc600078e0018 */
[----:B------:R-:W-:Y:S01]  /*3f10*/  MOV R31, R5 ;  /* 0x00000005001f7202 */ /* 0x000fe20000000f00 */
[----:B------:R-:W-:Y:S06]  /*3f20*/  BRA `(.L_x_83) ;  /* 0x00000000000c7947 */ /* 0x000fec0003800000 */
.L_x_84:
[----:B------:R-:W-:Y:S01]  /*3f30*/  LOP3.LUT R5, R29, 0x80000, RZ, 0xfc, !PT ;  /* 0x000800001d057812 */ /* 0x000fe200078efcff */
[----:B------:R-:W-:-:S04]  /*3f40*/  IMAD.MOV.U32 R30, RZ, RZ, R28 ;  /* 0x000000ffff1e7224 */ /* 0x000fc800078e001c */
[----:B------:R-:W-:-:S07]  /*3f50*/  IMAD.MOV.U32 R31, RZ, RZ, R5 ;  /* 0x000000ffff1f7224 */ /* 0x000fce00078e0005 */
.L_x_83:
[----:B------:R-:W-:Y:S01]  /*3f60*/  IMAD.MOV.U32 R6, RZ, RZ, R0 ;  /* 0x000000ffff067224 */ /* 0x000fe200078e0000 */
[----:B------:R-:W-:Y:S01]  /*3f70*/  MOV R7, 0x0 ;  /* 0x0000000000077802 */ /* 0x000fe20000000f00 */
[----:B------:R-:W-:Y:S01]  /*3f80*/  IMAD.MOV.U32 R5, RZ, RZ, R31 ;  /* 0x000000ffff057224 */ /* 0x000fe200078e001f */
[----:B------:R-:W-:Y:S02]  /*3f90*/  MOV R4, R30 ;  /* 0x0000001e00047202 */ /* 0x000fe40000000f00 */
[----:B------:R-:W-:Y:S05]  /*3fa0*/  RET.REL.NODEC R6 `(bbw_sma_streaming_f64) ;  /* 0xffffffc006147950 */ /* 0x000fea0003c3ffff */
        .weak           $__internal_3_$__cuda_sm20_dsqrt_rn_f64_mediumpath_v1
        .type           $__internal_3_$__cuda_sm20_dsqrt_rn_f64_mediumpath_v1,@function
        .size           $__internal_3_$__cuda_sm20_dsqrt_rn_f64_mediumpath_v1,(.L_x_273 - $__internal_3_$__cuda_sm20_dsqrt_rn_f64_mediumpath_v1)
$__internal_3_$__cuda_sm20_dsqrt_rn_f64_mediumpath_v1:
[----:B------:R-:W-:-:S13]  /*3fb0*/  ISETP.GE.U32.AND P0, PT, R0, -0x3400000, PT ;  /* 0xfcc000000000780c */ /* 0x000fda0003f06070 */
[----:B------:R-:W-:Y:S05]  /*3fc0*/  @!P0 BRA `(.L_x_86) ;  /* 0x0000000000208947 */ /* 0x000fea0003800000 */
[----:B------:R-:W-:-:S10]  /*3fd0*/  DFMA.RM R8, R10, R4, R8 ;  /* 0x000000040a08722b */ /* 0x000fd40000004008 */
[----:B------:R-:W-:-:S05]  /*3fe0*/  IADD3 R4, P0, PT, R8, 0x1, RZ ;  /* 0x0000000108047810 */ /* 0x000fca0007f1e0ff */
[----:B------:R-:W-:-:S06]  /*3ff0*/  IMAD.X R5, RZ, RZ, R9, P0 ;  /* 0x000000ffff057224 */ /* 0x000fcc00000e0609 */
[----:B------:R-:W-:-:S08]  /*4000*/  DFMA.RP R6, -R8, R4, R6 ;  /* 0x000000040806722b */ /* 0x000fd00000008106 */
[----:B------:R-:W-:-:S06]  /*4010*/  DSETP.GT.AND P0, PT, R6, RZ, PT ;  /* 0x000000ff0600722a */ /* 0x000fcc0003f04000 */
[----:B------:R-:W-:Y:S02]  /*4020*/  FSEL R4, R4, R8, P0 ;  /* 0x0000000804047208 */ /* 0x000fe40000000000 */
[----:B------:R-:W-:Y:S01]  /*4030*/  FSEL R5, R5, R9, P0 ;  /* 0x0000000905057208 */ /* 0x000fe20000000000 */
[----:B------:R-:W-:Y:S06]  /*4040*/  BRA `(.L_x_87) ;  /* 0x0000000000647947 */ /* 0x000fec0003800000 */
.L_x_86:
        /* <DEDUP_REMOVED lines=19> */
[----:B------:R-:W-:-:S06]  /*4180*/  VIADD R7, R7, 0xfff00000 ;  /* 0xfff0000007077836 */ /* 0x000fcc0000000000 */
[----:B------:R-:W-:-:S08]  /*4190*/  DFMA R8, R4, -R4, R10 ;  /* 0x800000040408722b */ /* 0x000fd0000000000a */
[----:B------:R-:W-:-:S10]  /*41a0*/  DFMA R4, R6, R8, R4 ;  /* 0x000000080604722b */ /* 0x000fd40000000004 */
[----:B------:R-:W-:Y:S01]  /*41b0*/  VIADD R5, R5, 0xfcb00000 ;  /* 0xfcb0000005057836 */ /* 0x000fe20000000000 */
[----:B------:R-:W-:Y:S06]  /*41c0*/  BRA `(.L_x_87) ;  /* 0x0000000000047947 */ /* 0x000fec0003800000 */
.L_x_88:
[----:B------:R-:W-:-:S11]  /*41d0*/  DADD R4, R6, R6 ;  /* 0x0000000006047229 */ /* 0x000fd60000000006 */
.L_x_87:
[----:B------:R-:W-:Y:S01]  /*41e0*/  MOV R6, R12 ;  /* 0x0000000c00067202 */ /* 0x000fe20000000f00 */
[----:B------:R-:W-:-:S04]  /*41f0*/  IMAD.MOV.U32 R7, RZ, RZ, 0x0 ;  /* 0x00000000ff077424 */ /* 0x000fc800078e00ff */
[----:B------:R-:W-:Y:S05]  /*4200*/  RET.REL.NODEC R6 `(bbw_sma_streaming_f64) ;  /* 0xffffffbc067c7950 */ /* 0x000fea0003c3ffff */
.L_x_89:
        /* <DEDUP_REMOVED lines=15> */
.L_x_273:


//--------------------- .text.bbw_multi_series_one_param_tm_ff_f32 --------------------------
	.section	.text.bbw_multi_series_one_param_tm_ff_f32,"ax",@progbits
	.align	128
        .global         bbw_multi_series_one_param_tm_ff_f32
        .type           bbw_multi_series_one_param_tm_ff_f32,@function
        .size           bbw_multi_series_one_param_tm_ff_f32,(.L_x_275 - bbw_multi_series_one_param_tm_ff_f32)
        .other          bbw_multi_series_one_param_tm_ff_f32,@"STO_CUDA_ENTRY STV_DEFAULT"
bbw_multi_series_one_param_tm_ff_f32:
.text.bbw_multi_series_one_param_tm_ff_f32:
[----:B------:R-:W-:Y:S01]  /*0000*/  LDC R1, c[0x0][0x37c] ;  /* 0x0000df00ff017b82 */ /* 0x000fe20000000800 */
[----:B------:R-:W0:Y:S01]  /*0010*/  S2R R16, SR_CTAID.Y ;  /* 0x0000000000107919 */ /* 0x000e220000002600 */
[----:B------:R-:W0:Y:S02]  /*0020*/  LDCU UR4, c[0x0][0x39c] ;  /* 0x00007380ff0477ac */ /* 0x000e240008000800 */
[----:B0-----:R-:W-:-:S13]  /*0030*/  ISETP.GE.AND P0, PT, R16, UR4, PT ;  /* 0x0000000410007c0c */ /* 0x001fda000bf06270 */
[----:B------:R-:W-:Y:S05]  /*0040*/  @P0 EXIT ;  /* 0x000000000000094d */ /* 0x000fea0003800000 */
[----:B------:R-:W0:Y:S01]  /*0050*/  S2R R5, SR_TID.X ;  /* 0x0000000000057919 */ /* 0x000e220000002100 */
[----:B------:R-:W0:Y:S01]  /*0060*/  S2UR UR4, SR_CTAID.X ;  /* 0x00000000000479c3 */ /* 0x000e220000002500 */
[----:B------:R-:W1:Y:S07]  /*0070*/  LDCU UR5, c[0x0][0x3a0] ;  /* 0x00007400ff0577ac */ /* 0x000e6e0008000800 */
[----:B------:R-:W0:Y:S02]  /*0080*/  LDC R18, c[0x0][0x360] ;  /* 0x0000d800ff127b82 */ /* 0x000e240000000800 */
[----:B0-----:R-:W-:-:S05]  /*0090*/  IMAD R5, R18, UR4, R5 ;  /* 0x0000000412057c24 */ /* 0x001fca000f8e0205 */
[----:B-1----:R-:W-:-:S13]  /*00a0*/  ISETP.GE.AND P0, PT, R5, UR5, PT ;  /* 0x0000000505007c0c */ /* 0x002fda000bf06270 */
[----:B------:R-:W-:Y:S05]  /*00b0*/  @P0 EXIT ;  /* 0x000000000000094d */ /* 0x000fea0003800000 */
[----:B------:R-:W0:Y:S01]  /*00c0*/  LDC.64 R2, c[0x0][0x3a8] ;  /* 0x0000ea00ff027b82 */ /* 0x000e220000000a00 */
[----:B------:R-:W1:Y:S07]  /*00d0*/  LDCU.64 UR4, c[0x0][0x358] ;  /* 0x00006b00ff0477ac */ /* 0x000e6e0008000a00 */
[----:B------:R-:W2:Y:S01]  /*00e0*/  LDC R17, c[0x0][0x398] ;  /* 0x0000e600ff117b82 */ /* 0x000ea20000000800 */
[----:B------:R-:W3:Y:S01]  /*00f0*/  LDCU UR6, c[0x0][0x370] ;  /* 0x00006e00ff0677ac */ /* 0x000ee20008000800 */
[----:B------:R-:W4:Y:S06]  /*0100*/  LDCU UR8, c[0x0][0x3a0] ;  /* 0x00007400ff0877ac */ /* 0x000f2c0008000800 */
[----:B------:R-:W2:Y:S01]  /*0110*/  LDC.64 R14, c[0x0][0x390] ;  /* 0x0000e400ff0e7b82 */ /* 0x000ea20000000a00 */
[----:B------:R-:W0:Y:S02]  /*0120*/  LDCU UR7, c[0x0][0x3b0] ;  /* 0x00007600ff0777ac */ /* 0x000e240008000800 */
[----:B0-----:R-:W-:-:S05]  /*0130*/  IMAD.WIDE.U32 R2, R16, 0x4, R2 ;  /* 0x0000000410027825 */ /* 0x001fca00078e0002 */
[----:B------:R-:W0:Y:S01]  /*0140*/  LDC.64 R12, c[0x0][0x3b8] ;  /* 0x0000ee00ff0c7b82 */ /* 0x000e220000000a00 */
[----:B-1----:R-:W2:Y:S01]  /*0150*/  LDG.E.CONSTANT R2, desc[UR4][R2.64] ;  /* 0x0000000402027981 */ /* 0x002ea2000c1e9900 */
[----:B---3--:R-:W-:-:S06]  /*0160*/  IMAD R18, R18, UR6, RZ ;  /* 0x0000000612127c24 */ /* 0x008fcc000f8e02ff */
[----:B------:R-:W1:Y:S08]  /*0170*/  LDC.64 R10, c[0x0][0x380] ;  /* 0x0000e000ff0a7b82 */ /* 0x000e700000000a00 */
[----:B------:R-:W3:Y:S08]  /*0180*/  LDC.64 R8, c[0x0][0x388] ;  /* 0x0000e200ff087b82 */ /* 0x000ef00000000a00 */
[----:B------:R-:W0:Y:S01]  /*0190*/  LDC.64 R6, c[0x0][0x398] ;  /* 0x0000e600ff067b82 */ /* 0x000e220000000a00 */
[----:B--2---:R-:W-:-:S02]  /*01a0*/  IADD3 R20, PT, PT, R2, -0x1, R17 ;  /* 0xffffffff02147810 */ /* 0x004fc40007ffe011 */
[----:B01-34-:R-:W-:-:S07]  /*01b0*/  I2FP.F32.S32 R17, R17 ;  /* 0x0000001100117245 */ /* 0x01bfce0000201400 */
.L_x_105:
[C---:B------:R-:W-:Y:S01]  /*01c0*/  ISETP.GE.AND P0, PT, R5.reuse, R20, PT ;  /* 0x000000140500720c */ /* 0x040fe20003f06270 */
[C---:B------:R-:W-:Y:S01]  /*01d0*/  IMAD R19, R5.reuse, R7, R16 ;  /* 0x0000000705137224 */ /* 0x040fe200078e0210 */
[----:B------:R-:W-:Y:S01]  /*01e0*/  IADD3 R0, PT, PT, R5, -R6, RZ ;  /* 0x8000000605007210 */ /* 0x000fe20007ffe0ff */
[----:B------:R-:W-:Y:S01]  /*01f0*/  BSSY.RECONVERGENT B0, `(.L_x_90) ;  /* 0x00000c2000007945 */ /* 0x000fe20003800200 */
[----:B------:R-:W-:Y:S02]  /*0200*/  IADD3 R5, PT, PT, R18, R5, RZ ;  /* 0x0000000512057210 */ /* 0x000fe40007ffe0ff */
[----:B0-----:R-:W-:Y:S01]  /*0210*/  MOV R21, 0x7fffffff ;  /* 0x7fffffff00157802 */ /* 0x001fe20000000f00 */
[----:B------:R-:W-:Y:S01]  /*0220*/  IMAD R3, R0, R7, R7 ;  /* 0x0000000700037224 */ /* 0x000fe200078e0207 */
[----:B------:R-:W-:-:S05]  /*0230*/  ISETP.GE.AND P2, PT, R5, UR8, PT ;  /* 0x0000000805007c0c */ /* 0x000fca000bf46270 */
[----:B------:R-:W-:Y:S08]  /*0240*/  @!P0 BRA `(.L_x_91) ;  /* 0x0000000800f08947 */ /* 0x000ff00003800000 */
[----:B------:R-:W-:Y:S02]  /*0250*/  IADD3 R29, PT, PT, R3, R16, RZ ;  /* 0x00000010031d7210 */ /* 0x000fe40007ffe0ff */
[----:B------:R-:W-:-:S03]  /*0260*/  IADD3 R27, PT, PT, R19, R7, RZ ;  /* 0x00000007131b7210 */ /* 0x000fc60007ffe0ff */
[----:B------:R-:W-:-:S04]  /*0270*/  IMAD.WIDE R22, R29, 0x4, R14 ;  /* 0x000000041d167825 */ /* 0x000fc800078e020e */
[----:B------:R-:W-:Y:S02]  /*0280*/  IMAD.WIDE R2, R27, 0x4, R14 ;  /* 0x000000041b027825 */ /* 0x000fe400078e020e */
[----:B------:R-:W2:Y:S04]  /*0290*/  LDG.E.CONSTANT R23, desc[UR4][R22.64] ;  /* 0x0000000416177981 */ /* 0x000ea8000c1e9900 */
[----:B------:R-:W2:Y:S02]  /*02a0*/  LDG.E.CONSTANT R2, desc[UR4][R2.64] ;  /* 0x0000000402027981 */ /* 0x000ea4000c1e9900 */
[----:B--2---:R-:W-:-:S13]  /*02b0*/  ISETP.NE.AND P0, PT, R2, R23, PT ;  /* 0x000000170200720c */ /* 0x004fda0003f05270 */
[----:B------:R-:W-:Y:S05]  /*02c0*/  @P0 BRA `(.L_x_91) ;  /* 0x0000000800d00947 */ /* 0x000fea0003800000 */
[----:B------:R-:W-:-:S04]  /*02d0*/  IMAD.WIDE R2, R27, 0x8, R10 ;  /* 0x000000081b027825 */ /* 0x000fc800078e020a */
[----:B------:R-:W-:Y:S02]  /*02e0*/  IMAD.WIDE R24, R29, 0x8, R10 ;  /* 0x000000081d187825 */ /* 0x000fe400078e020a */
[----:B------:R-:W2:Y:S04]  /*02f0*/  LDG.E.64.CONSTANT R2, desc[UR4][R2.64] ;  /* 0x0000000402027981 */ /* 0x000ea8000c1e9b00 */
[----:B------:R-:W2:Y:S01]  /*0300*/  LDG.E.64.CONSTANT R24, desc[UR4][R24.64] ;  /* 0x0000000418187981 */ /* 0x000ea2000c1e9b00 */
[----:B------:R-:W-:-:S04]  /*0310*/  IMAD.WIDE R22, R27, 0x8, R8 ;  /* 0x000000081b167825 */ /* 0x000fc800078e0208 */
[----:B------:R-:W-:Y:S02]  /*0320*/  IMAD.WIDE R26, R29, 0x8, R8 ;  /* 0x000000081d1a7825 */ /* 0x000fe400078e0208 */
[----:B------:R-:W3:Y:S04]  /*0330*/  LDG.E.64.CONSTANT R22, desc[UR4][R22.64] ;  /* 0x0000000416167981 */ /* 0x000ee8000c1e9b00 */
[----:B------:R-:W3:Y:S01]  /*0340*/  LDG.E.64.CONSTANT R26, desc[UR4][R26.64] ;  /* 0x000000041a1a7981 */ /* 0x000ee2000c1e9b00 */
[----:B------:R-:W-:Y:S01]  /*0350*/  BSSY.RECONVERGENT B1, `(.L_x_92) ;  /* 0x0000024000017945 */ /* 0x000fe20003800200 */
[----:B--2---:R-:W-:Y:S01]  /*0360*/  FADD R21, R2, -R24 ;  /* 0x8000001802157221 */ /* 0x004fe20000000000 */
[----:B------:R-:W-:-:S03]  /*0370*/  FADD R31, R3, -R25 ;  /* 0x80000019031f7221 */ /* 0x000fc60000000000 */
[----:B------:R-:W-:-:S04]  /*0380*/  FADD R0, -R2, R21 ;  /* 0x0000001502007221 */ /* 0x000fc80000000100 */
[--C-:B------:R-:W-:Y:S01]  /*0390*/  FADD R29, R21, -R0.reuse ;  /* 0x80000000151d7221 */ /* 0x100fe20000000000 */
[----:B------:R-:W-:Y:S01]  /*03a0*/  FADD R4, R24, R0 ;  /* 0x0000000018047221 */ /* 0x000fe20000000000 */
[----:B---3--:R-:W-:Y:S02]  /*03b0*/  FADD R3, R22, -R26 ;  /* 0x8000001a16037221 */ /* 0x008fe40000000000 */
[----:B------:R-:W-:Y:S02]  /*03c0*/  FADD R29, R2, -R29 ;  /* 0x8000001d021d7221 */ /* 0x000fe40000000000 */
[----:B------:R-:W0:Y:S01]  /*03d0*/  MUFU.RCP R2, R17 ;  /* 0x0000001100027308 */ /* 0x000e220000001000 */
[----:B------:R-:W-:Y:S01]  /*03e0*/  FADD R0, -R22, R3 ;  /* 0x0000000316007221 */ /* 0x000fe20000000100 */
[----:B------:R-:W-:-:S03]  /*03f0*/  FADD R4, R29, -R4 ;  /* 0x800000041d047221 */ /* 0x000fc60000000000 */
[--C-:B------:R-:W-:Y:S01]  /*0400*/  FADD R26, R26, R0.reuse ;  /* 0x000000001a1a7221 */ /* 0x100fe20000000000 */
[----:B------:R-:W-:Y:S01]  /*0410*/  FADD R25, R3, -R0 ;  /* 0x8000000003197221 */ /* 0x000fe20000000000 */
[----:B------:R-:W-:Y:S01]  /*0420*/  FADD R0, R23, -R27 ;  /* 0x8000001b17007221 */ /* 0x000fe20000000000 */
[----:B------:R-:W-:Y:S02]  /*0430*/  FADD R4, R4, R31 ;  /* 0x0000001f04047221 */ /* 0x000fe40000000000 */
[----:B------:R-:W-:-:S04]  /*0440*/  FADD R25, R22, -R25 ;  /* 0x8000001916197221 */ /* 0x000fc80000000000 */
[----:B------:R-:W-:Y:S01]  /*0450*/  FADD R25, R25, -R26 ;  /* 0x8000001a19197221 */ /* 0x000fe20000000000 */
[----:B0-----:R-:W-:-:S03]  /*0460*/  FFMA R23, -R17, R2, 1 ;  /* 0x3f80000011177423 */ /* 0x001fc60000000102 */
[----:B------:R-:W-:Y:S01]  /*0470*/  FADD R22, R25, R0 ;  /* 0x0000000019167221 */ /* 0x000fe20000000000 */
[----:B------:R-:W-:Y:S01]  /*0480*/  FFMA R23, R2, R23, R2 ;  /* 0x0000001702177223 */ /* 0x000fe20000000002 */
[----:B------:R-:W-:Y:S02]  /*0490*/  FADD R2, R21, R4 ;  /* 0x0000000415027221 */ /* 0x000fe40000000000 */
[----:B------:R-:W-:Y:S02]  /*04a0*/  FADD R0, R3, R22 ;  /* 0x0000001603007221 */ /* 0x000fe40000000000 */
[----:B------:R-:W0:Y:S01]  /*04b0*/  FCHK P0, R2, R17 ;  /* 0x0000001102007302 */ /* 0x000e220000000000 */
[----:B------:R-:W-:Y:S01]  /*04c0*/  FFMA R24, R2, R23, RZ ;  /* 0x0000001702187223 */ /* 0x000fe200000000ff */
[----:B------:R-:W-:Y:S01]  /*04d0*/  FADD R25, -R21, R2 ;  /* 0x0000000215197221 */ /* 0x000fe20000000100 */
[----:B------:R-:W-:Y:S02]  /*04e0*/  FADD R21, -R3, R0 ;  /* 0x0000000003157221 */ /* 0x000fe40000000100 */
[----:B------:R-:W-:Y:S01]  /*04f0*/  FFMA R26, -R17, R24, R2 ;  /* 0x00000018111a7223 */ /* 0x000fe20000000102 */
[----:B------:R-:W-:Y:S01]  /*0500*/  FADD R25, R4, -R25 ;  /* 0x8000001904197221 */ /* 0x000fe20000000000 */
[----:B------:R-:W-:-:S02]  /*0510*/  FADD R21, R22, -R21 ;  /* 0x8000001516157221 */ /* 0x000fc40000000000 */
[----:B------:R-:W-:Y:S01]  /*0520*/  FFMA R24, R23, R26, R24 ;  /* 0x0000001a17187223 */ /* 0x000fe20000000018 */
[----:B0-----:R-:W-:Y:S06]  /*0530*/  @!P0 BRA `(.L_x_93) ;  /* 0x0000000000148947 */ /* 0x001fec0003800000 */
[----:B------:R-:W-:Y:S02]  /*0540*/  MOV R3, R2 ;  /* 0x0000000200037202 */ /* 0x000fe40000000f00 */
[----:B------:R-:W-:Y:S02]  /*0550*/  MOV R4, R17 ;  /* 0x0000001100047202 */ /* 0x000fe40000000f00 */
[----:B------:R-:W-:-:S07]  /*0560*/  MOV R22, 0x580 ;  /* 0x0000058000167802 */ /* 0x000fce0000000f00 */
[----:B------:R-:W-:Y:S05]  /*0570*/  CALL.REL.NOINC `($__internal_5_$__cuda_sm3x_div_rn_noftz_f32_slowpath) ;  /* 0x0000000800907944 */ /* 0x000fea0003c00000 */
[----:B------:R-:W-:-:S07]  /*0580*/  MOV R24, R3 ;  /* 0x0000000300187202 */ /* 0x000fce0000000f00 */
.L_x_93:
[----:B------:R-:W-:Y:S05]  /*0590*/  BSYNC.RECONVERGENT B1 ;  /* 0x0000000000017941 */ /* 0x000fea0003800200 */
.L_x_92:
[CC--:B------:R-:W-:Y:S01]  /*05a0*/  FMUL R4, R17.reuse, R24.reuse ;  /* 0x0000001811047220 */ /* 0x0c0fe20000400000 */
[----:B------:R-:W0:Y:S01]  /*05b0*/  MUFU.RCP R28, R17 ;  /* 0x00000011001c7308 */ /* 0x000e220000001000 */
[----:B------:R-:W-:Y:S02]  /*05c0*/  BSSY.RECONVERGENT B1, `(.L_x_94) ;  /* 0x0000019000017945 */ /* 0x000fe40003800200 */
[----:B------:R-:W-:-:S04]  /*05d0*/  FFMA R3, R17, R24, -R4 ;  /* 0x0000001811037223 */ /* 0x000fc80000000804 */
[----:B------:R-:W-:-:S04]  /*05e0*/  FADD R23, R4, R3 ;  /* 0x0000000304177221 */ /* 0x000fc80000000000 */
[--C-:B------:R-:W-:Y:S01]  /*05f0*/  FADD R27, R2, -R23.reuse ;  /* 0x80000017021b7221 */ /* 0x100fe20000000000 */
[----:B------:R-:W-:-:S03]  /*0600*/  FADD R4, -R4, R23 ;  /* 0x0000001704047221 */ /* 0x000fc60000000100 */
[----:B------:R-:W-:Y:S01]  /*0610*/  FADD R22, -R2, R27 ;  /* 0x0000001b02167221 */ /* 0x000fe20000000100 */
[----:B------:R-:W-:-:S03]  /*0620*/  FADD R4, R3, -R4 ;  /* 0x8000000403047221 */ /* 0x000fc60000000000 */
[--C-:B------:R-:W-:Y:S01]  /*0630*/  FADD R3, R27, -R22.reuse ;  /* 0x800000161b037221 */ /* 0x100fe20000000000 */
[----:B------:R-:W-:Y:S01]  /*0640*/  FADD R26, R23, R22 ;  /* 0x00000016171a7221 */ /* 0x000fe20000000000 */
[----:B------:R-:W-:Y:S02]  /*0650*/  FADD R4, R25, -R4 ;  /* 0x8000000419047221 */ /* 0x000fe40000000000 */
[----:B------:R-:W-:-:S04]  /*0660*/  FADD R3, R2, -R3 ;  /* 0x8000000302037221 */ /* 0x000fc80000000000 */
[----:B------:R-:W-:-:S04]  /*0670*/  FADD R3, R3, -R26 ;  /* 0x8000001a03037221 */ /* 0x000fc80000000000 */
[----:B------:R-:W-:Y:S01]  /*0680*/  FADD R4, R3, R4 ;  /* 0x0000000403047221 */ /* 0x000fe20000000000 */
[----:B0-----:R-:W-:-:S03]  /*0690*/  FFMA R3, -R17, R28, 1 ;  /* 0x3f80000011037423 */ /* 0x001fc6000000011c */
[----:B------:R-:W-:Y:S01]  /*06a0*/  FADD R22, R27, R4 ;  /* 0x000000041b167221 */ /* 0x000fe20000000000 */
[----:B------:R-:W-:-:S03]  /*06b0*/  FFMA R2, R28, R3, R28 ;  /* 0x000000031c027223 */ /* 0x000fc6000000001c */
[----:B------:R-:W0:Y:S01]  /*06c0*/  FCHK P0, R22, R17 ;  /* 0x0000001116007302 */ /* 0x000e220000000000 */
[----:B------:R-:W-:-:S04]  /*06d0*/  FFMA R3, R2, R22, RZ ;  /* 0x0000001602037223 */ /* 0x000fc800000000ff */
[----:B------:R-:W-:-:S04]  /*06e0*/  FFMA R4, -R17, R3, R22 ;  /* 0x0000000311047223 */ /* 0x000fc80000000116 */
[----:B------:R-:W-:Y:S01]  /*06f0*/  FFMA R3, R2, R4, R3 ;  /* 0x0000000402037223 */ /* 0x000fe20000000003 */
[----:B0-----:R-:W-:Y:S06]  /*0700*/  @!P0 BRA `(.L_x_95) ;  /* 0x0000000000108947 */ /* 0x001fec0003800000 */
[----:B------:R-:W-:Y:S02]  /*0710*/  MOV R3, R22 ;  /* 0x0000001600037202 */ /* 0x000fe40000000f00 */
[----:B------:R-:W-:Y:S02]  /*0720*/  MOV R4, R17 ;  /* 0x0000001100047202 */ /* 0x000fe40000000f00 */
[----:B------:R-:W-:-:S07]  /*0730*/  MOV R22, 0x750 ;  /* 0x0000075000167802 */ /* 0x000fce0000000f00 */
[----:B------:R-:W-:Y:S05]  /*0740*/  CALL.REL.NOINC `($__internal_5_$__cuda_sm3x_div_rn_noftz_f32_slowpath) ;  /* 0x00000008001c7944 */ /* 0x000fea0003c00000 */
.L_x_95:
[----:B------:R-:W-:Y:S05]  /*0750*/  BSYNC.RECONVERGENT B1 ;  /* 0x0000000000017941 */ /* 0x000fea0003800200 */
.L_x_94:
[----:B------:R-:W0:Y:S01]  /*0760*/  MUFU.RCP R2, R17 ;  /* 0x0000001100027308 */ /* 0x000e220000001000 */
[----:B------:R-:W-:Y:S01]  /*0770*/  FADD R25, R3, R24 ;  /* 0x0000001803197221 */ /* 0x000fe20000000000 */
[----:B------:R-:W-:Y:S06]  /*0780*/  BSSY.RECONVERGENT B1, `(.L_x_96) ;  /* 0x000000f000017945 */ /* 0x000fec0003800200 */
[----:B------:R-:W1:Y:S01]  /*0790*/  FCHK P0, R0, R17 ;  /* 0x0000001100007302 */ /* 0x000e620000000000 */
[----:B0-----:R-:W-:-:S04]  /*07a0*/  FFMA R23, -R17, R2, 1 ;  /* 0x3f80000011177423 */ /* 0x001fc80000000102 */
[----:B------:R-:W-:Y:S01]  /*07b0*/  FFMA R27, R2, R23, R2 ;  /* 0x00000017021b7223 */ /* 0x000fe20000000002 */
[----:B------:R-:W-:-:S03]  /*07c0*/  FADD R2, R25, -R24 ;  /* 0x8000001819027221 */ /* 0x000fc60000000000 */
[----:B------:R-:W-:Y:S01]  /*07d0*/  FFMA R4, R0, R27, RZ ;  /* 0x0000001b00047223 */ /* 0x000fe200000000ff */
[----:B------:R-:W-:-:S03]  /*07e0*/  FADD R2, -R2, R3 ;  /* 0x0000000302027221 */ /* 0x000fc60000000100 */
[----:B------:R-:W-:-:S04]  /*07f0*/  FFMA R23, -R17, R4, R0 ;  /* 0x0000000411177223 */ /* 0x000fc80000000100 */
[----:B------:R-:W-:Y:S01]  /*0800*/  FFMA R24, R27, R23, R4 ;  /* 0x000000171b187223 */ /* 0x000fe20000000004 */
[----:B-1----:R-:W-:Y:S06]  /*0810*/  @!P0 BRA `(.L_x_97) ;  /* 0x0000000000148947 */ /* 0x002fec0003800000 */
[----:B------:R-:W-:Y:S02]  /*0820*/  MOV R3, R0 ;  /* 0x0000000000037202 */ /* 0x000fe40000000f00 */
[----:B------:R-:W-:Y:S02]  /*0830*/  MOV R4, R17 ;  /* 0x0000001100047202 */ /* 0x000fe40000000f00 */
[----:B------:R-:W-:-:S07]  /*0840*/  MOV R22, 0x860 ;  /* 0x0000086000167802 */ /* 0x000fce0000000f00 */
[----:B------:R-:W-:Y:S05]  /*0850*/  CALL.REL.NOINC `($__internal_5_$__cuda_sm3x_div_rn_noftz_f32_slowpath) ;  /* 0x0000000400d87944 */ /* 0x000fea0003c00000 */
[----:B------:R-:W-:-:S07]  /*0860*/  MOV R24, R3 ;  /* 0x0000000300187202 */ /* 0x000fce0000000f00 */
.L_x_97:
[----:B------:R-:W-:Y:S05]  /*0870*/  BSYNC.RECONVERGENT B1 ;  /* 0x0000000000017941 */ /* 0x000fea0003800200 */
.L_x_96:
        /* <DEDUP_REMOVED lines=27> */
.L_x_99:
[----:B------:R-:W-:Y:S05]  /*0a30*/  BSYNC.RECONVERGENT B1 ;  /* 0x0000000000017941 */ /* 0x000fea0003800200 */
.L_x_98:
[CC--:B------:R-:W-:Y:S01]  /*0a40*/  FMUL R0, R25.reuse, R25.reuse ;  /* 0x0000001919007220 */ /* 0x0c0fe20000400000 */
[CC--:B------:R-:W-:Y:S01]  /*0a50*/  FFMA R4, R25.reuse, R2.reuse, RZ ;  /* 0x0000000219047223 */ /* 0x0c0fe200000000ff */
[----:B------:R-:W-:Y:S02]  /*0a60*/  BSSY.RECONVERGENT B1, `(.L_x_100) ;  /* 0x000002b000017945 */ /* 0x000fe40003800200 */
[C---:B------:R-:W-:Y:S01]  /*0a70*/  FFMA R21, R25.reuse, R25, -R0 ;  /* 0x0000001919157223 */ /* 0x040fe20000000800 */
[----:B------:R-:W-:-:S03]  /*0a80*/  FFMA R27, R25, R2, R4 ;  /* 0x00000002191b7223 */ /* 0x000fc60000000004 */
[----:B------:R-:W-:-:S04]  /*0a90*/  FADD R23, R0, R21 ;  /* 0x0000001500177221 */ /* 0x000fc80000000000 */
[----:B------:R-:W-:-:S04]  /*0aa0*/  FADD R0, R0, -R23 ;  /* 0x8000001700007221 */ /* 0x000fc80000000000 */
[----:B------:R-:W-:Y:S01]  /*0ab0*/  FADD R0, R21, R0 ;  /* 0x0000000015007221 */ /* 0x000fe20000000000 */
[----:B------:R-:W-:-:S03]  /*0ac0*/  FADD R21, R3, R24 ;  /* 0x0000001803157221 */ /* 0x000fc60000000000 */
[----:B------:R-:W-:Y:S01]  /*0ad0*/  FADD R0, R0, R27 ;  /* 0x0000001b00007221 */ /* 0x000fe20000000000 */
[----:B------:R-:W-:-:S03]  /*0ae0*/  FADD R24, R21, -R24 ;  /* 0x8000001815187221 */ /* 0x000fc60000000000 */
[----:B------:R-:W-:Y:S01]  /*0af0*/  FADD R4, R23, R0 ;  /* 0x0000000017047221 */ /* 0x000fe20000000000 */
[----:B------:R-:W-:-:S03]  /*0b00*/  FADD R24, -R24, R3 ;  /* 0x0000000318187221 */ /* 0x000fc60000000100 */
[--C-:B------:R-:W-:Y:S01]  /*0b10*/  FADD R22, R21, -R4.reuse ;  /* 0x8000000415167221 */ /* 0x100fe20000000000 */
[----:B------:R-:W-:-:S03]  /*0b20*/  FADD R23, R23, -R4 ;  /* 0x8000000417177221 */ /* 0x000fc60000000000 */
[----:B------:R-:W-:Y:S01]  /*0b30*/  FADD R3, -R21, R22 ;  /* 0x0000001615037221 */ /* 0x000fe20000000100 */
[----:B------:R-:W-:-:S03]  /*0b40*/  FADD R23, R0, R23 ;  /* 0x0000001700177221 */ /* 0x000fc60000000000 */
[--C-:B------:R-:W-:Y:S01]  /*0b50*/  FADD R0, R22, -R3.reuse ;  /* 0x8000000316007221 */ /* 0x100fe20000000000 */
[----:B------:R-:W-:Y:S01]  /*0b60*/  FADD R3, R4, R3 ;  /* 0x0000000304037221 */ /* 0x000fe20000000000 */
[----:B------:R-:W-:Y:S02]  /*0b70*/  FADD R23, R24, -R23 ;  /* 0x8000001718177221 */ /* 0x000fe40000000000 */
[----:B------:R-:W-:-:S04]  /*0b80*/  FADD R0, R21, -R0 ;  /* 0x8000000015007221 */ /* 0x000fc80000000000 */
[----:B------:R-:W-:-:S04]  /*0b90*/  FADD R0, R0, -R3 ;  /* 0x8000000300007221 */ /* 0x000fc80000000000 */
[----:B------:R-:W-:-:S04]  /*0ba0*/  FADD R23, R0, R23 ;  /* 0x0000001700177221 */ /* 0x000fc80000000000 */
[----:B------:R-:W-:-:S04]  /*0bb0*/  FADD R3, R22, R23 ;  /* 0x0000001716037221 */ /* 0x000fc80000000000 */
[----:B------:R-:W-:-:S04]  /*0bc0*/  FADD R22, -R22, R3 ;  /* 0x0000000316167221 */ /* 0x000fc80000000100 */
[----:B------:R-:W-:-:S04]  /*0bd0*/  FADD R22, R23, -R22 ;  /* 0x8000001617167221 */ /* 0x000fc80000000000 */
[C---:B------:R-:W-:Y:S01]  /*0be0*/  FADD R0, R3.reuse, R22 ;  /* 0x0000001603007221 */ /* 0x040fe20000000000 */
[----:B------:R-:W-:Y:S01]  /*0bf0*/  FSETP.GEU.AND P0, PT, R3, -R22, PT ;  /* 0x800000160300720b */ /* 0x000fe20003f0e000 */
[----:B------:R-:W-:-:S03]  /*0c00*/  HFMA2 R3, -RZ, RZ, 0, 0 ;  /* 0x00000000ff037431 */ /* 0x000fc600000001ff */
[----:B------:R-:W-:-:S04]  /*0c10*/  FSEL R0, R0, RZ, P0 ;  /* 0x000000ff00007208 */ /* 0x000fc80000000000 */
[----:B------:R-:W-:-:S13]  /*0c20*/  FSETP.GT.AND P0, PT, R0, RZ, PT ;  /* 0x000000ff0000720b */ /* 0x000fda0003f04000 */
[----:B------:R-:W-:Y:S05]  /*0c30*/  @!P0 BRA `(.L_x_101) ;  /* 0x0000000000348947 */ /* 0x000fea0003800000 */
[----:B------:R-:W-:Y:S01]  /*0c40*/  IADD3 R3, PT, PT, R0, -0xd000000, RZ ;  /* 0xf300000000037810 */ /* 0x000fe20007ffe0ff */
[----:B------:R0:W1:Y:S01]  /*0c50*/  MUFU.RSQ R21, R0 ;  /* 0x0000000000157308 */ /* 0x0000620000001400 */
[----:B------:R-:W-:Y:S02]  /*0c60*/  BSSY.RECONVERGENT B2, `(.L_x_101) ;  /* 0x000000a000027945 */ /* 0x000fe40003800200 */
[----:B------:R-:W-:-:S13]  /*0c70*/  ISETP.GT.U32.AND P0, PT, R3, 0x727fffff, PT ;  /* 0x727fffff0300780c */ /* 0x000fda0003f04070 */
[----:B0-----:R-:W-:Y:S05]  /*0c80*/  @!P0 BRA `(.L_x_102) ;  /* 0x00000000000c8947 */ /* 0x001fea0003800000 */
[----:B------:R-:W-:-:S07]  /*0c90*/  MOV R24, 0xcb0 ;  /* 0x00000cb000187802 */ /* 0x000fce0000000f00 */
[----:B-1----:R-:W-:Y:S05]  /*0ca0*/  CALL.REL.NOINC `($__internal_4_$__cuda_sm20_sqrt_rn_f32_slowpath) ;  /* 0x00000000006c7944 */ /* 0x002fea0003c00000 */
[----:B------:R-:W-:Y:S05]  /*0cb0*/  BRA `(.L_x_103) ;  /* 0x0000000000107947 */ /* 0x000fea0003800000 */
.L_x_102:
[----:B-1----:R-:W-:Y:S01]  /*0cc0*/  FMUL.FTZ R3, R0, R21 ;  /* 0x0000001500037220 */ /* 0x002fe20000410000 */
[----:B------:R-:W-:-:S03]  /*0cd0*/  FMUL.FTZ R4, R21, 0.5 ;  /* 0x3f00000015047820 */ /* 0x000fc60000410000 */
[----:B------:R-:W-:-:S04]  /*0ce0*/  FFMA R0, -R3, R3, R0 ;  /* 0x0000000303007223 */ /* 0x000fc80000000100 */
[----:B------:R-:W-:-:S07]  /*0cf0*/  FFMA R3, R0, R4, R3 ;  /* 0x0000000400037223 */ /* 0x000fce0000000003 */
.L_x_103:
[----:B------:R-:W-:Y:S05]  /*0d00*/  BSYNC.RECONVERGENT B2 ;  /* 0x0000000000027941 */ /* 0x000fea0003800200 */
.L_x_101:
[----:B------:R-:W-:Y:S05]  /*0d10*/  BSYNC.RECONVERGENT B1 ;  /* 0x0000000000017941 */ /* 0x000fea0003800200 */
.L_x_100:
[----:B------:R-:W-:Y:S01]  /*0d20*/  FADD R4, R25, R2 ;  /* 0x0000000219047221 */ /* 0x000fe20000000000 */
[----:B------:R-:W-:Y:S01]  /*0d30*/  FMUL R3, R3, UR7 ;  /* 0x0000000703037c20 */ /* 0x000fe20008400000 */
[----:B------:R-:W-:Y:S02]  /*0d40*/  BSSY.RECONVERGENT B1, `(.L_x_91) ;  /* 0x000000c000017945 */ /* 0x000fe40003800200 */
[----:B------:R-:W0:Y:S08]  /*0d50*/  MUFU.RCP R0, R4 ;  /* 0x0000000400007308 */ /* 0x000e300000001000 */
[----:B------:R-:W1:Y:S01]  /*0d60*/  FCHK P0, R3, R4 ;  /* 0x0000000403007302 */ /* 0x000e620000000000 */
[----:B0-----:R-:W-:-:S04]  /*0d70*/  FFMA R21, -R4, R0, 1 ;  /* 0x3f80000004157423 */ /* 0x001fc80000000100 */
[----:B------:R-:W-:-:S04]  /*0d80*/  FFMA R0, R0, R21, R0 ;  /* 0x0000001500007223 */ /* 0x000fc80000000000 */
[----:B------:R-:W-:-:S04]  /*0d90*/  FFMA R21, R3, R0, RZ ;  /* 0x0000000003157223 */ /* 0x000fc800000000ff */
[----:B------:R-:W-:-:S04]  /*0da0*/  FFMA R2, -R4, R21, R3 ;  /* 0x0000001504027223 */ /* 0x000fc80000000103 */
[----:B------:R-:W-:Y:S01]  /*0db0*/  FFMA R21, R0, R2, R21 ;  /* 0x0000000200157223 */ /* 0x000fe20000000015 */
[----:B-1----:R-:W-:Y:S06]  /*0dc0*/  @!P0 BRA `(.L_x_104) ;  /* 0x00000000000c8947 */ /* 0x002fec0003800000 */
[----:B------:R-:W-:-:S07]  /*0dd0*/  MOV R22, 0xdf0 ;  /* 0x00000df000167802 */ /* 0x000fce0000000f00 */
[----:B------:R-:W-:Y:S05]  /*0de0*/  CALL.REL.NOINC `($__internal_5_$__cuda_sm3x_div_rn_noftz_f32_slowpath) ;  /* 0x0000000000747944 */ /* 0x000fea0003c00000 */
[----:B------:R-:W-:-:S07]  /*0df0*/  MOV R21, R3 ;  /* 0x0000000300157202 */ /* 0x000fce0000000f00 */
.L_x_104:
[----:B------:R-:W-:Y:S05]  /*0e00*/  BSYNC.RECONVERGENT B1 ;  /* 0x0000000000017941 */ /* 0x000fea0003800200 */
.L_x_91:
[----:B------:R-:W-:Y:S05]  /*0e10*/  BSYNC.RECONVERGENT B0 ;  /* 0x0000000000007941 */ /* 0x000fea0003800200 */
.L_x_90:
[----:B------:R-:W-:-:S05]  /*0e20*/  IMAD.WIDE R2, R19, 0x4, R12 ;  /* 0x0000000413027825 */ /* 0x000fca00078e020c */
[----:B------:R0:W-:Y:S01]  /*0e30*/  STG.E desc[UR4][R2.64], R21 ;  /* 0x0000001502007986 */ /* 0x0001e2000c101904 */
[----:B------:R-:W-:Y:S05]  /*0e40*/  @!P2 BRA `(.L_x_105) ;  /* 0xfffffff000dca947 */ /* 0x000fea000383ffff */
[----:B------:R-:W-:Y:S05]  /*0e50*/  EXIT ;  /* 0x000000000000794d */ /* 0x000fea0003800000 */
        .weak           $__internal_4_$__cuda_sm20_sqrt_rn_f32_slowpath
        .type           $__internal_4_$__cuda_sm20_sqrt_rn_f32_slowpath,@function
        .size           $__internal_4_$__cuda_sm20_sqrt_rn_f32_slowpath,($__internal_5_$__cuda_sm3x_div_rn_noftz_f32_slowpath - $__internal_4_$__cuda_sm20_sqrt_rn_f32_slowpath)
$__internal_4_$__cuda_sm20_sqrt_rn_f32_slowpath:
[----:B------:R-:W-:-:S13]  /*0e60*/  LOP3.LUT P0, RZ, R0, 0x7fffffff, RZ, 0xc0, !PT ;  /* 0x7fffffff00ff7812 */ /* 0x000fda000780c0ff */
[----:B------:R-:W-:Y:S01]  /*0e70*/  @!P0 MOV R3, R0 ;  /* 0x0000000000038202 */ /* 0x000fe20000000f00 */
[----:B------:R-:W-:Y:S06]  /*0e80*/  @!P0 BRA `(.L_x_106) ;  /* 0x0000000000408947 */ /* 0x000fec0003800000 */
[----:B------:R-:W-:-:S13]  /*0e90*/  FSETP.GEU.FTZ.AND P0, PT, R0, RZ, PT ;  /* 0x000000ff0000720b */ /* 0x000fda0003f1e000 */
[----:B------:R-:W-:Y:S01]  /*0ea0*/  @!P0 MOV R3, 0x7fffffff ;  /* 0x7fffffff00038802 */ /* 0x000fe20000000f00 */
[----:B------:R-:W-:Y:S06]  /*0eb0*/  @!P0 BRA `(.L_x_106) ;  /* 0x0000000000348947 */ /* 0x000fec0003800000 */
[----:B------:R-:W-:-:S13]  /*0ec0*/  FSETP.GTU.FTZ.AND P0, PT, |R0|, +INF , PT ;  /* 0x7f8000000000780b */ /* 0x000fda0003f1c200 */
[----:B------:R-:W-:Y:S01]  /*0ed0*/  @P0 FADD.FTZ R3, R0, 1 ;  /* 0x3f80000000030421 */ /* 0x000fe20000010000 */
[----:B------:R-:W-:Y:S06]  /*0ee0*/  @P0 BRA `(.L_x_106) ;  /* 0x0000000000280947 */ /* 0x000fec0003800000 */
[----:B------:R-:W-:-:S13]  /*0ef0*/  FSETP.NEU.FTZ.AND P0, PT, |R0|, +INF , PT ;  /* 0x7f8000000000780b */ /* 0x000fda0003f1d200 */
[----:B------:R-:W-:-:S04]  /*0f00*/  @P0 FFMA R4, R0, 1.84467440737095516160e+19, RZ ;  /* 0x5f80000000040823 */ /* 0x000fc800000000ff */
[----:B------:R-:W0:Y:S02]  /*0f10*/  @P0 MUFU.RSQ R3, R4 ;  /* 0x0000000400030308 */ /* 0x000e240000001400 */
[----:B0-----:R-:W-:Y:S01]  /*0f20*/  @P0 FMUL.FTZ R21, R4, R3 ;  /* 0x0000000304150220 */ /* 0x001fe20000410000 */
[----:B------:R-:W-:Y:S01]  /*0f30*/  @P0 FMUL.FTZ R23, R3, 0.5 ;  /* 0x3f00000003170820 */ /* 0x000fe20000410000 */
[----:B------:R-:W-:Y:S02]  /*0f40*/  @!P0 MOV R3, R0 ;  /* 0x0000000000038202 */ /* 0x000fe40000000f00 */
[----:B------:R-:W-:-:S04]  /*0f50*/  @P0 FADD.FTZ R22, -R21, -RZ ;  /* 0x800000ff15160221 */ /* 0x000fc80000010100 */
[----:B------:R-:W-:-:S04]  /*0f60*/  @P0 FFMA R22, R21, R22, R4 ;  /* 0x0000001615160223 */ /* 0x000fc80000000004 */
[----:B------:R-:W-:-:S04]  /*0f70*/  @P0 FFMA R22, R22, R23, R21 ;  /* 0x0000001716160223 */ /* 0x000fc80000000015 */
[----:B------:R-:W-:-:S07]  /*0f80*/  @P0 FMUL.FTZ R3, R22, 2.3283064365386962891e-10 ;  /* 0x2f80000016030820 */ /* 0x000fce0000410000 */
.L_x_106:
[----:B------:R-:W-:Y:S01]  /*0f90*/  HFMA2 R23, -RZ, RZ, 0, 0 ;  /* 0x00000000ff177431 */ /* 0x000fe200000001ff */
[----:B------:R-:W-:-:S04]  /*0fa0*/  MOV R22, R24 ;  /* 0x0000001800167202 */ /* 0x000fc80000000f00 */
[----:B------:R-:W-:Y:S05]  /*0fb0*/  RET.REL.NODEC R22 `(bbw_multi_series_one_param_tm_ff_f32) ;  /* 0xfffffff016107950 */ /* 0x000fea0003c3ffff */
        .weak           $__internal_5_$__cuda_sm3x_div_rn_noftz_f32_slowpath
        .type           $__internal_5_$__cuda_sm3x_div_rn_noftz_f32_slowpath,@function
        .size           $__internal_5_$__cuda_sm3x_div_rn_noftz_f32_slowpath,(.L_x_275 - $__internal_5_$__cuda_sm3x_div_rn_noftz_f32_slowpath)
$__internal_5_$__cuda_sm3x_div_rn_noftz_f32_slowpath:
[----:B------:R-:W-:Y:S01]  /*0fc0*/  SHF.R.U32.HI R26, RZ, 0x17, R4 ;  /* 0x00000017ff1a7819 */ /* 0x000fe20000011604 */
[----:B------:R-:W-:Y:S01]  /*0fd0*/  BSSY.RECONVERGENT B2, `(.L_x_107) ;  /* 0x0000062000027945 */ /* 0x000fe20003800200 */
[----:B------:R-:W-:Y:S02]  /*0fe0*/  SHF.R.U32.HI R23, RZ, 0x17, R3 ;  /* 0x00000017ff177819 */ /* 0x000fe40000011603 */
[----:B------:R-:W-:Y:S02]  /*0ff0*/  LOP3.LUT R26, R26, 0xff, RZ, 0xc0, !PT ;  /* 0x000000ff1a1a7812 */ /* 0x000fe400078ec0ff */
[----:B------:R-:W-:Y:S02]  /*1000*/  LOP3.LUT R28, R23, 0xff, RZ, 0xc0, !PT ;  /* 0x000000ff171c7812 */ /* 0x000fe400078ec0ff */
[----:B------:R-:W-:Y:S02]  /*1010*/  IADD3 R29, PT, PT, R26, -0x1, RZ ;  /* 0xffffffff1a1d7810 */ /* 0x000fe40007ffe0ff */
[----:B------:R-:W-:-:S02]  /*1020*/  IADD3 R27, PT, PT, R28, -0x1, RZ ;  /* 0xffffffff1c1b7810 */ /* 0x000fc40007ffe0ff */
[----:B------:R-:W-:-:S04]  /*1030*/  ISETP.GT.U32.AND P0, PT, R29, 0xfd, PT ;  /* 0x000000fd1d00780c */ /* 0x000fc80003f04070 */
[----:B------:R-:W-:-:S13]  /*1040*/  ISETP.GT.U32.OR P0, PT, R27, 0xfd, P0 ;  /* 0x000000fd1b00780c */ /* 0x000fda0000704470 */
[----:B------:R-:W-:Y:S01]  /*1050*/  @!P0 MOV R23, RZ ;  /* 0x000000ff00178202 */ /* 0x000fe20000000f00 */
[----:B------:R-:W-:Y:S06]  /*1060*/  @!P0 BRA `(.L_x_108) ;  /* 0x00000000005c8947 */ /* 0x000fec0003800000 */
[----:B------:R-:W-:Y:S02]  /*1070*/  FSETP.GTU.FTZ.AND P0, PT, |R3|, +INF , PT ;  /* 0x7f8000000300780b */ /* 0x000fe40003f1c200 */
[----:B------:R-:W-:-:S04]  /*1080*/  FSETP.GTU.FTZ.AND P1, PT, |R4|, +INF , PT ;  /* 0x7f8000000400780b */ /* 0x000fc80003f3c200 */
[----:B------:R-:W-:-:S13]  /*1090*/  PLOP3.LUT P0, PT, P0, P1, PT, 0xf8, 0x8f ;  /* 0x00000000008f781c */ /* 0x000fda0000703f70 */
[----:B------:R-:W-:Y:S05]  /*10a0*/  @P0 BRA `(.L_x_109) ;  /* 0x00000004004c0947 */ /* 0x000fea0003800000 */
[----:B------:R-:W-:-:S13]  /*10b0*/  LOP3.LUT P0, RZ, R4, 0x7fffffff, R3, 0xc8, !PT ;  /* 0x7fffffff04ff7812 */ /* 0x000fda000780c803 */
[----:B------:R-:W-:Y:S05]  /*10c0*/  @!P0 BRA `(.L_x_110) ;  /* 0x00000004003c8947 */ /* 0x000fea0003800000 */
[C---:B------:R-:W-:Y:S02]  /*10d0*/  FSETP.NEU.FTZ.AND P3, PT, |R3|.reuse, +INF , PT ;  /* 0x7f8000000300780b */ /* 0x040fe40003f7d200 */
[----:B------:R-:W-:Y:S02]  /*10e0*/  FSETP.NEU.FTZ.AND P1, PT, |R4|, +INF , PT ;  /* 0x7f8000000400780b */ /* 0x000fe40003f3d200 */
[----:B------:R-:W-:-:S11]  /*10f0*/  FSETP.NEU.FTZ.AND P0, PT, |R3|, +INF , PT ;  /* 0x7f8000000300780b */ /* 0x000fd60003f1d200 */
[----:B------:R-:W-:Y:S05]  /*1100*/  @!P1 BRA !P3, `(.L_x_110) ;  /* 0x00000004002c9947 */ /* 0x000fea0005800000 */
[----:B------:R-:W-:-:S04]  /*1110*/  LOP3.LUT P3, RZ, R3, 0x7fffffff, RZ, 0xc0, !PT ;  /* 0x7fffffff03ff7812 */ /* 0x000fc8000786c0ff */
[----:B------:R-:W-:-:S13]  /*1120*/  PLOP3.LUT P1, PT, P1, P3, PT, 0x2f, 0xf2 ;  /* 0x0000000000f2781c */ /* 0x000fda0000f26577 */
[----:B------:R-:W-:Y:S05]  /*1130*/  @P1 BRA `(.L_x_111) ;  /* 0x0000000400181947 */ /* 0x000fea0003800000 */
[----:B------:R-:W-:-:S04]  /*1140*/  LOP3.LUT P1, RZ, R4, 0x7fffffff, RZ, 0xc0, !PT ;  /* 0x7fffffff04ff7812 */ /* 0x000fc8000782c0ff */
[----:B------:R-:W-:-:S13]  /*1150*/  PLOP3.LUT P0, PT, P0, P1, PT, 0x2f, 0xf2 ;  /* 0x0000000000f2781c */ /* 0x000fda0000702577 */
[----:B------:R-:W-:Y:S05]  /*1160*/  @P0 BRA `(.L_x_112) ;  /* 0x0000000400000947 */ /* 0x000fea0003800000 */
[----:B------:R-:W-:Y:S02]  /*1170*/  ISETP.GE.AND P0, PT, R27, RZ, PT ;  /* 0x000000ff1b00720c */ /* 0x000fe40003f06270 */
[----:B------:R-:W-:-:S11]  /*1180*/  ISETP.GE.AND P1, PT, R29, RZ, PT ;  /* 0x000000ff1d00720c */ /* 0x000fd60003f26270 */
[----:B------:R-:W-:Y:S01]  /*1190*/  @P0 MOV R23, RZ ;  /* 0x000000ff00170202 */ /* 0x000fe20000000f00 */
[----:B------:R-:W-:Y:S01]  /*11a0*/  @!P0 FFMA R3, R3, 1.84467440737095516160e+19, RZ ;  /* 0x5f80000003038823 */ /* 0x000fe200000000ff */
[----:B------:R-:W-:Y:S01]  /*11b0*/  @!P0 MOV R23, 0xffffffc0 ;  /* 0xffffffc000178802 */ /* 0x000fe20000000f00 */
[----:B------:R-:W-:-:S03]  /*11c0*/  @!P1 FFMA R4, R4, 1.84467440737095516160e+19, RZ ;  /* 0x5f80000004049823 */ /* 0x000fc600000000ff */
[----:B------:R-:W-:-:S07]  /*11d0*/  @!P1 IADD3 R23, PT, PT, R23, 0x40, RZ ;  /* 0x0000004017179810 */ /* 0x000fce0007ffe0ff */
.L_x_108:
[----:B------:R-:W-:Y:S01]  /*11e0*/  LEA R27, R26, 0xc0800000, 0x17 ;  /* 0xc08000001a1b7811 */ /* 0x000fe200078eb8ff */
[----:B------:R-:W-:Y:S03]  /*11f0*/  BSSY.RECONVERGENT B3, `(.L_x_113) ;  /* 0x0000036000037945 */ /* 0x000fe60003800200 */
[----:B------:R-:W-:Y:S02]  /*1200*/  IADD3 R29, PT, PT, -R27, R4, RZ ;  /* 0x000000041b1d7210 */ /* 0x000fe40007ffe1ff */
[----:B------:R-:W-:Y:S02]  /*1210*/  IADD3 R27, PT, PT, R28, -0x7f, RZ ;  /* 0xffffff811c1b7810 */ /* 0x000fe40007ffe0ff */
[----:B------:R-:W0:Y:S01]  /*1220*/  MUFU.RCP R31, R29 ;  /* 0x0000001d001f7308 */ /* 0x000e220000001000 */
[----:B------:R-:W-:Y:S01]  /*1230*/  FADD.FTZ R4, -R29, -RZ ;  /* 0x800000ff1d047221 */ /* 0x000fe20000010100 */
[C---:B------:R-:W-:Y:S01]  /*1240*/  IADD3 R28, PT, PT, R27.reuse, 0x7f, -R26 ;  /* 0x0000007f1b1c7810 */ /* 0x040fe20007ffe81a */
[----:B------:R-:W-:-:S03]  /*1250*/  IMAD R3, R27, -0x800000, R3 ;  /* 0xff8000001b037824 */ /* 0x000fc600078e0203 */
[----:B------:R-:W-:Y:S01]  /*1260*/  IADD3 R28, PT, PT, R28, R23, RZ ;  /* 0x000000171c1c7210 */ /* 0x000fe20007ffe0ff */
[----:B0-----:R-:W-:-:S04]  /*1270*/  FFMA R26, R31, R4, 1 ;  /* 0x3f8000001f1a7423 */ /* 0x001fc80000000004 */
[----:B------:R-:W-:-:S04]  /*1280*/  FFMA R26, R31, R26, R31 ;  /* 0x0000001a1f1a7223 */ /* 0x000fc8000000001f */
[----:B------:R-:W-:-:S04]  /*1290*/  FFMA R23, R3, R26, RZ ;  /* 0x0000001a03177223 */ /* 0x000fc800000000ff */
[----:B------:R-:W-:-:S04]  /*12a0*/  FFMA R27, R4, R23, R3 ;  /* 0x00000017041b7223 */ /* 0x000fc80000000003 */
[----:B------:R-:W-:-:S04]  /*12b0*/  FFMA R23, R26, R27, R23 ;  /* 0x0000001b1a177223 */ /* 0x000fc80000000017 */
[----:B------:R-:W-:-:S04]  /*12c0*/  FFMA R30, R4, R23, R3 ;  /* 0x00000017041e7223 */ /* 0x000fc80000000003 */
[----:B------:R-:W-:-:S05]  /*12d0*/  FFMA R3, R26, R30, R23 ;  /* 0x0000001e1a037223 */ /* 0x000fca0000000017 */
[----:B------:R-:W-:-:S04]  /*12e0*/  SHF.R.U32.HI R4, RZ, 0x17, R3 ;  /* 0x00000017ff047819 */ /* 0x000fc80000011603 */
[----:B------:R-:W-:-:S04]  /*12f0*/  LOP3.LUT R27, R4, 0xff, RZ, 0xc0, !PT ;  /* 0x000000ff041b7812 */ /* 0x000fc800078ec0ff */
[----:B------:R-:W-:-:S04]  /*1300*/  IADD3 R4, PT, PT, R27, R28, RZ ;  /* 0x0000001c1b047210 */ /* 0x000fc80007ffe0ff */
[----:B------:R-:W-:-:S04]  /*1310*/  IADD3 R27, PT, PT, R4, -0x1, RZ ;  /* 0xffffffff041b7810 */ /* 0x000fc80007ffe0ff */
[----:B------:R-:W-:-:S13]  /*1320*/  ISETP.GE.U32.AND P0, PT, R27, 0xfe, PT ;  /* 0x000000fe1b00780c */ /* 0x000fda0003f06070 */
[----:B------:R-:W-:Y:S05]  /*1330*/  @!P0 BRA `(.L_x_114) ;  /* 0x0000000000808947 */ /* 0x000fea0003800000 */
[----:B------:R-:W-:-:S13]  /*1340*/  ISETP.GT.AND P0, PT, R4, 0xfe, PT ;  /* 0x000000fe0400780c */ /* 0x000fda0003f04270 */
[----:B------:R-:W-:Y:S05]  /*1350*/  @P0 BRA `(.L_x_115) ;  /* 0x00000000006c0947 */ /* 0x000fea0003800000 */
[----:B------:R-:W-:-:S13]  /*1360*/  ISETP.GE.AND P0, PT, R4, 0x1, PT ;  /* 0x000000010400780c */ /* 0x000fda0003f06270 */
[----:B------:R-:W-:Y:S05]  /*1370*/  @P0 BRA `(.L_x_116) ;  /* 0x0000000000740947 */ /* 0x000fea0003800000 */
[----:B------:R-:W-:Y:S02]  /*1380*/  ISETP.GE.AND P0, PT, R4, -0x18, PT ;  /* 0xffffffe80400780c */ /* 0x000fe40003f06270 */
[----:B------:R-:W-:-:S11]  /*1390*/  LOP3.LUT R3, R3, 0x80000000, RZ, 0xc0, !PT ;  /* 0x8000000003037812 */ /* 0x000fd600078ec0ff */
[----:B------:R-:W-:Y:S05]  /*13a0*/  @!P0 BRA `(.L_x_116) ;  /* 0x0000000000688947 */ /* 0x000fea0003800000 */
[CCC-:B------:R-:W-:Y:S01]  /*13b0*/  FFMA.RP R27, R26.reuse, R30.reuse, R23.reuse ;  /* 0x0000001e1a1b7223 */ /* 0x1c0fe20000008017 */
[CCC-:B------:R-:W-:Y:S01]  /*13c0*/  FFMA.RM R28, R26.reuse, R30.reuse, R23.reuse ;  /* 0x0000001e1a1c7223 */ /* 0x1c0fe20000004017 */
[----:B------:R-:W-:Y:S01]  /*13d0*/  FFMA.RZ R23, R26, R30, R23 ;  /* 0x0000001e1a177223 */ /* 0x000fe2000000c017 */
[C---:B------:R-:W-:Y:S02]  /*13e0*/  IADD3 R26, PT, PT, R4.reuse, 0x20, RZ ;  /* 0x00000020041a7810 */ /* 0x040fe40007ffe0ff */
[C---:B------:R-:W-:Y:S02]  /*13f0*/  ISETP.NE.AND P3, PT, R4.reuse, RZ, PT ;  /* 0x000000ff0400720c */ /* 0x040fe40003f65270 */
[----:B------:R-:W-:Y:S02]  /*1400*/  LOP3.LUT R23, R23, 0x7fffff, RZ, 0xc0, !PT ;  /* 0x007fffff17177812 */ /* 0x000fe400078ec0ff */
[----:B------:R-:W-:Y:S02]  /*1410*/  ISETP.NE.AND P1, PT, R4, RZ, PT ;  /* 0x000000ff0400720c */ /* 0x000fe40003f25270 */
[----:B------:R-:W-:-:S02]  /*1420*/  LOP3.LUT R23, R23, 0x800000, RZ, 0xfc, !PT ;  /* 0x0080000017177812 */ /* 0x000fc400078efcff */
[----:B------:R-:W-:Y:S02]  /*1430*/  IADD3 R4, PT, PT, -R4, RZ, RZ ;  /* 0x000000ff04047210 */ /* 0x000fe40007ffe1ff */
[----:B------:R-:W-:Y:S02]  /*1440*/  SHF.L.U32 R26, R23, R26, RZ ;  /* 0x0000001a171a7219 */ /* 0x000fe400000006ff */
[----:B------:R-:W-:Y:S02]  /*1450*/  FSETP.NEU.FTZ.AND P0, PT, R27, R28, PT ;  /* 0x0000001c1b00720b */ /* 0x000fe40003f1d000 */
[----:B------:R-:W-:Y:S02]  /*1460*/  SEL R4, R4, RZ, P3 ;  /* 0x000000ff04047207 */ /* 0x000fe40001800000 */
[----:B------:R-:W-:Y:S02]  /*1470*/  ISETP.NE.AND P1, PT, R26, RZ, P1 ;  /* 0x000000ff1a00720c */ /* 0x000fe40000f25270 */
[----:B------:R-:W-:-:S02]  /*1480*/  SHF.R.U32.HI R4, RZ, R4, R23 ;  /* 0x00000004ff047219 */ /* 0x000fc40000011617 */
[----:B------:R-:W-:Y:S02]  /*1490*/  PLOP3.LUT P0, PT, P0, P1, PT, 0xf8, 0x8f ;  /* 0x00000000008f781c */ /* 0x000fe40000703f70 */
[----:B------:R-:W-:Y:S02]  /*14a0*/  SHF.R.U32.HI R26, RZ, 0x1, R4 ;  /* 0x00000001ff1a7819 */ /* 0x000fe40000011604 */
[----:B------:R-:W-:-:S04]  /*14b0*/  SEL R23, RZ, 0x1, !P0 ;  /* 0x00000001ff177807 */ /* 0x000fc80004000000 */
[----:B------:R-:W-:-:S04]  /*14c0*/  LOP3.LUT R23, R23, 0x1, R26, 0xf8, !PT ;  /* 0x0000000117177812 */ /* 0x000fc800078ef81a */
[----:B------:R-:W-:-:S04]  /*14d0*/  LOP3.LUT R23, R23, R4, RZ, 0xc0, !PT ;  /* 0x0000000417177212 */ /* 0x000fc800078ec0ff */
[----:B------:R-:W-:-:S04]  /*14e0*/  IADD3 R26, PT, PT, R26, R23, RZ ;  /* 0x000000171a1a7210 */ /* 0x000fc80007ffe0ff */
[----:B------:R-:W-:Y:S01]  /*14f0*/  LOP3.LUT R3, R26, R3, RZ, 0xfc, !PT ;  /* 0x000000031a037212 */ /* 0x000fe200078efcff */
[----:B------:R-:W-:Y:S06]  /*1500*/  BRA `(.L_x_116) ;  /* 0x0000000000107947 */ /* 0x000fec0003800000 */
.L_x_115:
[----:B------:R-:W-:-:S04]  /*1510*/  LOP3.LUT R3, R3, 0x80000000, RZ, 0xc0, !PT ;  /* 0x8000000003037812 */ /* 0x000fc800078ec0ff */
[----:B------:R-:W-:Y:S01]  /*1520*/  LOP3.LUT R3, R3, 0x7f800000, RZ, 0xfc, !PT ;  /* 0x7f80000003037812 */ /* 0x000fe200078efcff */
[----:B------:R-:W-:Y:S06]  /*1530*/  BRA `(.L_x_116) ;  /* 0x0000000000047947 */ /* 0x000fec0003800000 */
.L_x_114:
[----:B------:R-:W-:-:S07]  /*1540*/  LEA R3, R28, R3, 0x17 ;  /* 0x000000031c037211 */ /* 0x000fce00078eb8ff */
.L_x_116:
[----:B------:R-:W-:Y:S05]  /*1550*/  BSYNC.RECONVERGENT B3 ;  /* 0x0000000000037941 */ /* 0x000fea0003800200 */
.L_x_113:
[----:B------:R-:W-:Y:S05]  /*1560*/  BRA `(.L_x_117) ;  /* 0x0000000000207947 */ /* 0x000fea0003800000 */
.L_x_112:
[----:B------:R-:W-:-:S04]  /*1570*/  LOP3.LUT R3, R4, 0x80000000, R3, 0x48, !PT ;  /* 0x8000000004037812 */ /* 0x000fc800078e4803 */
[----:B------:R-:W-:Y:S01]  /*1580*/  LOP3.LUT R3, R3, 0x7f800000, RZ, 0xfc, !PT ;  /* 0x7f80000003037812 */ /* 0x000fe200078efcff */
[----:B------:R-:W-:Y:S06]  /*1590*/  BRA `(.L_x_117) ;  /* 0x0000000000147947 */ /* 0x000fec0003800000 */
.L_x_111:
[----:B------:R-:W-:Y:S01]  /*15a0*/  LOP3.LUT R3, R4, 0x80000000, R3, 0x48, !PT ;  /* 0x8000000004037812 */ /* 0x000fe200078e4803 */
[----:B------:R-:W-:Y:S06]  /*15b0*/  BRA `(.L_x_117) ;  /* 0x00000000000c7947 */ /* 0x000fec0003800000 */
.L_x_110:
[----:B------:R-:W0:Y:S01]  /*15c0*/  MUFU.RSQ R3, -QNAN ;  /* 0xffc0000000037908 */ /* 0x000e220000001400 */
[----:B------:R-:W-:Y:S05]  /*15d0*/  BRA `(.L_x_117) ;  /* 0x0000000000047947 */ /* 0x000fea0003800000 */
.L_x_109:
[----:B------:R-:W-:-:S07]  /*15e0*/  FADD.FTZ R3, R3, R4 ;  /* 0x0000000403037221 */ /* 0x000fce0000010000 */
.L_x_117:
[----:B------:R-:W-:Y:S05]  /*15f0*/  BSYNC.RECONVERGENT B2 ;  /* 0x0000000000027941 */ /* 0x000fea0003800200 */
.L_x_107:
[----:B------:R-:W-:-:S04]  /*1600*/  HFMA2 R23, -RZ, RZ, 0, 0 ;  /* 0x00000000ff177431 */ /* 0x000fc800000001ff */
[----:B0-----:R-:W-:Y:S05]  /*1610*/  RET.REL.NODEC R22 `(bbw_multi_series_one_param_tm_ff_f32) ;  /* 0xffffffe816787950 */ /* 0x001fea0003c3ffff */
.L_x_118:
        /* <DEDUP_REMOVED lines=14> */
.L_x_275:


//--------------------- .text.bbw_sma_prefix_grouped_ff_f32 --------------------------
	.section	.text.bbw_sma_prefix_grouped_ff_f32,"ax",@progbits
	.align	128
        .global         bbw_sma_prefix_grouped_ff_f32
        .type           bbw_sma_prefix_grouped_ff_f32,@function
        .size           bbw_sma_prefix_grouped_ff_f32,(.L_x_277 - bbw_sma_prefix_grouped_ff_f32)
        .other          bbw_sma_prefix_grouped_ff_f32,@"STO_CUDA_ENTRY STV_DEFAULT"
bbw_sma_prefix_grouped_ff_f32:
.text.bbw_sma_prefix_grouped_ff_f32:
[----:B------:R-:W-:Y:S01]  /*0000*/  LDC R1, c[0x0][0x37c] ;  /* 0x0000df00ff017b82 */ /* 0x000fe20000000800 */
[----:B------:R-:W0:Y:S01]  /*0010*/  S2R R9, SR_CTAID.Y ;  /* 0x0000000000097919 */ /* 0x000e220000002600 */
[----:B------:R-:W0:Y:S02]  /*0020*/  LDCU UR4, c[0x0][0x3c0] ;  /* 0x00007800ff0477ac */ /* 0x000e240008000800 */
[----:B0-----:R-:W-:-:S13]  /*0030*/  ISETP.GE.AND P0, PT, R9, UR4, PT ;  /* 0x0000000409007c0c */ /* 0x001fda000bf06270 */
[----:B------:R-:W-:Y:S05]  /*0040*/  @P0 EXIT ;  /* 0x000000000000094d */ /* 0x000fea0003800000 */
[----:B------:R-:W0:Y:S01]  /*0050*/  LDC.64 R2, c[0x0][0x3a0] ;  /* 0x0000e800ff027b82 */ /* 0x000e220000000a00 */
[----:B------:R-:W1:Y:S01]  /*0060*/  LDCU.64 UR14, c[0x0][0x358] ;  /* 0x00006b00ff0e77ac */ /* 0x000e620008000a00 */
[----:B0-----:R-:W-:-:S06]  /*0070*/  IMAD.WIDE.U32 R2, R9, 0x4, R2 ;  /* 0x0000000409027825 */ /* 0x001fcc00078e0002 */
[----:B-1----:R-:W2:Y:S02]  /*0080*/  LDG.E.CONSTANT R2, desc[UR14][R2.64] ;  /* 0x0000000e02027981 */ /* 0x002ea4000c1e9900 */
[----:B--2---:R-:W-:-:S13]  /*0090*/  R2UR UR12, R2 ;  /* 0x00000000020c72ca */ /* 0x004fda00000e0000 */
[----:B------:R-:W-:Y:S02]  /*00a0*/  USHF.R.S32.HI UR16, URZ, 0x1f, UR12 ;  /* 0x0000001fff107899 */ /* 0x000fe4000801140c */
[----:B------:R-:W-:-:S04]  /*00b0*/  UISETP.GE.U32.AND UP0, UPT, UR12, 0x1, UPT ;  /* 0x000000010c00788c */ /* 0x000fc8000bf06070 */
[----:B------:R-:W-:-:S06]  /*00c0*/  UISETP.GE.AND.EX UP0, UPT, UR16, URZ, UPT, UP0 ;  /* 0x000000ff1000728c */ /* 0x000fcc000bf06300 */
[----:B------:R-:W-:-:S13]  /*00d0*/  PLOP3.LUT P0, PT, PT, PT, UP0, 0x80, 0x8 ;  /* 0x000000000008781c */ /* 0x000fda0003f0f008 */
[----:B------:R-:W-:Y:S05]  /*00e0*/  @!P0 EXIT ;  /* 0x000000000000894d */ /* 0x000fea0003800000 */
[----:B------:R-:W0:Y:S01]  /*00f0*/  S2R R19, SR_TID.X ;  /* 0x0000000000137919 */ /* 0x000e220000002100 */
[----:B------:R-:W1:Y:S01]  /*0100*/  LDCU UR6, c[0x0][0x360] ;  /* 0x00006c00ff0677ac */ /* 0x000e620008000800 */
[----:B------:R-:W0:Y:S01]  /*0110*/  S2UR UR5, SR_CTAID.X ;  /* 0x00000000000579c3 */ /* 0x000e220000002500 */
[----:B------:R-:W2:Y:S07]  /*0120*/  LDCU.64 UR8, c[0x0][0x398] ;  /* 0x00007300ff0877ac */ /* 0x000eae0008000a00 */
[----:B------:R-:W0:Y:S01]  /*0130*/  LDC R0, c[0x0][0x360] ;  /* 0x0000d800ff007b82 */ /* 0x000e220000000800 */
[----:B------:R-:W1:Y:S02]  /*0140*/  LDCU UR4, c[0x0][0x370] ;  /* 0x00006e00ff0477ac */ /* 0x000e640008000800 */
[----:B-1----:R-:W-:Y:S01]  /*0150*/  UIMAD UR6, UR6, UR4, URZ ;  /* 0x00000004060672a4 */ /* 0x002fe2000f8e02ff */
[----:B0-----:R-:W-:-:S05]  /*0160*/  IMAD R19, R0, UR5, R19 ;  /* 0x0000000500137c24 */ /* 0x001fca000f8e0213 */
[----:B--2---:R-:W-:-:S13]  /*0170*/  ISETP.GE.AND P0, PT, R19, UR8, PT ;  /* 0x0000000813007c0c */ /* 0x004fda000bf06270 */
[----:B------:R-:W-:Y:S05]  /*0180*/  @P0 EXIT ;  /* 0x000000000000094d */ /* 0x000fea0003800000 */
[----:B------:R-:W0:Y:S01]  /*0190*/  LDCU.64 UR4, c[0x0][0x390] ;  /* 0x00007200ff0477ac */ /* 0x000e220008000a00 */
[----:B------:R-:W1:Y:S01]  /*01a0*/  LDC.64 R2, c[0x0][0x3a8] ;  /* 0x0000ea00ff027b82 */ /* 0x000e620000000a00 */
[----:B0-----:R-:W-:Y:S02]  /*01b0*/  UIMAD.WIDE UR10, UR9, 0x4, UR4 ;  /* 0x00000004090a78a5 */ /* 0x001fe4000f8e0204 */
[----:B------:R-:W-:-:S04]  /*01c0*/  UIMAD.WIDE UR4, UR8, 0x4, UR4 ;  /* 0x00000004080478a5 */ /* 0x000fc8000f8e0204 */
[----:B------:R-:W-:Y:S02]  /*01d0*/  MOV R4, UR10 ;  /* 0x0000000a00047c02 */ /* 0x000fe40008000f00 */
[----:B------:R-:W-:Y:S02]  /*01e0*/  MOV R7, UR5 ;  /* 0x0000000500077c02 */ /* 0x000fe40008000f00 */
[----:B------:R-:W-:Y:S02]  /*01f0*/  MOV R5, UR11 ;  /* 0x0000000b00057c02 */ /* 0x000fe40008000f00 */
[----:B------:R-:W-:-:S03]  /*0200*/  MOV R6, UR4 ;  /* 0x0000000400067c02 */ /* 0x000fc60008000f00 */
[----:B------:R-:W2:Y:S04]  /*0210*/  LDG.E.CONSTANT R4, desc[UR14][R4.64] ;  /* 0x0000000e04047981 */ /* 0x000ea8000c1e9900 */
[----:B------:R-:W2:Y:S01]  /*0220*/  LDG.E.CONSTANT R7, desc[UR14][R6.64] ;  /* 0x0000000e06077981 */ /* 0x000ea2000c1e9900 */
[----:B-1----:R-:W-:-:S05]  /*0230*/  IMAD.WIDE.U32 R2, R9, 0x4, R2 ;  /* 0x0000000409027825 */ /* 0x002fca00078e0002 */
[----:B------:R0:W5:Y:S04]  /*0240*/  LDG.E.CONSTANT R21, desc[UR14][R2.64] ;  /* 0x0000000e02157981 */ /* 0x000168000c1e9900 */
[----:B------:R0:W5:Y:S01]  /*0250*/  LDG.E.CONSTANT R20, desc[UR14][R2.64+0x4] ;  /* 0x0000040e02147981 */ /* 0x000162000c1e9900 */
[----:B------:R-:W-:Y:S01]  /*0260*/  I2FP.F32.U32 R0, UR12 ;  /* 0x0000000c00007c45 */ /* 0x000fe20008201000 */
[----:B------:R-:W-:-:S03]  /*0270*/  UIADD3 UR4, UPT, UPT, UR12, -0x1, UR9 ;  /* 0xffffffff0c047890 */ /* 0x000fc6000fffe009 */
[----:B------:R-:W-:Y:S02]  /*0280*/  R2UR UR13, R0 ;  /* 0x00000000000d72ca */ /* 0x000fe400000e0000 */
[----:B--2---:R-:W-:-:S13]  /*0290*/  ISETP.NE.AND P0, PT, R7, R4, PT ;  /* 0x000000040700720c */ /* 0x004fda0003f05270 */
[----:B0-----:R-:W-:Y:S05]  /*02a0*/  @P0 BRA `(.L_x_119) ;  /* 0x0000001c00580947 */ /* 0x001fea0003800000 */
[----:B------:R-:W0:Y:S01]  /*02b0*/  LDCU.128 UR8, c[0x0][0x3b0] ;  /* 0x00007600ff0877ac */ /* 0x000e220008000c00 */
[----:B------:R-:W1:Y:S01]  /*02c0*/  LDC.64 R4, c[0x0][0x3b8] ;  /* 0x0000ee00ff047b82 */ /* 0x000e620000000a00 */
[CC--:B-----5:R-:W-:Y:S02]  /*02d0*/  IADD3 R16, PT, PT, -R21.reuse, R20.reuse, RZ ;  /* 0x0000001415107210 */ /* 0x0e0fe40007ffe1ff */
[C---:B------:R-:W-:Y:S02]  /*02e0*/  IADD3 R18, PT, PT, R21.reuse, 0x3, RZ ;  /* 0x0000000315127810 */ /* 0x040fe40007ffe0ff */
[----:B------:R-:W-:Y:S02]  /*02f0*/  IADD3 R17, PT, PT, R21, -R20, RZ ;  /* 0x8000001415117210 */ /* 0x000fe40007ffe0ff */
[----:B------:R-:W-:Y:S01]  /*0300*/  LOP3.LUT R16, R16, 0x3, RZ, 0xc0, !PT ;  /* 0x0000000310107812 */ /* 0x000fe200078ec0ff */
[----:B------:R-:W2:Y:S01]  /*0310*/  LDC.64 R6, c[0x0][0x3b0] ;  /* 0x0000ec00ff067b82 */ /* 0x000ea20000000a00 */
[----:B0-----:R-:W-:-:S02]  /*0320*/  UIADD3 UR5, UP0, UPT, UR10, 0x8, URZ ;  /* 0x000000080a057890 */ /* 0x001fc4000ff1e0ff */
[----:B------:R-:W-:Y:S02]  /*0330*/  UIADD3 UR8, UP1, UPT, UR8, 0x8, URZ ;  /* 0x0000000808087890 */ /* 0x000fe4000ff3e0ff */
[----:B------:R-:W-:Y:S02]  /*0340*/  UIADD3.X UR7, UPT, UPT, URZ, UR11, URZ, UP0, !UPT ;  /* 0x0000000bff077290 */ /* 0x000fe400087fe4ff */
[----:B------:R-:W-:Y:S01]  /*0350*/  UIADD3.X UR9, UPT, UPT, URZ, UR9, URZ, UP1, !UPT ;  /* 0x00000009ff097290 */ /* 0x000fe20008ffe4ff */
[----:B-1----:R-:W-:Y:S01]  /*0360*/  IMAD.WIDE R4, R21, 0x4, R4 ;  /* 0x0000000415047825 */ /* 0x002fe200078e0204 */
[----:B------:R-:W-:Y:S02]  /*0370*/  MOV R8, UR5 ;  /* 0x0000000500087c02 */ /* 0x000fe40008000f00 */
[----:B------:R-:W-:Y:S02]  /*0380*/  MOV R10, UR8 ;  /* 0x00000008000a7c02 */ /* 0x000fe40008000f00 */
[----:B------:R-:W-:-:S02]  /*0390*/  MOV R9, UR7 ;  /* 0x0000000700097c02 */ /* 0x000fc40008000f00 */
[----:B------:R-:W-:Y:S01]  /*03a0*/  MOV R11, UR9 ;  /* 0x00000009000b7c02 */ /* 0x000fe20008000f00 */
[----:B--2---:R-:W-:-:S07]  /*03b0*/  IMAD.WIDE R6, R21, 0x4, R6 ;  /* 0x0000000415067825 */ /* 0x004fce00078e0206 */
.L_x_141:
[----:B------:R-:W-:Y:S01]  /*03c0*/  ISETP.GE.AND P0, PT, R19, UR4, PT ;  /* 0x0000000413007c0c */ /* 0x000fe2000bf06270 */
[----:B------:R-:W-:Y:S01]  /*03d0*/  BSSY.RECONVERGENT B2, `(.L_x_120) ;  /* 0x00000c4000027945 */ /* 0x000fe20003800200 */
[----:B------:R-:W-:-:S11]  /*03e0*/  MOV R0, 0x7fffffff ;  /* 0x7fffffff00007802 */ /* 0x000fd60000000f00 */
[----:B0123--:R-:W-:Y:S05]  /*03f0*/  @!P0 BRA `(.L_x_121) ;  /* 0x0000000c00048947 */ /* 0x00ffea0003800000 */
[----:B------:R-:W0:Y:S01]  /*0400*/  LDC.64 R14, c[0x0][0x380] ;  /* 0x0000e000ff0e7b82 */ /* 0x000e220000000a00 */
[----:B------:R-:W1:Y:S01]  /*0410*/  LDCU.128 UR8, c[0x0][0x380] ;  /* 0x00007000ff0877ac */ /* 0x000e620008000c00 */
[----:B------:R-:W-:-:S04]  /*0420*/  IADD3 R0, P0, PT, R19, -UR12, RZ ;  /* 0x8000000c13007c10 */ /* 0x000fc8000ff1e0ff */
[----:B------:R-:W-:Y:S02]  /*0430*/  LEA.HI.X.SX32 R13, R19, ~UR16, 0x1, P0 ;  /* 0x80000010130d7c11 */ /* 0x000fe400080f0eff */
[----:B------:R-:W2:Y:S01]  /*0440*/  LDC.64 R2, c[0x0][0x388] ;  /* 0x0000e200ff027b82 */ /* 0x000ea20000000a00 */
[C---:B------:R-:W-:Y:S02]  /*0450*/  SHF.L.U32 R12, R0.reuse, 0x3, RZ ;  /* 0x00000003000c7819 */ /* 0x040fe400000006ff */
[----:B------:R-:W-:Y:S02]  /*0460*/  SHF.L.U64.HI R0, R0, 0x3, R13 ;  /* 0x0000000300007819 */ /* 0x000fe4000001020d */
[----:B-1----:R-:W-:-:S04]  /*0470*/  IADD3 R22, P0, PT, R12, UR8, RZ ;  /* 0x000000080c167c10 */ /* 0x002fc8000ff1e0ff */
[----:B------:R-:W-:Y:S01]  /*0480*/  IADD3.X R23, PT, PT, R0, UR9, RZ, P0, !PT ;  /* 0x0000000900177c10 */ /* 0x000fe200087fe4ff */
[----:B0-----:R-:W-:Y:S01]  /*0490*/  IMAD.WIDE R14, R19, 0x8, R14 ;  /* 0x00000008130e7825 */ /* 0x001fe200078e020e */
[----:B------:R-:W-:-:S04]  /*04a0*/  IADD3 R12, P0, PT, R12, UR10, RZ ;  /* 0x0000000a0c0c7c10 */ /* 0x000fc8000ff1e0ff */
[----:B------:R-:W3:Y:S01]  /*04b0*/  LDG.E.64.CONSTANT R22, desc[UR14][R22.64+0x8] ;  /* 0x0000080e16167981 */ /* 0x000ee2000c1e9b00 */
[----:B------:R-:W-:Y:S01]  /*04c0*/  IADD3.X R13, PT, PT, R0, UR11, RZ, P0, !PT ;  /* 0x0000000b000d7c10 */ /* 0x000fe200087fe4ff */
[----:B--2---:R-:W-:Y:S02]  /*04d0*/  IMAD.WIDE R2, R19, 0x8, R2 ;  /* 0x0000000813027825 */ /* 0x004fe400078e0202 */
[----:B------:R-:W3:Y:S04]  /*04e0*/  LDG.E.64.CONSTANT R14, desc[UR14][R14.64+0x8] ;  /* 0x0000080e0e0e7981 */ /* 0x000ee8000c1e9b00 */
[----:B------:R-:W2:Y:S04]  /*04f0*/  LDG.E.64.CONSTANT R12, desc[UR14][R12.64+0x8] ;  /* 0x0000080e0c0c7981 */ /* 0x000ea8000c1e9b00 */
[----:B------:R-:W2:Y:S01]  /*0500*/  LDG.E.64.CONSTANT R2, desc[UR14][R2.64+0x8] ;  /* 0x0000080e02027981 */ /* 0x000ea2000c1e9b00 */
[----:B------:R-:W-:Y:S01]  /*0510*/  BSSY.RECONVERGENT B3, `(.L_x_122) ;  /* 0x0000025000037945 */ /* 0x000fe20003800200 */
[----:B---3--:R-:W-:Y:S01]  /*0520*/  FADD R24, R14, -R22 ;  /* 0x800000160e187221 */ /* 0x008fe20000000000 */
[----:B------:R-:W-:-:S03]  /*0530*/  FADD R0, R15, -R23 ;  /* 0x800000170f007221 */ /* 0x000fc60000000000 */
[----:B------:R-:W-:Y:S01]  /*0540*/  FADD R27, -R14, R24 ;  /* 0x000000180e1b7221 */ /* 0x000fe20000000100 */
[----:B--2---:R-:W-:-:S03]  /*0550*/  FADD R15, R2, -R12 ;  /* 0x8000000c020f7221 */ /* 0x004fc60000000000 */
[--C-:B------:R-:W-:Y:S01]  /*0560*/  FADD R25, R22, R27.reuse ;  /* 0x0000001b16197221 */ /* 0x100fe20000000000 */
[----:B------:R-:W-:Y:S01]  /*0570*/  FADD R27, R24, -R27 ;  /* 0x8000001b181b7221 */ /* 0x000fe20000000000 */
[----:B------:R-:W-:-:S03]  /*0580*/  FADD R23, -R2, R15 ;  /* 0x0000000f02177221 */ /* 0x000fc60000000100 */
[----:B------:R-:W-:Y:S01]  /*0590*/  FADD R14, R14, -R27 ;  /* 0x8000001b0e0e7221 */ /* 0x000fe20000000000 */
[----:B------:R-:W0:Y:S01]  /*05a0*/  MUFU.RCP R22, UR13 ;  /* 0x0000000d00167d08 */ /* 0x000e220008001000 */
[--C-:B------:R-:W-:Y:S01]  /*05b0*/  FADD R27, R15, -R23.reuse ;  /* 0x800000170f1b7221 */ /* 0x100fe20000000000 */
[----:B------:R-:W-:Y:S01]  /*05c0*/  FADD R12, R12, R23 ;  /* 0x000000170c0c7221 */ /* 0x000fe20000000000 */
[----:B------:R-:W-:Y:S02]  /*05d0*/  FADD R25, R14, -R25 ;  /* 0x800000190e197221 */ /* 0x000fe40000000000 */
[----:B------:R-:W-:Y:S01]  /*05e0*/  FADD R27, R2, -R27 ;  /* 0x8000001b021b7221 */ /* 0x000fe20000000000 */
[----:B------:R-:W-:Y:S01]  /*05f0*/  FADD R3, R3, -R13 ;  /* 0x8000000d03037221 */ /* 0x000fe20000000000 */
[----:B------:R-:W-:Y:S02]  /*0600*/  FADD R25, R25, R0 ;  /* 0x0000000019197221 */ /* 0x000fe40000000000 */
[----:B------:R-:W-:Y:S01]  /*0610*/  FADD R12, R27, -R12 ;  /* 0x8000000c1b0c7221 */ /* 0x000fe20000000000 */
[----:B------:R-:W-:-:S03]  /*0620*/  MOV R23, UR13 ;  /* 0x0000000d00177c02 */ /* 0x000fc60008000f00 */
[----:B------:R-:W-:Y:S01]  /*0630*/  FADD R12, R12, R3 ;  /* 0x000000030c0c7221 */ /* 0x000fe20000000000 */
[----:B------:R-:W-:Y:S01]  /*0640*/  FADD R3, R24, R25 ;  /* 0x0000001918037221 */ /* 0x000fe20000000000 */
[----:B0-----:R-:W-:-:S03]  /*0650*/  FFMA R13, R22, -R23, 1 ;  /* 0x3f800000160d7423 */ /* 0x001fc60000000817 */
[----:B------:R-:W0:Y:S01]  /*0660*/  FCHK P0, R3, UR13 ;  /* 0x0000000d03007d02 */ /* 0x000e220008000000 */
[----:B------:R-:W-:Y:S01]  /*0670*/  FFMA R22, R22, R13, R22 ;  /* 0x0000000d16167223 */ /* 0x000fe20000000016 */
[----:B------:R-:W-:-:S03]  /*0680*/  FADD R0, R15, R12 ;  /* 0x0000000c0f007221 */ /* 0x000fc60000000000 */
[----:B------:R-:W-:Y:S01]  /*0690*/  FFMA R29, R3, R22, RZ ;  /* 0x00000016031d7223 */ /* 0x000fe200000000ff */
[--C-:B------:R-:W-:Y:S01]  /*06a0*/  FADD R24, -R24, R3.reuse ;  /* 0x0000000318187221 */ /* 0x100fe20000000100 */
[----:B------:R-:W-:Y:S02]  /*06b0*/  FADD R15, -R15, R0 ;  /* 0x000000000f0f7221 */ /* 0x000fe40000000100 */
[----:B------:R-:W-:Y:S01]  /*06c0*/  FFMA R2, R29, -UR13, R3 ;  /* 0x8000000d1d027c23 */ /* 0x000fe20008000003 */
[----:B------:R-:W-:Y:S01]  /*06d0*/  FADD R24, R25, -R24 ;  /* 0x8000001819187221 */ /* 0x000fe20000000000 */
[----:B------:R-:W-:Y:S02]  /*06e0*/  FADD R15, R12, -R15 ;  /* 0x8000000f0c0f7221 */ /* 0x000fe40000000000 */
[----:B------:R-:W-:Y:S01]  /*06f0*/  FFMA R29, R22, R2, R29 ;  /* 0x00000002161d7223 */ /* 0x000fe2000000001d */
[----:B0-----:R-:W-:Y:S06]  /*0700*/  @!P0 BRA `(.L_x_123) ;  /* 0x0000000000148947 */ /* 0x001fec0003800000 */
[----:B------:R-:W-:Y:S02]  /*0710*/  MOV R2, R3 ;  /* 0x0000000300027202 */ /* 0x000fe40000000f00 */
[----:B------:R-:W-:Y:S02]  /*0720*/  MOV R13, UR13 ;  /* 0x0000000d000d7c02 */ /* 0x000fe40008000f00 */
[----:B------:R-:W-:-:S07]  /*0730*/  MOV R22, 0x750 ;  /* 0x0000075000167802 */ /* 0x000fce0000000f00 */
[----:B------:R-:W-:Y:S05]  /*0740*/  CALL.REL.NOINC `($__internal_7_$__cuda_sm3x_div_rn_noftz_f32_slowpath) ;  /* 0x0000003400fc7944 */ /* 0x000fea0003c00000 */
[----:B------:R-:W-:-:S07]  /*0750*/  MOV R29, R2 ;  /* 0x00000002001d7202 */ /* 0x000fce0000000f00 */
.L_x_123:
[----:B------:R-:W-:Y:S05]  /*0760*/  BSYNC.RECONVERGENT B3 ;  /* 0x0000000000037941 */ /* 0x000fea0003800200 */
.L_x_122:
[C---:B------:R-:W-:Y:S01]  /*0770*/  FMUL R12, R29.reuse, UR13 ;  /* 0x0000000d1d0c7c20 */ /* 0x040fe20008400000 */
[----:B------:R-:W-:Y:S03]  /*0780*/  BSSY.RECONVERGENT B3, `(.L_x_124) ;  /* 0x000001b000037945 */ /* 0x000fe60003800200 */
[----:B------:R-:W-:-:S04]  /*0790*/  FFMA R13, R29, UR13, -R12 ;  /* 0x0000000d1d0d7c23 */ /* 0x000fc8000800080c */
[----:B------:R-:W-:-:S04]  /*07a0*/  FADD R14, R12, R13 ;  /* 0x0000000d0c0e7221 */ /* 0x000fc80000000000 */
[C-C-:B------:R-:W-:Y:S01]  /*07b0*/  FADD R2, R3.reuse, -R14.reuse ;  /* 0x8000000e03027221 */ /* 0x140fe20000000000 */
[----:B------:R-:W-:Y:S02]  /*07c0*/  FADD R22, -R12, R14 ;  /* 0x0000000e0c167221 */ /* 0x000fe40000000100 */
[----:B------:R-:W0:Y:S01]  /*07d0*/  MUFU.RCP R12, UR13 ;  /* 0x0000000d000c7d08 */ /* 0x000e220008001000 */
[----:B------:R-:W-:Y:S01]  /*07e0*/  FADD R23, -R3, R2 ;  /* 0x0000000203177221 */ /* 0x000fe20000000100 */
[----:B------:R-:W-:-:S03]  /*07f0*/  FADD R13, R13, -R22 ;  /* 0x800000160d0d7221 */ /* 0x000fc60000000000 */
[--C-:B------:R-:W-:Y:S01]  /*0800*/  FADD R22, R2, -R23.reuse ;  /* 0x8000001702167221 */ /* 0x100fe20000000000 */
[----:B------:R-:W-:Y:S01]  /*0810*/  FADD R23, R14, R23 ;  /* 0x000000170e177221 */ /* 0x000fe20000000000 */
[----:B------:R-:W-:Y:S02]  /*0820*/  FADD R13, R24, -R13 ;  /* 0x8000000d180d7221 */ /* 0x000fe40000000000 */
[----:B------:R-:W-:Y:S01]  /*0830*/  FADD R22, R3, -R22 ;  /* 0x8000001603167221 */ /* 0x000fe20000000000 */
[----:B------:R-:W-:-:S03]  /*0840*/  MOV R3, UR13 ;  /* 0x0000000d00037c02 */ /* 0x000fc60008000f00 */
[----:B------:R-:W-:-:S04]  /*0850*/  FADD R22, R22, -R23 ;  /* 0x8000001716167221 */ /* 0x000fc80000000000 */
[----:B------:R-:W-:Y:S01]  /*0860*/  FADD R13, R22, R13 ;  /* 0x0000000d160d7221 */ /* 0x000fe20000000000 */
[----:B0-----:R-:W-:-:S03]  /*0870*/  FFMA R3, R12, -R3, 1 ;  /* 0x3f8000000c037423 */ /* 0x001fc60000000803 */
[----:B------:R-:W-:Y:S01]  /*0880*/  FADD R14, R2, R13 ;  /* 0x0000000d020e7221 */ /* 0x000fe20000000000 */
[----:B------:R-:W-:-:S03]  /*0890*/  FFMA R2, R12, R3, R12 ;  /* 0x000000030c027223 */ /* 0x000fc6000000000c */
[----:B------:R-:W0:Y:S01]  /*08a0*/  FCHK P0, R14, UR13 ;  /* 0x0000000d0e007d02 */ /* 0x000e220008000000 */
[----:B------:R-:W-:-:S04]  /*08b0*/  FFMA R3, R2, R14, RZ ;  /* 0x0000000e02037223 */ /* 0x000fc800000000ff */
[----:B------:R-:W-:-:S04]  /*08c0*/  FFMA R12, R3, -UR13, R14 ;  /* 0x8000000d030c7c23 */ /* 0x000fc8000800000e */
[----:B------:R-:W-:Y:S01]  /*08d0*/  FFMA R2, R2, R12, R3 ;  /* 0x0000000c02027223 */ /* 0x000fe20000000003 */
[----:B0-----:R-:W-:Y:S06]  /*08e0*/  @!P0 BRA `(.L_x_125) ;  /* 0x0000000000108947 */ /* 0x001fec0003800000 */
[----:B------:R-:W-:Y:S02]  /*08f0*/  MOV R2, R14 ;  /* 0x0000000e00027202 */ /* 0x000fe40000000f00 */
[----:B------:R-:W-:Y:S02]  /*0900*/  MOV R13, UR13 ;  /* 0x0000000d000d7c02 */ /* 0x000fe40008000f00 */
[----:B------:R-:W-:-:S07]  /*0910*/  MOV R22, 0x930 ;  /* 0x0000093000167802 */ /* 0x000fce0000000f00 */
[----:B------:R-:W-:Y:S05]  /*0920*/  CALL.REL.NOINC `($__internal_7_$__cuda_sm3x_div_rn_noftz_f32_slowpath) ;  /* 0x0000003400847944 */ /* 0x000fea0003c00000 */
.L_x_125:
[----:B------:R-:W-:Y:S05]  /*0930*/  BSYNC.RECONVERGENT B3 ;  /* 0x0000000000037941 */ /* 0x000fea0003800200 */
.L_x_124:
[----:B------:R-:W0:Y:S01]  /*0940*/  MUFU.RCP R3, UR13 ;  /* 0x0000000d00037d08 */ /* 0x000e220008001000 */
[----:B------:R-:W-:Y:S01]  /*0950*/  MOV R12, UR13 ;  /* 0x0000000d000c7c02 */ /* 0x000fe20008000f00 */
[----:B------:R-:W-:Y:S01]  /*0960*/  FADD R24, R2, R29 ;  /* 0x0000001d02187221 */ /* 0x000fe20000000000 */
[----:B------:R-:W-:Y:S05]  /*0970*/  BSSY.RECONVERGENT B3, `(.L_x_126) ;  /* 0x000000f000037945 */ /* 0x000fea0003800200 */
[----:B------:R-:W1:Y:S01]  /*0980*/  FCHK P0, R0, UR13 ;  /* 0x0000000d00007d02 */ /* 0x000e620008000000 */
[----:B0-----:R-:W-:-:S04]  /*0990*/  FFMA R12, R3, -R12, 1 ;  /* 0x3f800000030c7423 */ /* 0x001fc8000000080c */
[----:B------:R-:W-:Y:S01]  /*09a0*/  FFMA R12, R3, R12, R3 ;  /* 0x0000000c030c7223 */ /* 0x000fe20000000003 */
[----:B------:R-:W-:-:S03]  /*09b0*/  FADD R3, R24, -R29 ;  /* 0x8000001d18037221 */ /* 0x000fc60000000000 */
[----:B------:R-:W-:Y:S01]  /*09c0*/  FFMA R13, R0, R12, RZ ;  /* 0x0000000c000d7223 */ /* 0x000fe200000000ff */
[----:B------:R-:W-:-:S03]  /*09d0*/  FADD R3, -R3, R2 ;  /* 0x0000000203037221 */ /* 0x000fc60000000100 */
[----:B------:R-:W-:-:S04]  /*09e0*/  FFMA R28, R13, -UR13, R0 ;  /* 0x8000000d0d1c7c23 */ /* 0x000fc80008000000 */
[----:B------:R-:W-:Y:S01]  /*09f0*/  FFMA R28, R12, R28, R13 ;  /* 0x0000001c0c1c7223 */ /* 0x000fe2000000000d */
[----:B-1----:R-:W-:Y:S06]  /*0a00*/  @!P0 BRA `(.L_x_127) ;  /* 0x0000000000148947 */ /* 0x002fec0003800000 */
[----:B------:R-:W-:Y:S02]  /*0a10*/  MOV R2, R0 ;  /* 0x0000000000027202 */ /* 0x000fe40000000f00 */
[----:B------:R-:W-:Y:S02]  /*0a20*/  MOV R13, UR13 ;  /* 0x0000000d000d7c02 */ /* 0x000fe40008000f00 */
[----:B------:R-:W-:-:S07]  /*0a30*/  MOV R22, 0xa50 ;  /* 0x00000a5000167802 */ /* 0x000fce0000000f00 */
[----:B------:R-:W-:Y:S05]  /*0a40*/  CALL.REL.NOINC `($__internal_7_$__cuda_sm3x_div_rn_noftz_f32_slowpath) ;  /* 0x00000034003c7944 */ /* 0x000fea0003c00000 */
[----:B------:R-:W-:-:S07]  /*0a50*/  MOV R28, R2 ;  /* 0x00000002001c7202 */ /* 0x000fce0000000f00 */
.L_x_127:
[----:B------:R-:W-:Y:S05]  /*0a60*/  BSYNC.RECONVERGENT B3 ;  /* 0x0000000000037941 */ /* 0x000fea0003800200 */
.L_x_126:
[C---:B------:R-:W-:Y:S01]  /*0a70*/  FMUL R23, R28.reuse, UR13 ;  /* 0x0000000d1c177c20 */ /* 0x040fe20008400000 */
[----:B------:R-:W0:Y:S01]  /*0a80*/  MUFU.RCP R2, UR13 ;  /* 0x0000000d00027d08 */ /* 0x000e220008001000 */
[----:B------:R-:W-:Y:S02]  /*0a90*/  BSSY.RECONVERGENT B3, `(.L_x_128) ;  /* 0x000001a000037945 */ /* 0x000fe40003800200 */
[----:B------:R-:W-:-:S04]  /*0aa0*/  FFMA R12, R28, UR13, -R23 ;  /* 0x0000000d1c0c7c23 */ /* 0x000fc80008000817 */
        /* <DEDUP_REMOVED lines=9> */
[----:B------:R-:W-:Y:S01]  /*0b40*/  FADD R14, R23, -R14 ;  /* 0x8000000e170e7221 */ /* 0x000fe20000000000 */
[----:B------:R-:W-:-:S03]  /*0b50*/  MOV R23, UR13 ;  /* 0x0000000d00177c02 */ /* 0x000fc60008000f00 */
[----:B------:R-:W-:Y:S02]  /*0b60*/  FADD R14, R14, R15 ;  /* 0x0000000f0e0e7221 */ /* 0x000fe40000000000 */
[C---:B0-----:R-:W-:Y:S02]  /*0b70*/  FFMA R15, R2.reuse, -R23, 1 ;  /* 0x3f800000020f7423 */ /* 0x041fe40000000817 */
[----:B------:R-:W-:Y:S02]  /*0b80*/  FADD R14, R13, R14 ;  /* 0x0000000e0d0e7221 */ /* 0x000fe40000000000 */
[----:B------:R-:W-:Y:S02]  /*0b90*/  FFMA R0, R2, R15, R2 ;  /* 0x0000000f02007223 */ /* 0x000fe40000000002 */
[----:B------:R-:W0:Y:S02]  /*0ba0*/  FCHK P0, R14, UR13 ;  /* 0x0000000d0e007d02 */ /* 0x000e240008000000 */
        /* <DEDUP_REMOVED lines=8> */
.L_x_129:
[----:B------:R-:W-:Y:S05]  /*0c30*/  BSYNC.RECONVERGENT B3 ;  /* 0x0000000000037941 */ /* 0x000fea0003800200 */
.L_x_128:
[CC--:B------:R-:W-:Y:S01]  /*0c40*/  FMUL R13, R24.reuse, R24.reuse ;  /* 0x00000018180d7220 */ /* 0x0c0fe20000400000 */
[CC--:B------:R-:W-:Y:S01]  /*0c50*/  FFMA R14, R24.reuse, R3.reuse, RZ ;  /* 0x00000003180e7223 */ /* 0x0c0fe200000000ff */
[----:B------:R-:W-:Y:S02]  /*0c60*/  BSSY.RECONVERGENT B0, `(.L_x_130) ;  /* 0x000002c000007945 */ /* 0x000fe40003800200 */
[C---:B------:R-:W-:Y:S01]  /*0c70*/  FFMA R12, R24.reuse, R24, -R13 ;  /* 0x00000018180c7223 */ /* 0x040fe2000000080d */
[----:B------:R-:W-:-:S03]  /*0c80*/  FFMA R14, R24, R3, R14 ;  /* 0x00000003180e7223 */ /* 0x000fc6000000000e */
[----:B------:R-:W-:-:S04]  /*0c90*/  FADD R0, R13, R12 ;  /* 0x0000000c0d007221 */ /* 0x000fc80000000000 */
[----:B------:R-:W-:-:S04]  /*0ca0*/  FADD R13, R13, -R0 ;  /* 0x800000000d0d7221 */ /* 0x000fc80000000000 */
[----:B------:R-:W-:-:S04]  /*0cb0*/  FADD R13, R12, R13 ;  /* 0x0000000d0c0d7221 */ /* 0x000fc80000000000 */
[----:B------:R-:W-:Y:S01]  /*0cc0*/  FADD R23, R13, R14 ;  /* 0x0000000e0d177221 */ /* 0x000fe20000000000 */
[----:B------:R-:W-:-:S03]  /*0cd0*/  FADD R13, R2, R28 ;  /* 0x0000001c020d7221 */ /* 0x000fc60000000000 */
[----:B------:R-:W-:Y:S01]  /*0ce0*/  FADD R14, R0, R23 ;  /* 0x00000017000e7221 */ /* 0x000fe20000000000 */
[----:B------:R-:W-:-:S03]  /*0cf0*/  FADD R15, R13, -R28 ;  /* 0x8000001c0d0f7221 */ /* 0x000fc60000000000 */
[----:B------:R-:W-:Y:S01]  /*0d00*/  FADD R12, R13, -R14 ;  /* 0x8000000e0d0c7221 */ /* 0x000fe20000000000 */
[----:B------:R-:W-:Y:S01]  /*0d10*/  FADD R15, -R15, R2 ;  /* 0x000000020f0f7221 */ /* 0x000fe20000000100 */
[----:B------:R-:W-:Y:S02]  /*0d20*/  FADD R0, R0, -R14 ;  /* 0x8000000e00007221 */ /* 0x000fe40000000000 */
[----:B------:R-:W-:Y:S02]  /*0d30*/  FADD R25, -R13, R12 ;  /* 0x0000000c0d197221 */ /* 0x000fe40000000100 */
[----:B------:R-:W-:Y:S02]  /*0d40*/  FADD R0, R23, R0 ;  /* 0x0000000017007221 */ /* 0x000fe40000000000 */
[--C-:B------:R-:W-:Y:S01]  /*0d50*/  FADD R2, R12, -R25.reuse ;  /* 0x800000190c027221 */ /* 0x100fe20000000000 */
[----:B------:R-:W-:Y:S01]  /*0d60*/  FADD R25, R14, R25 ;  /* 0x000000190e197221 */ /* 0x000fe20000000000 */
[----:B------:R-:W-:-:S02]  /*0d70*/  FADD R15, R15, -R0 ;  /* 0x800000000f0f7221 */ /* 0x000fc40000000000 */
[----:B------:R-:W-:-:S04]  /*0d80*/  FADD R2, R13, -R2 ;  /* 0x800000020d027221 */ /* 0x000fc80000000000 */
[----:B------:R-:W-:-:S04]  /*0d90*/  FADD R2, R2, -R25 ;  /* 0x8000001902027221 */ /* 0x000fc80000000000 */
[----:B------:R-:W-:Y:S01]  /*0da0*/  FADD R15, R2, R15 ;  /* 0x0000000f020f7221 */ /* 0x000fe20000000000 */
[----:B------:R-:W-:-:S03]  /*0db0*/  HFMA2 R2, -RZ, RZ, 0, 0 ;  /* 0x00000000ff027431 */ /* 0x000fc600000001ff */
[----:B------:R-:W-:-:S04]  /*0dc0*/  FADD R13, R12, R15 ;  /* 0x0000000f0c0d7221 */ /* 0x000fc80000000000 */
[----:B------:R-:W-:-:S04]  /*0dd0*/  FADD R12, -R12, R13 ;  /* 0x0000000d0c0c7221 */ /* 0x000fc80000000100 */
[----:B------:R-:W-:-:S04]  /*0de0*/  FADD R12, R15, -R12 ;  /* 0x8000000c0f0c7221 */ /* 0x000fc80000000000 */
[C---:B------:R-:W-:Y:S01]  /*0df0*/  FADD R0, R13.reuse, R12 ;  /* 0x0000000c0d007221 */ /* 0x040fe20000000000 */
[----:B------:R-:W-:-:S04]  /*0e00*/  FSETP.GEU.AND P0, PT, R13, -R12, PT ;  /* 0x8000000c0d00720b */ /* 0x000fc80003f0e000 */
        /* <DEDUP_REMOVED lines=8> */
[----:B------:R-:W-:Y:S02]  /*0e90*/  MOV R2, R13 ;  /* 0x0000000d00027202 */ /* 0x000fe40000000f00 */
[----:B------:R-:W-:-:S07]  /*0ea0*/  MOV R12, 0xec0 ;  /* 0x00000ec0000c7802 */ /* 0x000fce0000000f00 */
[----:B-1----:R-:W-:Y:S05]  /*0eb0*/  CALL.REL.NOINC `($__internal_6_$__cuda_sm20_sqrt_rn_f32_slowpath) ;  /* 0x0000002c00c87944 */ /* 0x002fea0003c00000 */
[----:B------:R-:W-:Y:S05]  /*0ec0*/  BRA `(.L_x_133) ;  /* 0x0000000000107947 */ /* 0x000fea0003800000 */
.L_x_132:
[----:B-1----:R-:W-:Y:S01]  /*0ed0*/  FMUL.FTZ R2, R13, R0 ;  /* 0x000000000d027220 */ /* 0x002fe20000410000 */
[----:B------:R-:W-:-:S03]  /*0ee0*/  FMUL.FTZ R0, R0, 0.5 ;  /* 0x3f00000000007820 */ /* 0x000fc60000410000 */
[----:B------:R-:W-:-:S04]  /*0ef0*/  FFMA R13, -R2, R2, R13 ;  /* 0x00000002020d7223 */ /* 0x000fc8000000010d */
[----:B------:R-:W-:-:S07]  /*0f00*/  FFMA R2, R13, R0, R2 ;  /* 0x000000000d027223 */ /* 0x000fce0000000002 */
.L_x_133:
[----:B------:R-:W-:Y:S05]  /*0f10*/  BSYNC.RECONVERGENT B1 ;  /* 0x0000000000017941 */ /* 0x000fea0003800200 */
.L_x_131:
[----:B------:R-:W-:Y:S05]  /*0f20*/  BSYNC.RECONVERGENT B0 ;  /* 0x0000000000007941 */ /* 0x000fea0003800200 */
.L_x_130:
[----:B------:R-:W-:Y:S01]  /*0f30*/  FADD R13, R24, R3 ;  /* 0x00000003180d7221 */ /* 0x000fe20000000000 */
[----:B------:R-:W-:Y:S03]  /*0f40*/  BSSY.RECONVERGENT B3, `(.L_x_121) ;  /* 0x000000c000037945 */ /* 0x000fe60003800200 */
        /* <DEDUP_REMOVED lines=9> */
[----:B------:R-:W-:Y:S05]  /*0fe0*/  CALL.REL.NOINC `($__internal_7_$__cuda_sm3x_div_rn_noftz_f32_slowpath) ;  /* 0x0000002c00d47944 */ /* 0x000fea0003c00000 */
[----:B------:R-:W-:-:S07]  /*0ff0*/  MOV R0, R2 ;  /* 0x0000000200007202 */ /* 0x000fce0000000f00 */
.L_x_134:
[----:B------:R-:W-:Y:S05]  /*1000*/  BSYNC.RECONVERGENT B3 ;  /* 0x0000000000037941 */ /* 0x000fea0003800200 */
.L_x_121:
[----:B------:R-:W-:Y:S05]  /*1010*/  BSYNC.RECONVERGENT B2 ;  /* 0x0000000000027941 */ /* 0x000fea0003800200 */
.L_x_120:
[----:B------:R-:W-:-:S13]  /*1020*/  ISETP.GE.AND P0, PT, R21, R20, PT ;  /* 0x000000141500720c */ /* 0x000fda0003f06270 */
[----:B------:R-:W-:Y:S05]  /*1030*/  @P0 BRA `(.L_x_135) ;  /* 0x0000000c00e00947 */ /* 0x000fea0003800000 */
[----:B------:R-:W-:Y:S02]  /*1040*/  ISETP.NE.AND P0, PT, R16, RZ, PT ;  /* 0x000000ff1000720c */ /* 0x000fe40003f05270 */
[----:B------:R-:W-:Y:S02]  /*1050*/  ISETP.GT.U32.AND P1, PT, R17, -0x4, PT ;  /* 0xfffffffc1100780c */ /* 0x000fe40003f24070 */
[----:B------:R-:W-:-:S09]  /*1060*/  MOV R27, R21 ;  /* 0x00000015001b7202 */ /* 0x000fd20000000f00 */
[----:B------:R-:W-:Y:S05]  /*1070*/  @!P0 BRA `(.L_x_136) ;  /* 0x0000000000688947 */ /* 0x000fea0003800000 */
[----:B------:R-:W2:Y:S01]  /*1080*/  LDG.E.CONSTANT R12, desc[UR14][R4.64] ;  /* 0x0000000e040c7981 */ /* 0x000ea2000c1e9900 */
[----:B------:R-:W0:Y:S01]  /*1090*/  LDC.64 R2, c[0x0][0x3c8] ;  /* 0x0000f200ff027b82 */ /* 0x000e220000000a00 */
[----:B------:R-:W2:Y:S02]  /*10a0*/  LDCU UR5, c[0x0][0x398] ;  /* 0x00007300ff0577ac */ /* 0x000ea40008000800 */
[----:B------:R-:W3:Y:S01]  /*10b0*/  LDG.E.CONSTANT R13, desc[UR14][R6.64] ;  /* 0x0000000e060d7981 */ /* 0x000ee2000c1e9900 */
[----:B------:R-:W-:Y:S02]  /*10c0*/  ISETP.NE.AND P0, PT, R16, 0x1, PT ;  /* 0x000000011000780c */ /* 0x000fe40003f05270 */
[----:B------:R-:W-:Y:S01]  /*10d0*/  IADD3 R27, PT, PT, R21, 0x1, RZ ;  /* 0x00000001151b7810 */ /* 0x000fe20007ffe0ff */
[----:B--2---:R-:W-:Y:S02]  /*10e0*/  IMAD R23, R12, UR5, R19 ;  /* 0x000000050c177c24 */ /* 0x004fe4000f8e0213 */
[----:B---3--:R-:W-:-:S02]  /*10f0*/  FMUL R15, R13, R0 ;  /* 0x000000000d0f7220 */ /* 0x008fc40000400000 */
[----:B0-----:R-:W-:-:S05]  /*1100*/  IMAD.WIDE R12, R23, 0x4, R2 ;  /* 0x00000004170c7825 */ /* 0x001fca00078e0202 */
[----:B------:R0:W-:Y:S01]  /*1110*/  STG.E desc[UR14][R12.64], R15 ;  /* 0x0000000f0c007986 */ /* 0x0001e2000c10190e */
[----:B------:R-:W-:Y:S05]  /*1120*/  @!P0 BRA `(.L_x_136) ;  /* 0x00000000003c8947 */ /* 0x000fea0003800000 */
[----:B------:R-:W-:Y:S01]  /*1130*/  ISETP.NE.AND P0, PT, R16, 0x2, PT ;  /* 0x000000021000780c */ /* 0x000fe20003f05270 */
[----:B0-----:R-:W2:Y:S04]  /*1140*/  LDG.E.CONSTANT R12, desc[UR14][R4.64+0x4] ;  /* 0x0000040e040c7981 */ /* 0x001ea8000c1e9900 */
[----:B------:R-:W3:Y:S08]  /*1150*/  LDG.E.CONSTANT R15, desc[UR14][R6.64+0x4] ;  /* 0x0000040e060f7981 */ /* 0x000ef0000c1e9900 */
[----:B------:R-:W4:Y:S04]  /*1160*/  @P0 LDG.E.CONSTANT R14, desc[UR14][R4.64+0x8] ;  /* 0x0000080e040e0981 */ /* 0x000f28000c1e9900 */
[----:B------:R-:W5:Y:S01]  /*1170*/  @P0 LDG.E.CONSTANT R23, desc[UR14][R6.64+0x8] ;  /* 0x0000080e06170981 */ /* 0x000f62000c1e9900 */
[----:B------:R-:W-:-:S02]  /*1180*/  IADD3 R27, PT, PT, R21, 0x2, RZ ;  /* 0x00000002151b7810 */ /* 0x000fc40007ffe0ff */
[----:B------:R-:W-:Y:S01]  /*1190*/  @P0 MOV R27, R18 ;  /* 0x00000012001b0202 */ /* 0x000fe20000000f00 */
[----:B--2---:R-:W-:-:S04]  /*11a0*/  IMAD R13, R12, UR5, R19 ;  /* 0x000000050c0d7c24 */ /* 0x004fc8000f8e0213 */
[----:B------:R-:W-:-:S04]  /*11b0*/  IMAD.WIDE R12, R13, 0x4, R2 ;  /* 0x000000040d0c7825 */ /* 0x000fc800078e0202 */
[----:B---3--:R-:W-:Y:S01]  /*11c0*/  FMUL R15, R15, R0 ;  /* 0x000000000f0f7220 */ /* 0x008fe20000400000 */
[----:B----4-:R-:W-:-:S04]  /*11d0*/  @P0 IMAD R25, R14, UR5, R19 ;  /* 0x000000050e190c24 */ /* 0x010fc8000f8e0213 */
[----:B------:R-:W-:-:S04]  /*11e0*/  @P0 IMAD.WIDE R2, R25, 0x4, R2 ;  /* 0x0000000419020825 */ /* 0x000fc800078e0202 */
[----:B-----5:R-:W-:Y:S01]  /*11f0*/  @P0 FMUL R23, R23, R0 ;  /* 0x0000000017170220 */ /* 0x020fe20000400000 */
[----:B------:R1:W-:Y:S04]  /*1200*/  STG.E desc[UR14][R12.64], R15 ;  /* 0x0000000f0c007986 */ /* 0x0003e8000c10190e */
[----:B------:R1:W-:Y:S02]  /*1210*/  @P0 STG.E desc[UR14][R2.64], R23 ;  /* 0x0000001702000986 */ /* 0x0003e4000c10190e */
.L_x_136:
[----:B------:R-:W-:Y:S05]  /*1220*/  @P1 BRA `(.L_x_135) ;  /* 0x0000000c00641947 */ /* 0x000fea0003800000 */
[----:B------:R-:W-:Y:S01]  /*1230*/  IADD3 R26, PT, PT, -R20, R27, RZ ;  /* 0x0000001b141a7210 */ /* 0x000fe20007ffe1ff */
[----:B------:R-:W2:Y:S03]  /*1240*/  LDCU UR7, c[0x0][0x398] ;  /* 0x00007300ff0777ac */ /* 0x000ea60008000800 */
[----:B------:R-:W-:-:S13]  /*1250*/  ISETP.GE.AND P0, PT, R26, RZ, PT ;  /* 0x000000ff1a00720c */ /* 0x000fda0003f06270 */
[----:B------:R-:W-:Y:S05]  /*1260*/  @P0 BRA `(.L_x_137) ;  /* 0x0000000800d80947 */ /* 0x000fea0003800000 */
[----:B-1----:R-:W-:Y:S02]  /*1270*/  IADD3 R2, PT, PT, -R26, RZ, RZ ;  /* 0x000000ff1a027210 */ /* 0x002fe40007ffe1ff */
[----:B------:R-:W-:Y:S02]  /*1280*/  PLOP3.LUT P0, PT, PT, PT, PT, 0x80, 0x8 ;  /* 0x000000000008781c */ /* 0x000fe40003f0f070 */
[----:B------:R-:W-:-:S13]  /*1290*/  ISETP.GT.AND P1, PT, R2, 0xc, PT ;  /* 0x0000000c0200780c */ /* 0x000fda0003f24270 */
[----:B------:R-:W-:Y:S05]  /*12a0*/  @!P1 BRA `(.L_x_138) ;  /* 0x0000000400cc9947 */ /* 0x000fea0003800000 */
[----:B------:R-:W-:Y:S01]  /*12b0*/  PLOP3.LUT P0, PT, PT, PT, PT, 0x8, 0x80 ;  /* 0x000000000080781c */ /* 0x000fe20003f0e170 */
[----:B------:R-:W1:Y:S01]  /*12c0*/  LDCU UR5, c[0x0][0x398] ;  /* 0x00007300ff0577ac */ /* 0x000e620008000800 */
[----:B------:R-:W-:-:S11]  /*12d0*/  NOP ;  /* 0x0000000000007918 */ /* 0x000fd60000000000 */
.L_x_139:
[C---:B---3--:R-:W-:Y:S01]  /*12e0*/  IMAD.WIDE R24, R27.reuse, 0x4, R8 ;  /* 0x000000041b187825 */ /* 0x048fe200078e0208 */
[----:B------:R-:W3:Y:S03]  /*12f0*/  LDC.64 R2, c[0x0][0x3c8] ;  /* 0x0000f200ff027b82 */ /* 0x000ee60000000a00 */
[----:B0-----:R-:W-:Y:S01]  /*1300*/  IMAD.WIDE R14, R27, 0x4, R10 ;  /* 0x000000041b0e7825 */ /* 0x001fe200078e020a */
[----:B------:R-:W1:Y:S04]  /*1310*/  LDG.E.CONSTANT R22, desc[UR14][R24.64+-0x8] ;  /* 0xfffff80e18167981 */ /* 0x000e68000c1e9900 */
[----:B------:R-:W4:Y:S04]  /*1320*/  LDG.E.CONSTANT R23, desc[UR14][R14.64+-0x8] ;  /* 0xfffff80e0e177981 */ /* 0x000f28000c1e9900 */
[----:B------:R-:W5:Y:S04]  /*1330*/  LDG.E.CONSTANT R12, desc[UR14][R24.64+-0x4] ;  /* 0xfffffc0e180c7981 */ /* 0x000f68000c1e9900 */
[----:B------:R-:W2:Y:S04]  /*1340*/  LDG.E.CONSTANT R13, desc[UR14][R14.64+-0x4] ;  /* 0xfffffc0e0e0d7981 */ /* 0x000ea8000c1e9900 */
[----:B------:R-:W2:Y:S04]  /*1350*/  LDG.E.CONSTANT R28, desc[UR14][R24.64] ;  /* 0x0000000e181c7981 */ /* 0x000ea8000c1e9900 */
[----:B------:R-:W2:Y:S01]  /*1360*/  LDG.E.CONSTANT R24, desc[UR14][R24.64+0x4] ;  /* 0x0000040e18187981 */ /* 0x000ea2000c1e9900 */
[----:B-1----:R-:W-:-:S02]  /*1370*/  IMAD R22, R22, UR5, R19 ;  /* 0x0000000516167c24 */ /* 0x002fc4000f8e0213 */
[----:B----4-:R-:W-:Y:S02]  /*1380*/  FMUL R29, R23, R0 ;  /* 0x00000000171d7220 */ /* 0x010fe40000400000 */
[----:B---3--:R-:W-:-:S04]  /*1390*/  IMAD.WIDE R22, R22, 0x4, R2 ;  /* 0x0000000416167825 */ /* 0x008fc800078e0202 */
[----:B-----5:R-:W-:Y:S01]  /*13a0*/  IMAD R12, R12, UR5, R19 ;  /* 0x000000050c0c7c24 */ /* 0x020fe2000f8e0213 */
[----:B------:R2:W-:Y:S02]  /*13b0*/  STG.E desc[UR14][R22.64], R29 ;  /* 0x0000001d16007986 */ /* 0x0005e4000c10190e */
[----:B--2---:R-:W-:Y:S01]  /*13c0*/  FMUL R23, R13, R0 ;  /* 0x000000000d177220 */ /* 0x004fe20000400000 */
[----:B------:R-:W-:-:S05]  /*13d0*/  IMAD.WIDE R12, R12, 0x4, R2 ;  /* 0x000000040c0c7825 */ /* 0x000fca00078e0202 */
[----:B------:R0:W-:Y:S04]  /*13e0*/  STG.E desc[UR14][R12.64], R23 ;  /* 0x000000170c007986 */ /* 0x0001e8000c10190e */
[----:B0-----:R-:W2:Y:S04]  /*13f0*/  LDG.E.CONSTANT R13, desc[UR14][R14.64] ;  /* 0x0000000e0e0d7981 */ /* 0x001ea8000c1e9900 */
[----:B------:R-:W3:Y:S01]  /*1400*/  LDG.E.CONSTANT R15, desc[UR14][R14.64+0x4] ;  /* 0x0000040e0e0f7981 */ /* 0x000ee2000c1e9900 */
[----:B------:R-:W-:-:S04]  /*1410*/  IMAD R28, R28, UR5, R19 ;  /* 0x000000051c1c7c24 */ /* 0x000fc8000f8e0213 */
[----:B------:R-:W-:-:S04]  /*1420*/  IMAD.WIDE R28, R28, 0x4, R2 ;  /* 0x000000041c1c7825 */ /* 0x000fc800078e0202 */
[----:B------:R-:W-:Y:S02]  /*1430*/  IMAD R22, R24, UR5, R19 ;  /* 0x0000000518167c24 */ /* 0x000fe4000f8e0213 */
[----:B--2---:R-:W-:-:S05]  /*1440*/  FMUL R25, R13, R0 ;  /* 0x000000000d197220 */ /* 0x004fca0000400000 */
[----:B------:R0:W-:Y:S01]  /*1450*/  STG.E desc[UR14][R28.64], R25 ;  /* 0x000000191c007986 */ /* 0x0001e2000c10190e */
[----:B------:R-:W-:Y:S01]  /*1460*/  IMAD.WIDE R12, R22, 0x4, R2 ;  /* 0x00000004160c7825 */ /* 0x000fe200078e0202 */
[----:B0-----:R-:W-:-:S03]  /*1470*/  IADD3 R28, PT, PT, R27, 0x4, RZ ;  /* 0x000000041b1c7810 */ /* 0x001fc60007ffe0ff */
[----:B---3--:R-:W-:Y:S02]  /*1480*/  FMUL R29, R15, R0 ;  /* 0x000000000f1d7220 */ /* 0x008fe40000400000 */
[----:B------:R-:W-:-:S04]  /*1490*/  IMAD.WIDE R22, R28, 0x4, R8 ;  /* 0x000000041c167825 */ /* 0x000fc800078e0208 */
[----:B------:R-:W-:Y:S01]  /*14a0*/  IMAD.WIDE R14, R28, 0x4, R10 ;  /* 0x000000041c0e7825 */ /* 0x000fe200078e020a */
[----:B------:R-:W2:Y:S04]  /*14b0*/  LDG.E.CONSTANT R24, desc[UR14][R22.64+-0x8] ;  /* 0xfffff80e16187981 */ /* 0x000ea8000c1e9900 */
[----:B------:R-:W3:Y:S04]  /*14c0*/  LDG.E.CONSTANT R25, desc[UR14][R14.64+-0x8] ;  /* 0xfffff80e0e197981 */ /* 0x000ee8000c1e9900 */
[----:B------:R0:W-:Y:S04]  /*14d0*/  STG.E desc[UR14][R12.64], R29 ;  /* 0x0000001d0c007986 */ /* 0x0001e8000c10190e */
[----:B0-----:R-:W4:Y:S04]  /*14e0*/  LDG.E.CONSTANT R12, desc[UR14][R22.64+-0x4] ;  /* 0xfffffc0e160c7981 */ /* 0x001f28000c1e9900 */
[----:B------:R-:W5:Y:S01]  /*14f0*/  LDG.E.CONSTANT R13, desc[UR14][R14.64+-0x4] ;  /* 0xfffffc0e0e0d7981 */ /* 0x000f62000c1e9900 */
[----:B--2---:R-:W-:-:S02]  /*1500*/  IMAD R24, R24, UR5, R19 ;  /* 0x0000000518187c24 */ /* 0x004fc4000f8e0213 */
[----:B---3--:R-:W-:Y:S02]  /*1510*/  FMUL R28, R25, R0 ;  /* 0x00000000191c7220 */ /* 0x008fe40000400000 */
[----:B------:R-:W-:-:S05]  /*1520*/  IMAD.WIDE R24, R24, 0x4, R2 ;  /* 0x0000000418187825 */ /* 0x000fca00078e0202 */
[----:B------:R5:W-:Y:S01]  /*1530*/  STG.E desc[UR14][R24.64], R28 ;  /* 0x0000001c18007986 */ /* 0x000be2000c10190e */
[----:B----4-:R-:W-:Y:S02]  /*1540*/  IMAD R29, R12, UR5, R19 ;  /* 0x000000050c1d7c24 */ /* 0x010fe4000f8e0213 */
[----:B-----5:R-:W-:Y:S02]  /*1550*/  FMUL R25, R13, R0 ;  /* 0x000000000d197220 */ /* 0x020fe40000400000 */
[----:B------:R-:W-:Y:S02]  /*1560*/  IMAD.WIDE R12, R29, 0x4, R2 ;  /* 0x000000041d0c7825 */ /* 0x000fe400078e0202 */
[----:B------:R-:W2:Y:S04]  /*1570*/  LDG.E.CONSTANT R29, desc[UR14][R22.64] ;  /* 0x0000000e161d7981 */ /* 0x000ea8000c1e9900 */
[----:B------:R0:W-:Y:S04]  /*1580*/  STG.E desc[UR14][R12.64], R25 ;  /* 0x000000190c007986 */ /* 0x0001e8000c10190e */
[----:B------:R-:W3:Y:S04]  /*1590*/  LDG.E.CONSTANT R22, desc[UR14][R22.64+0x4] ;  /* 0x0000040e16167981 */ /* 0x000ee8000c1e9900 */
[----:B0-----:R-:W4:Y:S04]  /*15a0*/  LDG.E.CONSTANT R13, desc[UR14][R14.64] ;  /* 0x0000000e0e0d7981 */ /* 0x001f28000c1e9900 */
[----:B------:R-:W5:Y:S01]  /*15b0*/  LDG.E.CONSTANT R15, desc[UR14][R14.64+0x4] ;  /* 0x0000040e0e0f7981 */ /* 0x000f62000c1e9900 */
[----:B--2---:R-:W-:-:S04]  /*15c0*/  IMAD R29, R29, UR5, R19 ;  /* 0x000000051d1d7c24 */ /* 0x004fc8000f8e0213 */
[----:B------:R-:W-:-:S04]  /*15d0*/  IMAD.WIDE R28, R29, 0x4, R2 ;  /* 0x000000041d1c7825 */ /* 0x000fc800078e0202 */
[----:B---3--:R-:W-:Y:S02]  /*15e0*/  IMAD R24, R22, UR5, R19 ;  /* 0x0000000516187c24 */ /* 0x008fe4000f8e0213 */
[----:B----4-:R-:W-:-:S05]  /*15f0*/  FMUL R23, R13, R0 ;  /* 0x000000000d177220 */ /* 0x010fca0000400000 */
[----:B------:R0:W-:Y:S01]  /*1600*/  STG.E desc[UR14][R28.64], R23 ;  /* 0x000000171c007986 */ /* 0x0001e2000c10190e */
[----:B------:R-:W-:Y:S01]  /*1610*/  IMAD.WIDE R12, R24, 0x4, R2 ;  /* 0x00000004180c7825 */ /* 0x000fe200078e0202 */
[----:B0-----:R-:W-:-:S03]  /*1620*/  IADD3 R28, PT, PT, R27, 0x8, RZ ;  /* 0x000000081b1c7810 */ /* 0x001fc60007ffe0ff */
[----:B-----5:R-:W-:Y:S02]  /*1630*/  FMUL R29, R15, R0 ;  /* 0x000000000f1d7220 */ /* 0x020fe40000400000 */
        /* <DEDUP_REMOVED lines=37> */
[----:B------:R4:W-:Y:S02]  /*1890*/  STG.E desc[UR14][R24.64], R28 ;  /* 0x0000001c18007986 */ /* 0x0009e4000c10190e */
[----:B----4-:R-:W-:Y:S02]  /*18a0*/  IMAD R25, R12, UR5, R19 ;  /* 0x000000050c197c24 */ /* 0x010fe4000f8e0213 */
[----:B------:R-:W2:Y:S01]  /*18b0*/  LDG.E.CONSTANT R28, desc[UR14][R14.64+0x4] ;  /* 0x0000040e0e1c7981 */ /* 0x000ea2000c1e9900 */
[----:B-----5:R-:W-:Y:S01]  /*18c0*/  FMUL R29, R13, R0 ;  /* 0x000000000d1d7220 */ /* 0x020fe20000400000 */
[----:B------:R-:W-:-:S05]  /*18d0*/  IMAD.WIDE R12, R25, 0x4, R2 ;  /* 0x00000004190c7825 */ /* 0x000fca00078e0202 */
[----:B------:R0:W-:Y:S04]  /*18e0*/  STG.E desc[UR14][R12.64], R29 ;  /* 0x0000001d0c007986 */ /* 0x0001e8000c10190e */
[----:B0-----:R-:W3:Y:S04]  /*18f0*/  LDG.E.CONSTANT R12, desc[UR14][R22.64] ;  /* 0x0000000e160c7981 */ /* 0x001ee8000c1e9900 */
[----:B------:R-:W4:Y:S04]  /*1900*/  LDG.E.CONSTANT R29, desc[UR14][R14.64] ;  /* 0x0000000e0e1d7981 */ /* 0x000f28000c1e9900 */
[----:B------:R-:W5:Y:S01]  /*1910*/  LDG.E.CONSTANT R22, desc[UR14][R22.64+0x4] ;  /* 0x0000040e16167981 */ /* 0x000f62000c1e9900 */
[----:B------:R-:W-:-:S04]  /*1920*/  IADD3 R26, PT, PT, R26, 0x10, RZ ;  /* 0x000000101a1a7810 */ /* 0x000fc80007ffe0ff */
[----:B------:R-:W-:Y:S02]  /*1930*/  ISETP.GE.AND P1, PT, R26, -0xc, PT ;  /* 0xfffffff41a00780c */ /* 0x000fe40003f26270 */
[----:B------:R-:W-:Y:S01]  /*1940*/  IADD3 R27, PT, PT, R27, 0x10, RZ ;  /* 0x000000101b1b7810 */ /* 0x000fe20007ffe0ff */
[----:B--2---:R-:W-:Y:S01]  /*1950*/  FMUL R28, R28, R0 ;  /* 0x000000001c1c7220 */ /* 0x004fe20000400000 */
[----:B---3--:R-:W-:-:S04]  /*1960*/  IMAD R25, R12, UR5, R19 ;  /* 0x000000050c197c24 */ /* 0x008fc8000f8e0213 */
[----:B------:R-:W-:-:S04]  /*1970*/  IMAD.WIDE R24, R25, 0x4, R2 ;  /* 0x0000000419187825 */ /* 0x000fc800078e0202 */
[----:B----4-:R-:W-:Y:S01]  /*1980*/  FMUL R29, R29, R0 ;  /* 0x000000001d1d7220 */ /* 0x010fe20000400000 */
[----:B-----5:R-:W-:-:S04]  /*1990*/  IMAD R13, R22, UR5, R19 ;  /* 0x00000005160d7c24 */ /* 0x020fc8000f8e0213 */
[----:B------:R-:W-:Y:S01]  /*19a0*/  IMAD.WIDE R2, R13, 0x4, R2 ;  /* 0x000000040d027825 */ /* 0x000fe200078e0202 */
[----:B------:R3:W-:Y:S04]  /*19b0*/  STG.E desc[UR14][R24.64], R29 ;  /* 0x0000001d18007986 */ /* 0x0007e8000c10190e */
[----:B------:R3:W-:Y:S01]  /*19c0*/  STG.E desc[UR14][R2.64], R28 ;  /* 0x0000001c02007986 */ /* 0x0007e2000c10190e */
[----:B------:R-:W-:Y:S05]  /*19d0*/  @!P1 BRA `(.L_x_139) ;  /* 0xfffffff800409947 */ /* 0x000fea000383ffff */
.L_x_138:
[----:B---3--:R-:W-:-:S04]  /*19e0*/  IADD3 R2, PT, PT, -R26, RZ, RZ ;  /* 0x000000ff1a027210 */ /* 0x008fc80007ffe1ff */
[----:B------:R-:W-:-:S13]  /*19f0*/  ISETP.GT.AND P1, PT, R2, 0x4, PT ;  /* 0x000000040200780c */ /* 0x000fda0003f24270 */
[----:B------:R-:W-:Y:S05]  /*1a00*/  @!P1 BRA `(.L_x_140) ;  /* 0x0000000000e89947 */ /* 0x000fea0003800000 */
[C---:B------:R-:W-:Y:S01]  /*1a10*/  IMAD.WIDE R24, R27.reuse, 0x4, R8 ;  /* 0x000000041b187825 */ /* 0x040fe200078e0208 */
[----:B------:R-:W1:Y:S01]  /*1a20*/  LDC.64 R2, c[0x0][0x3c8] ;  /* 0x0000f200ff027b82 */ /* 0x000e620000000a00 */
[----:B------:R-:W3:Y:S02]  /*1a30*/  LDCU UR5, c[0x0][0x398] ;  /* 0x00007300ff0577ac */ /* 0x000ee40008000800 */
[----:B0-----:R-:W-:Y:S01]  /*1a40*/  IMAD.WIDE R14, R27, 0x4, R10 ;  /* 0x000000041b0e7825 */ /* 0x001fe200078e020a */
[----:B------:R-:W3:Y:S04]  /*1a50*/  LDG.E.CONSTANT R22, desc[UR14][R24.64+-0x8] ;  /* 0xfffff80e18167981 */ /* 0x000ee8000c1e9900 */
[----:B------:R-:W4:Y:S04]  /*1a60*/  LDG.E.CONSTANT R23, desc[UR14][R14.64+-0x8] ;  /* 0xfffff80e0e177981 */ /* 0x000f28000c1e9900 */
[----:B------:R-:W5:Y:S04]  /*1a70*/  LDG.E.CONSTANT R12, desc[UR14][R24.64+-0x4] ;  /* 0xfffffc0e180c7981 */ /* 0x000f68000c1e9900 */
[----:B------:R-:W2:Y:S04]  /*1a80*/  LDG.E.CONSTANT R13, desc[UR14][R14.64+-0x4] ;  /* 0xfffffc0e0e0d7981 */ /* 0x000ea8000c1e9900 */
[----:B------:R-:W2:Y:S04]  /*1a90*/  LDG.E.CONSTANT R28, desc[UR14][R24.64] ;  /* 0x0000000e181c7981 */ /* 0x000ea8000c1e9900 */
[----:B------:R-:W2:Y:S01]  /*1aa0*/  LDG.E.CONSTANT R24, desc[UR14][R24.64+0x4] ;  /* 0x0000040e18187981 */ /* 0x000ea2000c1e9900 */
[----:B---3--:R-:W-:-:S02]  /*1ab0*/  IMAD R22, R22, UR5, R19 ;  /* 0x0000000516167c24 */ /* 0x008fc4000f8e0213 */
[----:B----4-:R-:W-:Y:S02]  /*1ac0*/  FMUL R29, R23, R0 ;  /* 0x00000000171d7220 */ /* 0x010fe40000400000 */
[----:B-1----:R-:W-:-:S04]  /*1ad0*/  IMAD.WIDE R22, R22, 0x4, R2 ;  /* 0x0000000416167825 */ /* 0x002fc800078e0202 */
        /* <DEDUP_REMOVED lines=34> */
[----:B------:R-:W-:-:S02]  /*1d00*/  PLOP3.LUT P0, PT, PT, PT, PT, 0x8, 0x80 ;  /* 0x000000000080781c */ /* 0x000fc40003f0e170 */
[----:B------:R-:W-:Y:S02]  /*1d10*/  IADD3 R26, PT, PT, R26, 0x8, RZ ;  /* 0x000000081a1a7810 */ /* 0x000fe40007ffe0ff */
        /* <DEDUP_REMOVED lines=8> */
[----:B------:R1:W-:Y:S02]  /*1da0*/  STG.E desc[UR14][R2.64], R28 ;  /* 0x0000001c02007986 */ /* 0x0003e4000c10190e */
.L_x_140:
[----:B------:R-:W-:-:S13]  /*1db0*/  ISETP.NE.OR P0, PT, R26, RZ, P0 ;  /* 0x000000ff1a00720c */ /* 0x000fda0000705670 */
[----:B------:R-:W-:Y:S05]  /*1dc0*/  @!P0 BRA `(.L_x_135) ;  /* 0x00000000007c8947 */ /* 0x000fea0003800000 */
.L_x_137:
[C---:B01----:R-:W-:Y:S01]  /*1dd0*/  IMAD.WIDE R14, R27.reuse, 0x4, R8 ;  /* 0x000000041b0e7825 */ /* 0x043fe200078e0208 */
[----:B---3--:R-:W0:Y:S03]  /*1de0*/  LDC.64 R2, c[0x0][0x3c8] ;  /* 0x0000f200ff027b82 */ /* 0x008e260000000a00 */
[----:B------:R-:W-:Y:S01]  /*1df0*/  IMAD.WIDE R12, R27, 0x4, R10 ;  /* 0x000000041b0c7825 */ /* 0x000fe200078e020a */
[----:B------:R-:W2:Y:S04]  /*1e00*/  LDG.E.CONSTANT R22, desc[UR14][R14.64+-0x8] ;  /* 0xfffff80e0e167981 */ /* 0x000ea8000c1e9900 */
[----:B------:R-:W3:Y:S04]  /*1e10*/  LDG.E.CONSTANT R23, desc[UR14][R12.64+-0x8] ;  /* 0xfffff80e0c177981 */ /* 0x000ee8000c1e9900 */
[----:B------:R-:W4:Y:S04]  /*1e20*/  LDG.E.CONSTANT R24, desc[UR14][R14.64+-0x4] ;  /* 0xfffffc0e0e187981 */ /* 0x000f28000c1e9900 */
[----:B------:R-:W5:Y:S01]  /*1e30*/  LDG.E.CONSTANT R25, desc[UR14][R12.64+-0x4] ;  /* 0xfffffc0e0c197981 */ /* 0x000f62000c1e9900 */
[----:B--2---:R-:W-:-:S02]  /*1e40*/  IMAD R22, R22, UR7, R19 ;  /* 0x0000000716167c24 */ /* 0x004fc4000f8e0213 */
[----:B---3--:R-:W-:Y:S02]  /*1e50*/  FMUL R29, R23, R0 ;  /* 0x00000000171d7220 */ /* 0x008fe40000400000 */
[----:B0-----:R-:W-:-:S04]  /*1e60*/  IMAD.WIDE R22, R22, 0x4, R2 ;  /* 0x0000000416167825 */ /* 0x001fc800078e0202 */
[----:B----4-:R-:W-:Y:S01]  /*1e70*/  IMAD R24, R24, UR7, R19 ;  /* 0x0000000718187c24 */ /* 0x010fe2000f8e0213 */
[----:B------:R0:W-:Y:S01]  /*1e80*/  STG.E desc[UR14][R22.64], R29 ;  /* 0x0000001d16007986 */ /* 0x0001e2000c10190e */
[----:B-----5:R-:W-:Y:S02]  /*1e90*/  FMUL R28, R25, R0 ;  /* 0x00000000191c7220 */ /* 0x020fe40000400000 */
[----:B------:R-:W-:-:S05]  /*1ea0*/  IMAD.WIDE R24, R24, 0x4, R2 ;  /* 0x0000000418187825 */ /* 0x000fca00078e0202 */
[----:B------:R1:W-:Y:S04]  /*1eb0*/  STG.E desc[UR14][R24.64], R28 ;  /* 0x0000001c18007986 */ /* 0x0003e8000c10190e */
[----:B0-----:R-:W2:Y:S04]  /*1ec0*/  LDG.E.CONSTANT R22, desc[UR14][R14.64] ;  /* 0x0000000e0e167981 */ /* 0x001ea8000c1e9900 */
[----:B------:R-:W3:Y:S04]  /*1ed0*/  LDG.E.CONSTANT R29, desc[UR14][R12.64] ;  /* 0x0000000e0c1d7981 */ /* 0x000ee8000c1e9900 */
[----:B-1----:R-:W4:Y:S04]  /*1ee0*/  LDG.E.CONSTANT R28, desc[UR14][R12.64+0x4] ;  /* 0x0000040e0c1c7981 */ /* 0x002f28000c1e9900 */
[----:B------:R-:W5:Y:S01]  /*1ef0*/  LDG.E.CONSTANT R14, desc[UR14][R14.64+0x4] ;  /* 0x0000040e0e0e7981 */ /* 0x000f62000c1e9900 */
[----:B------:R-:W-:-:S04]  /*1f00*/  IADD3 R26, PT, PT, R26, 0x4, RZ ;  /* 0x000000041a1a7810 */ /* 0x000fc80007ffe0ff */
[----:B------:R-:W-:Y:S02]  /*1f10*/  ISETP.NE.AND P0, PT, R26, RZ, PT ;  /* 0x000000ff1a00720c */ /* 0x000fe40003f05270 */
[----:B------:R-:W-:Y:S01]  /*1f20*/  IADD3 R27, PT, PT, R27, 0x4, RZ ;  /* 0x000000041b1b7810 */ /* 0x000fe20007ffe0ff */
[----:B--2---:R-:W-:-:S04]  /*1f30*/  IMAD R23, R22, UR7, R19 ;  /* 0x0000000716177c24 */ /* 0x004fc8000f8e0213 */
[----:B------:R-:W-:-:S04]  /*1f40*/  IMAD.WIDE R22, R23, 0x4, R2 ;  /* 0x0000000417167825 */ /* 0x000fc800078e0202 */
[----:B---3--:R-:W-:Y:S01]  /*1f50*/  FMUL R29, R29, R0 ;  /* 0x000000001d1d7220 */ /* 0x008fe20000400000 */
[----:B-----5:R-:W-:-:S04]  /*1f60*/  IMAD R25, R14, UR7, R19 ;  /* 0x000000070e197c24 */ /* 0x020fc8000f8e0213 */
[----:B------:R-:W-:-:S04]  /*1f70*/  IMAD.WIDE R2, R25, 0x4, R2 ;  /* 0x0000000419027825 */ /* 0x000fc800078e0202 */
[----:B----4-:R-:W-:Y:S01]  /*1f80*/  FMUL R25, R28, R0 ;  /* 0x000000001c197220 */ /* 0x010fe20000400000 */
[----:B------:R3:W-:Y:S04]  /*1f90*/  STG.E desc[UR14][R22.64], R29 ;  /* 0x0000001d16007986 */ /* 0x0007e8000c10190e */
[----:B------:R3:W-:Y:S01]  /*1fa0*/  STG.E desc[UR14][R2.64], R25 ;  /* 0x0000001902007986 */ /* 0x0007e2000c10190e */
[----:B------:R-:W-:Y:S05]  /*1fb0*/  @P0 BRA `(.L_x_137) ;  /* 0xfffffffc00840947 */ /* 0x000fea000383ffff */
.L_x_135:
[----:B------:R-:W4:Y:S01]  /*1fc0*/  LDCU UR5, c[0x0][0x398] ;  /* 0x00007300ff0577ac */ /* 0x000f220008000800 */
[----:B------:R-:W-:-:S04]  /*1fd0*/  IADD3 R19, PT, PT, R19, UR6, RZ ;  /* 0x0000000613137c10 */ /* 0x000fc8000fffe0ff */
[----:B----4-:R-:W-:-:S13]  /*1fe0*/  ISETP.GE.AND P0, PT, R19, UR5, PT ;  /* 0x0000000513007c0c */ /* 0x010fda000bf06270 */
[----:B------:R-:W-:Y:S05]  /*1ff0*/  @!P0 BRA `(.L_x_141) ;  /* 0xffffffe000f08947 */ /* 0x000fea000383ffff */
[----:B--2---:R-:W-:Y:S05]  /*2000*/  EXIT ;  /* 0x000000000000794d */ /* 0x004fea0003800000 */
.L_x_119:
[----:B------:R-:W0:Y:S01]  /*2010*/  LDC.64 R16, c[0x0][0x3b8] ;  /* 0x0000ee00ff107b82 */ /* 0x000e220000000a00 */
[C---:B-----5:R-:W-:Y:S02]  /*2020*/  IADD3 R4, PT, PT, -R21.reuse, R20, RZ ;  /* 0x0000001415047210 */ /* 0x060fe40007ffe1ff */
[C---:B------:R-:W-:Y:S02]  /*2030*/  IADD3 R3, PT, PT, R21.reuse, 0x1, RZ ;  /* 0x0000000115037810 */ /* 0x040fe40007ffe0ff */
[C---:B------:R-:W-:Y:S02]  /*2040*/  IADD3 R0, PT, PT, R21.reuse, 0x3, RZ ;  /* 0x0000000315007810 */ /* 0x040fe40007ffe0ff */
[----:B------:R-:W-:Y:S01]  /*2050*/  LOP3.LUT R4, R4, 0x3, RZ, 0xc0, !PT ;  /* 0x0000000304047812 */ /* 0x000fe200078ec0ff */
[----:B------:R-:W1:Y:S01]  /*2060*/  LDC.64 R10, c[0x0][0x3b0] ;  /* 0x0000ec00ff0a7b82 */ /* 0x000e620000000a00 */
[----:B0-----:R-:W-:-:S04]  /*2070*/  IMAD.WIDE R16, R21, 0x4, R16 ;  /* 0x0000000415107825 */ /* 0x001fc800078e0210 */
[----:B-1----:R-:W-:-:S07]  /*2080*/  IMAD.WIDE R10, R21, 0x4, R10 ;  /* 0x00000004150a7825 */ /* 0x002fce00078e020a */
.L_x_163:
[----:B------:R-:W-:Y:S01]  /*2090*/  ISETP.GE.AND P0, PT, R19, UR4, PT ;  /* 0x0000000413007c0c */ /* 0x000fe2000bf06270 */
[----:B------:R-:W-:Y:S01]  /*20a0*/  BSSY.RECONVERGENT B2, `(.L_x_142) ;  /* 0x00000d1000027945 */ /* 0x000fe20003800200 */
[----:B------:R-:W-:-:S11]  /*20b0*/  MOV R2, 0x7fffffff ;  /* 0x7fffffff00027802 */ /* 0x000fd60000000f00 */
[----:B0123--:R-:W-:Y:S05]  /*20c0*/  @!P0 BRA `(.L_x_143) ;  /* 0x0000000c00388947 */ /* 0x00ffea0003800000 */
[----:B------:R-:W0:Y:S01]  /*20d0*/  LDC.64 R8, c[0x0][0x390] ;  /* 0x0000e400ff087b82 */ /* 0x000e220000000a00 */
[----:B------:R-:W1:Y:S01]  /*20e0*/  LDCU.64 UR8, c[0x0][0x390] ;  /* 0x00007200ff0877ac */ /* 0x000e620008000a00 */
[----:B------:R-:W-:Y:S02]  /*20f0*/  SHF.R.S32.HI R18, RZ, 0x1f, R19 ;  /* 0x0000001fff127819 */ /* 0x000fe40000011413 */
[----:B------:R-:W-:-:S04]  /*2100*/  IADD3 R14, P0, PT, R19, -UR12, RZ ;  /* 0x8000000c130e7c10 */ /* 0x000fc8000ff1e0ff */
[----:B------:R-:W-:Y:S02]  /*2110*/  IADD3.X R5, PT, PT, R18, ~UR16, RZ, P0, !PT ;  /* 0x8000001012057c10 */ /* 0x000fe400087fe4ff */
[----:B-1----:R-:W-:-:S04]  /*2120*/  LEA R6, P0, R14, UR8, 0x2 ;  /* 0x000000080e067c11 */ /* 0x002fc8000f8010ff */
[----:B------:R-:W-:Y:S01]  /*2130*/  LEA.HI.X R7, R14, UR9, R5, 0x2, P0 ;  /* 0x000000090e077c11 */ /* 0x000fe200080f1405 */
[----:B0-----:R-:W-:-:S05]  /*2140*/  IMAD.WIDE R8, R19, 0x4, R8 ;  /* 0x0000000413087825 */ /* 0x001fca00078e0208 */
[----:B------:R-:W2:Y:S04]  /*2150*/  LDG.E.CONSTANT R7, desc[UR14][R6.64+0x4] ;  /* 0x0000040e06077981 */ /* 0x000ea8000c1e9900 */
[----:B------:R-:W2:Y:S02]  /*2160*/  LDG.E.CONSTANT R8, desc[UR14][R8.64+0x4] ;  /* 0x0000040e08087981 */ /* 0x000ea4000c1e9900 */
[----:B--2---:R-:W-:-:S13]  /*2170*/  ISETP.NE.AND P0, PT, R8, R7, PT ;  /* 0x000000070800720c */ /* 0x004fda0003f05270 */
[----:B------:R-:W-:Y:S05]  /*2180*/  @P0 BRA `(.L_x_143) ;  /* 0x0000000c00080947 */ /* 0x000fea0003800000 */
[----:B------:R-:W0:Y:S01]  /*2190*/  LDCU.128 UR8, c[0x0][0x380] ;  /* 0x00007000ff0877ac */ /* 0x000e220008000c00 */
[C---:B------:R-:W-:Y:S02]  /*21a0*/  SHF.L.U32 R12, R19.reuse, 0x3, RZ ;  /* 0x00000003130c7819 */ /* 0x040fe400000006ff */
[C---:B------:R-:W-:Y:S02]  /*21b0*/  SHF.L.U64.HI R2, R14.reuse, 0x3, R5 ;  /* 0x000000030e027819 */ /* 0x040fe40000010205 */
[----:B------:R-:W-:Y:S02]  /*21c0*/  SHF.L.U32 R14, R14, 0x3, RZ ;  /* 0x000000030e0e7819 */ /* 0x000fe400000006ff */
[----:B------:R-:W-:Y:S02]  /*21d0*/  SHF.L.U64.HI R5, R19, 0x3, R18 ;  /* 0x0000000313057819 */ /* 0x000fe40000010212 */
[----:B0-----:R-:W-:Y:S02]  /*21e0*/  IADD3 R8, P0, PT, R12, UR8, RZ ;  /* 0x000000080c087c10 */ /* 0x001fe4000ff1e0ff */
[----:B------:R-:W-:-:S02]  /*21f0*/  IADD3 R22, P1, PT, R14, UR8, RZ ;  /* 0x000000080e167c10 */ /* 0x000fc4000ff3e0ff */
[----:B------:R-:W-:Y:S02]  /*2200*/  IADD3 R12, P2, PT, R12, UR10, RZ ;  /* 0x0000000a0c0c7c10 */ /* 0x000fe4000ff5e0ff */
[----:B------:R-:W-:Y:S02]  /*2210*/  IADD3 R14, P3, PT, R14, UR10, RZ ;  /* 0x0000000a0e0e7c10 */ /* 0x000fe4000ff7e0ff */
[C---:B------:R-:W-:Y:S02]  /*2220*/  IADD3.X R9, PT, PT, R5.reuse, UR9, RZ, P0, !PT ;  /* 0x0000000905097c10 */ /* 0x040fe400087fe4ff */
[C---:B------:R-:W-:Y:S02]  /*2230*/  IADD3.X R23, PT, PT, R2.reuse, UR9, RZ, P1, !PT ;  /* 0x0000000902177c10 */ /* 0x040fe40008ffe4ff */
[----:B------:R-:W-:Y:S02]  /*2240*/  IADD3.X R13, PT, PT, R5, UR11, RZ, P2, !PT ;  /* 0x0000000b050d7c10 */ /* 0x000fe400097fe4ff */
[----:B------:R-:W-:Y:S01]  /*2250*/  IADD3.X R15, PT, PT, R2, UR11, RZ, P3, !PT ;  /* 0x0000000b020f7c10 */ /* 0x000fe20009ffe4ff */
[----:B------:R-:W2:Y:S04]  /*2260*/  LDG.E.64.CONSTANT R8, desc[UR14][R8.64+0x8] ;  /* 0x0000080e08087981 */ /* 0x000ea8000c1e9b00 */
[----:B------:R0:W2:Y:S04]  /*2270*/  LDG.E.64.CONSTANT R6, desc[UR14][R22.64+0x8] ;  /* 0x0000080e16067981 */ /* 0x0000a8000c1e9b00 */
[----:B------:R-:W3:Y:S04]  /*2280*/  LDG.E.64.CONSTANT R12, desc[UR14][R12.64+0x8] ;  /* 0x0000080e0c0c7981 */ /* 0x000ee8000c1e9b00 */
[----:B------:R-:W3:Y:S01]  /*2290*/  LDG.E.64.CONSTANT R14, desc[UR14][R14.64+0x8] ;  /* 0x0000080e0e0e7981 */ /* 0x000ee2000c1e9b00 */
[----:B------:R-:W1:Y:S01]  /*22a0*/  MUFU.RCP R2, UR13 ;  /* 0x0000000d00027d08 */ /* 0x000e620008001000 */
[----:B0-----:R-:W-:Y:S01]  /*22b0*/  MOV R23, UR13 ;  /* 0x0000000d00177c02 */ /* 0x001fe20008000f00 */
[----:B------:R-:W-:Y:S01]  /*22c0*/  BSSY.RECONVERGENT B3, `(.L_x_144) ;  /* 0x0000023000037945 */ /* 0x000fe20003800200 */
[----:B--2---:R-:W-:Y:S01]  /*22d0*/  FADD R18, R8, -R6 ;  /* 0x8000000608127221 */ /* 0x004fe20000000000 */
[----:B------:R-:W-:-:S03]  /*22e0*/  FADD R7, R9, -R7 ;  /* 0x8000000709077221 */ /* 0x000fc60000000000 */
[----:B------:R-:W-:Y:S01]  /*22f0*/  FADD R25, -R8, R18 ;  /* 0x0000001208197221 */ /* 0x000fe20000000100 */
[----:B---3--:R-:W-:-:S03]  /*2300*/  FADD R5, R12, -R14 ;  /* 0x8000000e0c057221 */ /* 0x008fc60000000000 */
[--C-:B------:R-:W-:Y:S01]  /*2310*/  FADD R27, R18, -R25.reuse ;  /* 0x80000019121b7221 */ /* 0x100fe20000000000 */
[----:B------:R-:W-:Y:S01]  /*2320*/  FADD R6, R6, R25 ;  /* 0x0000001906067221 */ /* 0x000fe20000000000 */
[----:B------:R-:W-:Y:S02]  /*2330*/  FADD R24, -R12, R5 ;  /* 0x000000050c187221 */ /* 0x000fe40000000100 */
[----:B------:R-:W-:Y:S01]  /*2340*/  FADD R27, R8, -R27 ;  /* 0x8000001b081b7221 */ /* 0x000fe20000000000 */
[----:B------:R-:W-:Y:S01]  /*2350*/  FADD R8, R13, -R15 ;  /* 0x8000000f0d087221 */ /* 0x000fe20000000000 */
[----:B-1----:R-:W-:Y:S01]  /*2360*/  FFMA R13, R2, -R23, 1 ;  /* 0x3f800000020d7423 */ /* 0x002fe20000000817 */
[--C-:B------:R-:W-:Y:S01]  /*2370*/  FADD R9, R5, -R24.reuse ;  /* 0x8000001805097221 */ /* 0x100fe20000000000 */
[----:B------:R-:W-:Y:S01]  /*2380*/  FADD R14, R14, R24 ;  /* 0x000000180e0e7221 */ /* 0x000fe20000000000 */
[----:B------:R-:W-:Y:S01]  /*2390*/  FADD R6, R27, -R6 ;  /* 0x800000061b067221 */ /* 0x000fe20000000000 */
[----:B------:R-:W-:Y:S01]  /*23a0*/  FFMA R2, R2, R13, R2 ;  /* 0x0000000d02027223 */ /* 0x000fe20000000002 */
[----:B------:R-:W-:-:S02]  /*23b0*/  FADD R9, R12, -R9 ;  /* 0x800000090c097221 */ /* 0x000fc40000000000 */
[----:B------:R-:W-:Y:S02]  /*23c0*/  FADD R7, R6, R7 ;  /* 0x0000000706077221 */ /* 0x000fe40000000000 */
[----:B------:R-:W-:-:S04]  /*23d0*/  FADD R9, R9, -R14 ;  /* 0x8000000e09097221 */ /* 0x000fc80000000000 */
[----:B------:R-:W-:Y:S01]  /*23e0*/  FADD R12, R9, R8 ;  /* 0x00000008090c7221 */ /* 0x000fe20000000000 */
[----:B------:R-:W-:-:S03]  /*23f0*/  FADD R9, R18, R7 ;  /* 0x0000000712097221 */ /* 0x000fc60000000000 */
[C---:B------:R-:W-:Y:S01]  /*2400*/  FADD R8, R5.reuse, R12 ;  /* 0x0000000c05087221 */ /* 0x040fe20000000000 */
[----:B------:R-:W0:Y:S01]  /*2410*/  FCHK P0, R9, UR13 ;  /* 0x0000000d09007d02 */ /* 0x000e220008000000 */
        /* <DEDUP_REMOVED lines=13> */
.L_x_145:
[----:B------:R-:W-:Y:S05]  /*24f0*/  BSYNC.RECONVERGENT B3 ;  /* 0x0000000000037941 */ /* 0x000fea0003800200 */
.L_x_144:
        /* <DEDUP_REMOVED lines=12> */
[----:B------:R-:W-:Y:S01]  /*25c0*/  FADD R22, R9, -R22 ;  /* 0x8000001609167221 */ /* 0x000fe20000000000 */
[----:B------:R-:W-:-:S03]  /*25d0*/  MOV R9, UR13 ;  /* 0x0000000d00097c02 */ /* 0x000fc60008000f00 */
[----:B------:R-:W-:Y:S02]  /*25e0*/  FADD R15, R22, -R15 ;  /* 0x8000000f160f7221 */ /* 0x000fe40000000000 */
[C---:B0-----:R-:W-:Y:S02]  /*25f0*/  FFMA R9, R2.reuse, -R9, 1 ;  /* 0x3f80000002097423 */ /* 0x041fe40000000809 */
[----:B------:R-:W-:Y:S02]  /*2600*/  FADD R15, R15, R6 ;  /* 0x000000060f0f7221 */ /* 0x000fe40000000000 */
[----:B------:R-:W-:Y:S02]  /*2610*/  FFMA R2, R2, R9, R2 ;  /* 0x0000000902027223 */ /* 0x000fe40000000002 */
[----:B------:R-:W-:-:S04]  /*2620*/  FADD R12, R12, R15 ;  /* 0x0000000f0c0c7221 */ /* 0x000fc80000000000 */
        /* <DEDUP_REMOVED lines=9> */
.L_x_147:
[----:B------:R-:W-:Y:S05]  /*26c0*/  BSYNC.RECONVERGENT B3 ;  /* 0x0000000000037941 */ /* 0x000fea0003800200 */
.L_x_146:
[----:B------:R-:W0:Y:S01]  /*26d0*/  MUFU.RCP R9, UR13 ;  /* 0x0000000d00097d08 */ /* 0x000e220008001000 */
[----:B------:R-:W-:Y:S01]  /*26e0*/  MOV R6, UR13 ;  /* 0x0000000d00067c02 */ /* 0x000fe20008000f00 */
[----:B------:R-:W-:Y:S06]  /*26f0*/  BSSY.RECONVERGENT B3, `(.L_x_148) ;  /* 0x0000010000037945 */ /* 0x000fec0003800200 */
[----:B------:R-:W1:Y:S01]  /*2700*/  FCHK P0, R8, UR13 ;  /* 0x0000000d08007d02 */ /* 0x000e620008000000 */
[----:B0-----:R-:W-:-:S04]  /*2710*/  FFMA R6, R9, -R6, 1 ;  /* 0x3f80000009067423 */ /* 0x001fc80000000806 */
[----:B------:R-:W-:Y:S01]  /*2720*/  FFMA R9, R9, R6, R9 ;  /* 0x0000000609097223 */ /* 0x000fe20000000009 */
[----:B------:R-:W-:-:S03]  /*2730*/  FADD R6, R2, R5 ;  /* 0x0000000502067221 */ /* 0x000fc60000000000 */
[----:B------:R-:W-:Y:S01]  /*2740*/  FFMA R12, R9, R8, RZ ;  /* 0x00000008090c7223 */ /* 0x000fe200000000ff */
[----:B------:R-:W-:-:S03]  /*2750*/  FADD R5, R6, -R5 ;  /* 0x8000000506057221 */ /* 0x000fc60000000000 */
[----:B------:R-:W-:Y:S01]  /*2760*/  FFMA R13, R12, -UR13, R8 ;  /* 0x8000000d0c0d7c23 */ /* 0x000fe20008000008 */
[----:B------:R-:W-:-:S03]  /*2770*/  FADD R5, -R5, R2 ;  /* 0x0000000205057221 */ /* 0x000fc60000000100 */
[----:B------:R-:W-:Y:S01]  /*2780*/  FFMA R9, R9, R13, R12 ;  /* 0x0000000d09097223 */ /* 0x000fe2000000000c */
[----:B-1----:R-:W-:Y:S06]  /*2790*/  @!P0 BRA `(.L_x_149) ;  /* 0x0000000000148947 */ /* 0x002fec0003800000 */
[----:B------:R-:W-:Y:S02]  /*27a0*/  MOV R2, R8 ;  /* 0x0000000800027202 */ /* 0x000fe40000000f00 */
[----:B------:R-:W-:Y:S02]  /*27b0*/  MOV R13, UR13 ;  /* 0x0000000d000d7c02 */ /* 0x000fe40008000f00 */
[----:B------:R-:W-:-:S07]  /*27c0*/  MOV R22, 0x27e0 ;  /* 0x000027e000167802 */ /* 0x000fce0000000f00 */
[----:B------:R-:W-:Y:S05]  /*27d0*/  CALL.REL.NOINC `($__internal_7_$__cuda_sm3x_div_rn_noftz_f32_slowpath) ;  /* 0x0000001400d87944 */ /* 0x000fea0003c00000 */
[----:B------:R-:W-:-:S07]  /*27e0*/  MOV R9, R2 ;  /* 0x0000000200097202 */ /* 0x000fce0000000f00 */
.L_x_149:
[----:B------:R-:W-:Y:S05]  /*27f0*/  BSYNC.RECONVERGENT B3 ;  /* 0x0000000000037941 */ /* 0x000fea0003800200 */
.L_x_148:
[C---:B------:R-:W-:Y:S01]  /*2800*/  FMUL R12, R9.reuse, UR13 ;  /* 0x0000000d090c7c20 */ /* 0x040fe20008400000 */
[----:B------:R-:W0:Y:S01]  /*2810*/  MUFU.RCP R2, UR13 ;  /* 0x0000000d00027d08 */ /* 0x000e220008001000 */
[----:B------:R-:W-:Y:S02]  /*2820*/  BSSY.RECONVERGENT B3, `(.L_x_150) ;  /* 0x000001b000037945 */ /* 0x000fe40003800200 */
[----:B------:R-:W-:-:S04]  /*2830*/  FFMA R15, R9, UR13, -R12 ;  /* 0x0000000d090f7c23 */ /* 0x000fc8000800080c */
[----:B------:R-:W-:-:S04]  /*2840*/  FADD R23, R12, R15 ;  /* 0x0000000f0c177221 */ /* 0x000fc80000000000 */
[--C-:B------:R-:W-:Y:S01]  /*2850*/  FADD R13, R8, -R23.reuse ;  /* 0x80000017080d7221 */ /* 0x100fe20000000000 */
[----:B------:R-:W-:-:S03]  /*2860*/  FADD R12, -R12, R23 ;  /* 0x000000170c0c7221 */ /* 0x000fc60000000100 */
[C---:B------:R-:W-:Y:S01]  /*2870*/  FADD R14, -R8.reuse, R13 ;  /* 0x0000000d080e7221 */ /* 0x040fe20000000100 */
[----:B------:R-:W-:Y:S01]  /*2880*/  FADD R12, R15, -R12 ;  /* 0x8000000c0f0c7221 */ /* 0x000fe20000000000 */
[----:B------:R-:W-:Y:S02]  /*2890*/  MOV R15, UR13 ;  /* 0x0000000d000f7c02 */ /* 0x000fe40008000f00 */
[--C-:B------:R-:W-:Y:S01]  /*28a0*/  FADD R25, R13, -R14.reuse ;  /* 0x8000000e0d197221 */ /* 0x100fe20000000000 */
[----:B------:R-:W-:Y:S01]  /*28b0*/  FADD R14, R23, R14 ;  /* 0x0000000e170e7221 */ /* 0x000fe20000000000 */
[----:B------:R-:W-:Y:S02]  /*28c0*/  FADD R7, R7, -R12 ;  /* 0x8000000c07077221 */ /* 0x000fe40000000000 */
[----:B------:R-:W-:-:S04]  /*28d0*/  FADD R25, R8, -R25 ;  /* 0x8000001908197221 */ /* 0x000fc80000000000 */
        /* <DEDUP_REMOVED lines=14> */
[----:B------:R-:W-:-:S07]  /*29c0*/  MOV R8, R2 ;  /* 0x0000000200087202 */ /* 0x000fce0000000f00 */
.L_x_151:
[----:B------:R-:W-:Y:S05]  /*29d0*/  BSYNC.RECONVERGENT B3 ;  /* 0x0000000000037941 */ /* 0x000fea0003800200 */
.L_x_150:
        /* <DEDUP_REMOVED lines=12> */
[--C-:B------:R-:W-:Y:S01]  /*2aa0*/  FADD R2, R7, -R14.reuse ;  /* 0x8000000e07027221 */ /* 0x100fe20000000000 */
[----:B------:R-:W-:Y:S01]  /*2ab0*/  FADD R12, R12, -R14 ;  /* 0x8000000e0c0c7221 */ /* 0x000fe20000000000 */
[----:B------:R-:W-:Y:S02]  /*2ac0*/  FADD R9, -R9, R8 ;  /* 0x0000000809097221 */ /* 0x000fe40000000100 */
        /* <DEDUP_REMOVED lines=23> */
[----:B-1----:R-:W-:Y:S05]  /*2c40*/  CALL.REL.NOINC `($__internal_6_$__cuda_sm20_sqrt_rn_f32_slowpath) ;  /* 0x0000001000647944 */ /* 0x002fea0003c00000 */
[----:B------:R-:W-:Y:S01]  /*2c50*/  MOV R7, R2 ;  /* 0x0000000200077202 */ /* 0x000fe20000000f00 */
[----:B------:R-:W-:Y:S06]  /*2c60*/  BRA `(.L_x_155) ;  /* 0x0000000000107947 */ /* 0x000fec0003800000 */
.L_x_154:
[----:B-1----:R-:W-:Y:S01]  /*2c70*/  FMUL.FTZ R7, R2, R9 ;  /* 0x0000000902077220 */ /* 0x002fe20000410000 */
[----:B------:R-:W-:-:S03]  /*2c80*/  FMUL.FTZ R8, R9, 0.5 ;  /* 0x3f00000009087820 */ /* 0x000fc60000410000 */
[----:B------:R-:W-:-:S04]  /*2c90*/  FFMA R2, -R7, R7, R2 ;  /* 0x0000000707027223 */ /* 0x000fc80000000102 */
[----:B------:R-:W-:-:S07]  /*2ca0*/  FFMA R7, R2, R8, R7 ;  /* 0x0000000802077223 */ /* 0x000fce0000000007 */
.L_x_155:
[----:B------:R-:W-:Y:S05]  /*2cb0*/  BSYNC.RECONVERGENT B1 ;  /* 0x0000000000017941 */ /* 0x000fea0003800200 */
.L_x_153:
[----:B------:R-:W-:Y:S05]  /*2cc0*/  BSYNC.RECONVERGENT B0 ;  /* 0x0000000000007941 */ /* 0x000fea0003800200 */
.L_x_152:
        /* <DEDUP_REMOVED lines=10> */
[----:B------:R-:W-:Y:S02]  /*2d70*/  MOV R2, R7 ;  /* 0x0000000700027202 */ /* 0x000fe40000000f00 */
[----:B------:R-:W-:-:S07]  /*2d80*/  MOV R22, 0x2da0 ;  /* 0x00002da000167802 */ /* 0x000fce0000000f00 */
[----:B------:R-:W-:Y:S05]  /*2d90*/  CALL.REL.NOINC `($__internal_7_$__cuda_sm3x_div_rn_noftz_f32_slowpath) ;  /* 0x0000001000687944 */ /* 0x000fea0003c00000 */
.L_x_156:
[----:B------:R-:W-:Y:S05]  /*2da0*/  BSYNC.RECONVERGENT B3 ;  /* 0x0000000000037941 */ /* 0x000fea0003800200 */
.L_x_143:
[----:B------:R-:W-:Y:S05]  /*2db0*/  BSYNC.RECONVERGENT B2 ;  /* 0x0000000000027941 */ /* 0x000fea0003800200 */
.L_x_142:
[----:B------:R-:W-:-:S13]  /*2dc0*/  ISETP.GE.AND P0, PT, R21, R20, PT ;  /* 0x000000141500720c */ /* 0x000fda0003f06270 */
[----:B------:R-:W-:Y:S05]  /*2dd0*/  @P0 BRA `(.L_x_157) ;  /* 0x0000000c00ec0947 */ /* 0x000fea0003800000 */
[----:B------:R-:W-:Y:S02]  /*2de0*/  ISETP.NE.AND P0, PT, R4, RZ, PT ;  /* 0x000000ff0400720c */ /* 0x000fe40003f05270 */
[----:B------:R-:W-:-:S04]  /*2df0*/  IADD3 R5, PT, PT, R21, -R20, RZ ;  /* 0x8000001415057210 */ /* 0x000fc80007ffe0ff */
[----:B------:R-:W-:Y:S02]  /*2e00*/  ISETP.GT.U32.AND P1, PT, R5, -0x4, PT ;  /* 0xfffffffc0500780c */ /* 0x000fe40003f24070 */
[----:B------:R-:W-:-:S05]  /*2e10*/  MOV R5, R21 ;  /* 0x0000001500057202 */ /* 0x000fca0000000f00 */
[----:B------:R-:W-:Y:S06]  /*2e20*/  @!P0 BRA `(.L_x_158) ;  /* 0x0000000000688947 */ /* 0x000fec0003800000 */
[----:B------:R-:W2:Y:S01]  /*2e30*/  LDG.E.CONSTANT R8, desc[UR14][R16.64] ;  /* 0x0000000e10087981 */ /* 0x000ea2000c1e9900 */
[----:B------:R-:W0:Y:S01]  /*2e40*/  LDC.64 R6, c[0x0][0x3c8] ;  /* 0x0000f200ff067b82 */ /* 0x000e220000000a00 */
[----:B------:R-:W2:Y:S02]  /*2e50*/  LDCU UR5, c[0x0][0x398] ;  /* 0x00007300ff0577ac */ /* 0x000ea40008000800 */
[----:B------:R-:W3:Y:S01]  /*2e60*/  LDG.E.CONSTANT R13, desc[UR14][R10.64] ;  /* 0x0000000e0a0d7981 */ /* 0x000ee2000c1e9900 */
[----:B------:R-:W-:Y:S02]  /*2e70*/  ISETP.NE.AND P0, PT, R4, 0x1, PT ;  /* 0x000000010400780c */ /* 0x000fe40003f05270 */
[----:B------:R-:W-:Y:S01]  /*2e80*/  MOV R5, R3 ;  /* 0x0000000300057202 */ /* 0x000fe20000000f00 */
        /* <DEDUP_REMOVED lines=10> */
[----:B--2---:R-:W-:-:S04]  /*2f30*/  IMAD R9, R8, UR5, R19 ;  /* 0x0000000508097c24 */ /* 0x004fc8000f8e0213 */
[----:B------:R-:W-:-:S04]  /*2f40*/  IMAD.WIDE R8, R9, 0x4, R6 ;  /* 0x0000000409087825 */ /* 0x000fc800078e0206 */
[----:B---3--:R-:W-:Y:S01]  /*2f50*/  FMUL R13, R13, R2 ;  /* 0x000000020d0d7220 */ /* 0x008fe20000400000 */
[----:B----4-:R-:W-:-:S04]  /*2f60*/  @P0 IMAD R5, R12, UR5, R19 ;  /* 0x000000050c050c24 */ /* 0x010fc8000f8e0213 */
[----:B------:R-:W-:-:S04]  /*2f70*/  @P0 IMAD.WIDE R6, R5, 0x4, R6 ;  /* 0x0000000405060825 */ /* 0x000fc800078e0206 */
[----:B-----5:R-:W-:Y:S01]  /*2f80*/  @P0 FMUL R15, R15, R2 ;  /* 0x000000020f0f0220 */ /* 0x020fe20000400000 */
[----:B------:R1:W-:Y:S04]  /*2f90*/  STG.E desc[UR14][R8.64], R13 ;  /* 0x0000000d08007986 */ /* 0x0003e8000c10190e */
[----:B------:R1:W-:Y:S01]  /*2fa0*/  @P0 STG.E desc[UR14][R6.64], R15 ;  /* 0x0000000f06000986 */ /* 0x0003e2000c10190e */
[----:B------:R-:W-:Y:S02]  /*2fb0*/  IADD3 R5, PT, PT, R21, 0x2, RZ ;  /* 0x0000000215057810 */ /* 0x000fe40007ffe0ff */
[----:B------:R-:W-:-:S07]  /*2fc0*/  @P0 MOV R5, R0 ;  /* 0x0000000000050202 */ /* 0x000fce0000000f00 */
.L_x_158:
[----:B------:R-:W-:Y:S05]  /*2fd0*/  @P1 BRA `(.L_x_157) ;  /* 0x0000000c006c1947 */ /* 0x000fea0003800000 */
[----:B------:R-:W-:Y:S01]  /*2fe0*/  ISETP.GE.AND P0, PT, R5, R20, PT ;  /* 0x000000140500720c */ /* 0x000fe20003f06270 */
[----:B------:R-:W2:-:S12]  /*2ff0*/  LDCU UR7, c[0x0][0x398] ;  /* 0x00007300ff0777ac */ /* 0x000e980008000800 */
[----:B------:R-:W-:Y:S05]  /*3000*/  @P0 BRA `(.L_x_159) ;  /* 0x0000000800e00947 */ /* 0x000fea0003800000 */
[----:B-1----:R-:W-:Y:S02]  /*3010*/  IADD3 R6, PT, PT, R20, -R5, RZ ;  /* 0x8000000514067210 */ /* 0x002fe40007ffe0ff */
[----:B------:R-:W-:Y:S02]  /*3020*/  PLOP3.LUT P0, PT, PT, PT, PT, 0x80, 0x8 ;  /* 0x000000000008781c */ /* 0x000fe40003f0f070 */
[----:B------:R-:W-:-:S13]  /*3030*/  ISETP.GT.AND P1, PT, R6, 0xc, PT ;  /* 0x0000000c0600780c */ /* 0x000fda0003f24270 */
[----:B------:R-:W-:Y:S05]  /*3040*/  @!P1 BRA `(.L_x_160) ;  /* 0x0000000400d09947 */ /* 0x000fea0003800000 */
[----:B------:R-:W-:Y:S01]  /*3050*/  PLOP3.LUT P0, PT, PT, PT, PT, 0x8, 0x80 ;  /* 0x000000000080781c */ /* 0x000fe20003f0e170 */
[----:B------:R-:W1:Y:S01]  /*3060*/  LDCU UR5, c[0x0][0x398] ;  /* 0x00007300ff0577ac */ /* 0x000e620008000800 */
[----:B------:R-:W-:-:S11]  /*3070*/  IADD3 R18, PT, PT, R20, -0xc, RZ ;  /* 0xfffffff414127810 */ /* 0x000fd60007ffe0ff */
.L_x_161:
[----:B---3--:R-:W3:Y:S08]  /*3080*/  LDC.64 R6, c[0x0][0x3b8] ;  /* 0x0000ee00ff067b82 */ /* 0x008ef00000000a00 */
[----:B0-----:R-:W0:Y:S08]  /*3090*/  LDC.64 R8, c[0x0][0x3b0] ;  /* 0x0000ec00ff087b82 */ /* 0x001e300000000a00 */
[----:B------:R-:W4:Y:S01]  /*30a0*/  LDC.64 R12, c[0x0][0x3c8] ;  /* 0x0000f200ff0c7b82 */ /* 0x000f220000000a00 */
[----:B---3--:R-:W-:-:S05]  /*30b0*/  IMAD.WIDE R14, R5, 0x4, R6 ;  /* 0x00000004050e7825 */ /* 0x008fca00078e0206 */
[----:B------:R-:W1:Y:S01]  /*30c0*/  LDG.E.CONSTANT R22, desc[UR14][R14.64] ;  /* 0x0000000e0e167981 */ /* 0x000e62000c1e9900 */
[----:B0-----:R-:W-:-:S03]  /*30d0*/  IMAD.WIDE R26, R5, 0x4, R8 ;  /* 0x00000004051a7825 */ /* 0x001fc600078e0208 */
[----:B------:R-:W3:Y:S04]  /*30e0*/  LDG.E.CONSTANT R28, desc[UR14][R14.64+0x8] ;  /* 0x0000080e0e1c7981 */ /* 0x000ee8000c1e9900 */
[----:B------:R-:W5:Y:S04]  /*30f0*/  LDG.E.CONSTANT R23, desc[UR14][R26.64] ;  /* 0x0000000e1a177981 */ /* 0x000f68000c1e9900 */
[----:B------:R-:W2:Y:S01]  /*3100*/  LDG.E.CONSTANT R29, desc[UR14][R26.64+0x8] ;  /* 0x0000080e1a1d7981 */ /* 0x000ea2000c1e9900 */
[----:B-1----:R-:W-:-:S03]  /*3110*/  IMAD R25, R22, UR5, R19 ;  /* 0x0000000516197c24 */ /* 0x002fc6000f8e0213 */
[----:B------:R-:W2:Y:S01]  /*3120*/  LDG.E.CONSTANT R22, desc[UR14][R14.64+0x4] ;  /* 0x0000040e0e167981 */ /* 0x000ea2000c1e9900 */
[----:B----4-:R-:W-:-:S04]  /*3130*/  IMAD.WIDE R24, R25, 0x4, R12 ;  /* 0x0000000419187825 */ /* 0x010fc800078e020c */
[----:B-----5:R-:W-:-:S05]  /*3140*/  FMUL R23, R23, R2 ;  /* 0x0000000217177220 */ /* 0x020fca0000400000 */
[----:B------:R0:W-:Y:S04]  /*3150*/  STG.E desc[UR14][R24.64], R23 ;  /* 0x0000001718007986 */ /* 0x0001e8000c10190e */
[----:B0-----:R-:W4:Y:S01]  /*3160*/  LDG.E.CONSTANT R23, desc[UR14][R26.64+0x4] ;  /* 0x0000040e1a177981 */ /* 0x001f22000c1e9900 */
[--C-:B---3--:R-:W-:Y:S02]  /*3170*/  IMAD R28, R28, UR5, R19.reuse ;  /* 0x000000051c1c7c24 */ /* 0x108fe4000f8e0213 */
[-C--:B--2---:R-:W-:Y:S01]  /*3180*/  FMUL R29, R29, R2.reuse ;  /* 0x000000021d1d7220 */ /* 0x084fe20000400000 */
[----:B------:R-:W-:Y:S02]  /*3190*/  IMAD R22, R22, UR5, R19 ;  /* 0x0000000516167c24 */ /* 0x000fe4000f8e0213 */
[----:B----4-:R-:W-:-:S02]  /*31a0*/  FMUL R25, R23, R2 ;  /* 0x0000000217197220 */ /* 0x010fc40000400000 */
[----:B------:R-:W-:-:S05]  /*31b0*/  IMAD.WIDE R22, R22, 0x4, R12 ;  /* 0x0000000416167825 */ /* 0x000fca00078e020c */
[----:B------:R0:W-:Y:S02]  /*31c0*/  STG.E desc[UR14][R22.64], R25 ;  /* 0x0000001916007986 */ /* 0x0001e4000c10190e */
[----:B0-----:R-:W-:Y:S01]  /*31d0*/  IMAD.WIDE R24, R28, 0x4, R12 ;  /* 0x000000041c187825 */ /* 0x001fe200078e020c */
[----:B------:R-:W-:Y:S01]  /*31e0*/  IADD3 R28, PT, PT, R5, 0x4, RZ ;  /* 0x00000004051c7810 */ /* 0x000fe20007ffe0ff */
[----:B------:R0:W2:Y:S04]  /*31f0*/  LDG.E.CONSTANT R22, desc[UR14][R14.64+0xc] ;  /* 0x00000c0e0e167981 */ /* 0x0000a8000c1e9900 */
[----:B------:R-:W3:Y:S01]  /*3200*/  LDG.E.CONSTANT R23, desc[UR14][R26.64+0xc] ;  /* 0x00000c0e1a177981 */ /* 0x000ee2000c1e9900 */
[----:B0-----:R-:W-:-:S03]  /*3210*/  IMAD.WIDE R14, R28, 0x4, R6 ;  /* 0x000000041c0e7825 */ /* 0x001fc600078e0206 */
[----:B------:R0:W-:Y:S04]  /*3220*/  STG.E desc[UR14][R24.64], R29 ;  /* 0x0000001d18007986 */ /* 0x0001e8000c10190e */
[----:B------:R-:W4:Y:S01]  /*3230*/  LDG.E.CONSTANT R26, desc[UR14][R14.64] ;  /* 0x0000000e0e1a7981 */ /* 0x000f22000c1e9900 */
[----:B0-----:R-:W-:-:S05]  /*3240*/  IMAD.WIDE R28, R28, 0x4, R8 ;  /* 0x000000041c1c7825 */ /* 0x001fca00078e0208 */
[----:B------:R-:W5:Y:S01]  /*3250*/  LDG.E.CONSTANT R27, desc[UR14][R28.64] ;  /* 0x0000000e1c1b7981 */ /* 0x000f62000c1e9900 */
[----:B--2---:R-:W-:Y:S02]  /*3260*/  IMAD R22, R22, UR5, R19 ;  /* 0x0000000516167c24 */ /* 0x004fe4000f8e0213 */
[----:B---3--:R-:W-:Y:S02]  /*3270*/  FMUL R25, R23, R2 ;  /* 0x0000000217197220 */ /* 0x008fe40000400000 */
[----:B------:R-:W-:-:S05]  /*3280*/  IMAD.WIDE R22, R22, 0x4, R12 ;  /* 0x0000000416167825 */ /* 0x000fca00078e020c */
[----:B------:R0:W-:Y:S01]  /*3290*/  STG.E desc[UR14][R22.64], R25 ;  /* 0x0000001916007986 */ /* 0x0001e2000c10190e */
[----:B----4-:R-:W-:-:S03]  /*32a0*/  IMAD R24, R26, UR5, R19 ;  /* 0x000000051a187c24 */ /* 0x010fc6000f8e0213 */
[----:B------:R-:W2:Y:S04]  /*32b0*/  LDG.E.CONSTANT R26, desc[UR14][R14.64+0x8] ;  /* 0x0000080e0e1a7981 */ /* 0x000ea8000c1e9900 */
[----:B0-----:R-:W3:Y:S01]  /*32c0*/  LDG.E.CONSTANT R22, desc[UR14][R14.64+0x4] ;  /* 0x0000040e0e167981 */ /* 0x001ee2000c1e9900 */
[----:B------:R-:W-:-:S03]  /*32d0*/  IMAD.WIDE R24, R24, 0x4, R12 ;  /* 0x0000000418187825 */ /* 0x000fc600078e020c */
[----:B------:R-:W4:Y:S01]  /*32e0*/  LDG.E.CONSTANT R23, desc[UR14][R28.64+0x4] ;  /* 0x0000040e1c177981 */ /* 0x000f22000c1e9900 */
[----:B-----5:R-:W-:-:S03]  /*32f0*/  FMUL R27, R27, R2 ;  /* 0x000000021b1b7220 */ /* 0x020fc60000400000 */
[----:B------:R-:W5:Y:S04]  /*3300*/  LDG.E.CONSTANT R14, desc[UR14][R14.64+0xc] ;  /* 0x00000c0e0e0e7981 */ /* 0x000f68000c1e9900 */
[----:B------:R0:W-:Y:S04]  /*3310*/  STG.E desc[UR14][R24.64], R27 ;  /* 0x0000001b18007986 */ /* 0x0001e8000c10190e */
[----:B------:R-:W5:Y:S04]  /*3320*/  LDG.E.CONSTANT R15, desc[UR14][R28.64+0xc] ;  /* 0x00000c0e1c0f7981 */ /* 0x000f68000c1e9900 */
[----:B0-----:R-:W5:Y:S01]  /*3330*/  LDG.E.CONSTANT R27, desc[UR14][R28.64+0x8] ;  /* 0x0000080e1c1b7981 */ /* 0x001f62000c1e9900 */
[----:B---3--:R-:W-:-:S02]  /*3340*/  IMAD R22, R22, UR5, R19 ;  /* 0x0000000516167c24 */ /* 0x008fc4000f8e0213 */
[----:B----4-:R-:W-:Y:S02]  /*3350*/  FMUL R24, R23, R2 ;  /* 0x0000000217187220 */ /* 0x010fe40000400000 */
[----:B------:R-:W-:-:S04]  /*3360*/  IMAD.WIDE R22, R22, 0x4, R12 ;  /* 0x0000000416167825 */ /* 0x000fc800078e020c */
[----:B--2---:R-:W-:Y:S01]  /*3370*/  IMAD R26, R26, UR5, R19 ;  /* 0x000000051a1a7c24 */ /* 0x004fe2000f8e0213 */
[----:B------:R5:W-:Y:S02]  /*3380*/  STG.E desc[UR14][R22.64], R24 ;  /* 0x0000001816007986 */ /* 0x000be4000c10190e */
[----:B-----5:R-:W-:Y:S01]  /*3390*/  FMUL R23, R27, R2 ;  /* 0x000000021b177220 */ /* 0x020fe20000400000 */
[----:B------:R-:W-:-:S05]  /*33a0*/  IMAD.WIDE R26, R26, 0x4, R12 ;  /* 0x000000041a1a7825 */ /* 0x000fca00078e020c */
[----:B------:R0:W-:Y:S02]  /*33b0*/  STG.E desc[UR14][R26.64], R23 ;  /* 0x000000171a007986 */ /* 0x0001e4000c10190e */
[----:B0-----:R-:W-:-:S05]  /*33c0*/  IADD3 R27, PT, PT, R5, 0x8, RZ ;  /* 0x00000008051b7810 */ /* 0x001fca0007ffe0ff */
[----:B------:R-:W-:-:S04]  /*33d0*/  IMAD.WIDE R24, R27, 0x4, R6 ;  /* 0x000000041b187825 */ /* 0x000fc800078e0206 */
[----:B------:R-:W-:Y:S01]  /*33e0*/  IMAD.WIDE R22, R27, 0x4, R8 ;  /* 0x000000041b167825 */ /* 0x000fe200078e0208 */
[----:B------:R-:W2:Y:S04]  /*33f0*/  LDG.E.CONSTANT R28, desc[UR14][R24.64] ;  /* 0x0000000e181c7981 */ /* 0x000ea8000c1e9900 */
[----:B------:R-:W3:Y:S01]  /*3400*/  LDG.E.CONSTANT R29, desc[UR14][R22.64] ;  /* 0x0000000e161d7981 */ /* 0x000ee2000c1e9900 */
[----:B------:R-:W-:Y:S02]  /*3410*/  IMAD R14, R14, UR5, R19 ;  /* 0x000000050e0e7c24 */ /* 0x000fe4000f8e0213 */
[----:B------:R-:W-:Y:S02]  /*3420*/  FMUL R26, R15, R2 ;  /* 0x000000020f1a7220 */ /* 0x000fe40000400000 */
[----:B------:R-:W-:-:S05]  /*3430*/  IMAD.WIDE R14, R14, 0x4, R12 ;  /* 0x000000040e0e7825 */ /* 0x000fca00078e020c */
[----:B------:R0:W-:Y:S04]  /*3440*/  STG.E desc[UR14][R14.64], R26 ;  /* 0x0000001a0e007986 */ /* 0x0001e8000c10190e */
[----:B0-----:R-:W4:Y:S01]  /*3450*/  LDG.E.CONSTANT R15, desc[UR14][R22.64+0x4] ;  /* 0x0000040e160f7981 */ /* 0x001f22000c1e9900 */
[----:B--2---:R-:W-:-:S03]  /*3460*/  IMAD R27, R28, UR5, R19 ;  /* 0x000000051c1b7c24 */ /* 0x004fc6000f8e0213 */
[----:B------:R-:W2:Y:S01]  /*3470*/  LDG.E.CONSTANT R28, desc[UR14][R24.64+0x4] ;  /* 0x0000040e181c7981 */ /* 0x000ea2000c1e9900 */
[----:B---3--:R-:W-:Y:S01]  /*3480*/  FMUL R29, R29, R2 ;  /* 0x000000021d1d7220 */ /* 0x008fe20000400000 */
[----:B------:R-:W-:-:S05]  /*3490*/  IMAD.WIDE R26, R27, 0x4, R12 ;  /* 0x000000041b1a7825 */ /* 0x000fca00078e020c */
[----:B------:R0:W-:Y:S04]  /*34a0*/  STG.E desc[UR14][R26.64], R29 ;  /* 0x0000001d1a007986 */ /* 0x0001e8000c10190e */
[----:B0-----:R-:W3:Y:S04]  /*34b0*/  LDG.E.CONSTANT R29, desc[UR14][R24.64+0x8] ;  /* 0x0000080e181d7981 */ /* 0x001ee8000c1e9900 */
[----:B------:R-:W5:Y:S01]  /*34c0*/  LDG.E.CONSTANT R27, desc[UR14][R22.64+0x8] ;  /* 0x0000080e161b7981 */ /* 0x000f62000c1e9900 */
[----:B--2---:R-:W-:Y:S02]  /*34d0*/  IMAD R14, R28, UR5, R19 ;  /* 0x000000051c0e7c24 */ /* 0x004fe4000f8e0213 */
[----:B----4-:R-:W-:-:S02]  /*34e0*/  FMUL R28, R15, R2 ;  /* 0x000000020f1c7220 */ /* 0x010fc40000400000 */
[----:B------:R-:W-:-:S05]  /*34f0*/  IMAD.WIDE R14, R14, 0x4, R12 ;  /* 0x000000040e0e7825 */ /* 0x000fca00078e020c */
[----:B------:R0:W-:Y:S01]  /*3500*/  STG.E desc[UR14][R14.64], R28 ;  /* 0x0000001c0e007986 */ /* 0x0001e2000c10190e */
[----:B---3--:R-:W-:Y:S01]  /*3510*/  IMAD R26, R29, UR5, R19 ;  /* 0x000000051d1a7c24 */ /* 0x008fe2000f8e0213 */
[----:B------:R-:W-:Y:S02]  /*3520*/  IADD3 R29, PT, PT, R5, 0xc, RZ ;  /* 0x0000000c051d7810 */ /* 0x000fe40007ffe0ff */
[----:B0-----:R-:W2:Y:S01]  /*3530*/  LDG.E.CONSTANT R28, desc[UR14][R24.64+0xc] ;  /* 0x00000c0e181c7981 */ /* 0x001ea2000c1e9900 */
[----:B-----5:R-:W-:Y:S01]  /*3540*/  FMUL R14, R27, R2 ;  /* 0x000000021b0e7220 */ /* 0x020fe20000400000 */
[----:B------:R-:W-:Y:S02]  /*3550*/  IMAD.WIDE R26, R26, 0x4, R12 ;  /* 0x000000041a1a7825 */ /* 0x000fe400078e020c */
[----:B------:R0:W3:Y:S02]  /*3560*/  LDG.E.CONSTANT R15, desc[UR14][R22.64+0xc] ;  /* 0x00000c0e160f7981 */ /* 0x0000e4000c1e9900 */
[----:B------:R-:W-:-:S02]  /*3570*/  IMAD.WIDE R6, R29, 0x4, R6 ;  /* 0x000000041d067825 */ /* 0x000fc400078e0206 */
[----:B------:R1:W-:Y:S04]  /*3580*/  STG.E desc[UR14][R26.64], R14 ;  /* 0x0000000e1a007986 */ /* 0x0003e8000c10190e */
[----:B-1----:R-:W4:Y:S04]  /*3590*/  LDG.E.CONSTANT R27, desc[UR14][R6.64] ;  /* 0x0000000e061b7981 */ /* 0x002f28000c1e9900 */
[----:B------:R-:W5:Y:S04]  /*35a0*/  LDG.E.CONSTANT R26, desc[UR14][R6.64+0x4] ;  /* 0x0000040e061a7981 */ /* 0x000f68000c1e9900 */
[----:B------:R-:W5:Y:S04]  /*35b0*/  LDG.E.CONSTANT R14, desc[UR14][R6.64+0x8] ;  /* 0x0000080e060e7981 */ /* 0x000f68000c1e9900 */
[----:B------:R-:W5:Y:S01]  /*35c0*/  LDG.E.CONSTANT R6, desc[UR14][R6.64+0xc] ;  /* 0x00000c0e06067981 */ /* 0x000f62000c1e9900 */
[----:B0-----:R-:W-:-:S04]  /*35d0*/  IMAD.WIDE R22, R29, 0x4, R8 ;  /* 0x000000041d167825 */ /* 0x001fc800078e0208 */
[----:B--2---:R-:W-:Y:S02]  /*35e0*/  IMAD R25, R28, UR5, R19 ;  /* 0x000000051c197c24 */ /* 0x004fe4000f8e0213 */
[----:B---3--:R-:W-:Y:S02]  /*35f0*/  FMUL R28, R15, R2 ;  /* 0x000000020f1c7220 */ /* 0x008fe40000400000 */
[----:B------:R-:W-:-:S05]  /*3600*/  IMAD.WIDE R24, R25, 0x4, R12 ;  /* 0x0000000419187825 */ /* 0x000fca00078e020c */
[----:B------:R0:W-:Y:S01]  /*3610*/  STG.E desc[UR14][R24.64], R28 ;  /* 0x0000001c18007986 */ /* 0x0001e2000c10190e */
[----:B----4-:R-:W-:-:S03]  /*3620*/  IMAD R15, R27, UR5, R19 ;  /* 0x000000051b0f7c24 */ /* 0x010fc6000f8e0213 */
[----:B0-----:R-:W2:Y:S01]  /*3630*/  LDG.E.CONSTANT R25, desc[UR14][R22.64+0x8] ;  /* 0x0000080e16197981 */ /* 0x001ea2000c1e9900 */
[----:B-----5:R-:W-:-:S03]  /*3640*/  IMAD R9, R26, UR5, R19 ;  /* 0x000000051a097c24 */ /* 0x020fc6000f8e0213 */
[----:B------:R-:W3:Y:S01]  /*3650*/  LDG.E.CONSTANT R24, desc[UR14][R22.64+0xc] ;  /* 0x00000c0e16187981 */ /* 0x000ee2000c1e9900 */
[----:B------:R-:W-:Y:S02]  /*3660*/  IMAD R27, R14, UR5, R19 ;  /* 0x000000050e1b7c24 */ /* 0x000fe4000f8e0213 */
[----:B------:R-:W-:-:S04]  /*3670*/  IMAD.WIDE R14, R15, 0x4, R12 ;  /* 0x000000040f0e7825 */ /* 0x000fc800078e020c */
[----:B------:R-:W-:Y:S02]  /*3680*/  IMAD R29, R6, UR5, R19 ;  /* 0x00000005061d7c24 */ /* 0x000fe4000f8e0213 */
[----:B------:R-:W-:-:S04]  /*3690*/  IMAD.WIDE R6, R9, 0x4, R12 ;  /* 0x0000000409067825 */ /* 0x000fc800078e020c */
[--C-:B------:R-:W-:Y:S02]  /*36a0*/  IMAD.WIDE R8, R27, 0x4, R12.reuse ;  /* 0x000000041b087825 */ /* 0x100fe400078e020c */
[----:B------:R-:W4:Y:S02]  /*36b0*/  LDG.E.CONSTANT R27, desc[UR14][R22.64] ;  /* 0x0000000e161b7981 */ /* 0x000f24000c1e9900 */
[----:B------:R-:W-:Y:S02]  /*36c0*/  IMAD.WIDE R12, R29, 0x4, R12 ;  /* 0x000000041d0c7825 */ /* 0x000fe400078e020c */
[----:B------:R-:W5:Y:S01]  /*36d0*/  LDG.E.CONSTANT R29, desc[UR14][R22.64+0x4] ;  /* 0x0000040e161d7981 */ /* 0x000f62000c1e9900 */
[----:B------:R-:W-:-:S04]  /*36e0*/  IADD3 R5, PT, PT, R5, 0x10, RZ ;  /* 0x0000001005057810 */ /* 0x000fc80007ffe0ff */
[----:B------:R-:W-:Y:S01]  /*36f0*/  ISETP.GE.AND P1, PT, R5, R18, PT ;  /* 0x000000120500720c */ /* 0x000fe20003f26270 */
[-C--:B--2---:R-:W-:Y:S01]  /*3700*/  FMUL R25, R25, R2.reuse ;  /* 0x0000000219197220 */ /* 0x084fe20000400000 */
[-C--:B---3--:R-:W-:Y:S01]  /*3710*/  FMUL R24, R24, R2.reuse ;  /* 0x0000000218187220 */ /* 0x088fe20000400000 */
[-C--:B----4-:R-:W-:Y:S01]  /*3720*/  FMUL R27, R27, R2.reuse ;  /* 0x000000021b1b7220 */ /* 0x090fe20000400000 */
[----:B-----5:R-:W-:-:S04]  /*3730*/  FMUL R29, R29, R2 ;  /* 0x000000021d1d7220 */ /* 0x020fc80000400000 */
[----:B------:R3:W-:Y:S04]  /*3740*/  STG.E desc[UR14][R14.64], R27 ;  /* 0x0000001b0e007986 */ /* 0x0007e8000c10190e */
[----:B------:R3:W-:Y:S04]  /*3750*/  STG.E desc[UR14][R6.64], R29 ;  /* 0x0000001d06007986 */ /* 0x0007e8000c10190e */
[----:B------:R3:W-:Y:S04]  /*3760*/  STG.E desc[UR14][R8.64], R25 ;  /* 0x0000001908007986 */ /* 0x0007e8000c10190e */
[----:B------:R3:W-:Y:S01]  /*3770*/  STG.E desc[UR14][R12.64], R24 ;  /* 0x000000180c007986 */ /* 0x0007e2000c10190e */
[----:B------:R-:W-:Y:S05]  /*3780*/  @!P1 BRA `(.L_x_161) ;  /* 0xfffffff8003c9947 */ /* 0x000fea000383ffff */
.L_x_160:
[----:B---3--:R-:W-:-:S04]  /*3790*/  IADD3 R6, PT, PT, R20, -R5, RZ ;  /* 0x8000000514067210 */ /* 0x008fc80007ffe0ff */
[----:B------:R-:W-:-:S13]  /*37a0*/  ISETP.GT.AND P1, PT, R6, 0x4, PT ;  /* 0x000000040600780c */ /* 0x000fda0003f24270 */
[----:B------:R-:W-:Y:S05]  /*37b0*/  @!P1 BRA `(.L_x_162) ;  /* 0x0000000000ec9947 */ /* 0x000fea0003800000 */
[----:B0-----:R-:W0:Y:S01]  /*37c0*/  LDC.64 R12, c[0x0][0x3b8] ;  /* 0x0000ee00ff0c7b82 */ /* 0x001e220000000a00 */
[----:B------:R-:W1:Y:S07]  /*37d0*/  LDCU UR5, c[0x0][0x398] ;  /* 0x00007300ff0577ac */ /* 0x000e6e0008000800 */
[----:B------:R-:W3:Y:S08]  /*37e0*/  LDC.64 R8, c[0x0][0x3b0] ;  /* 0x0000ec00ff087b82 */ /* 0x000ef00000000a00 */
[----:B------:R-:W4:Y:S01]  /*37f0*/  LDC.64 R14, c[0x0][0x3c8] ;  /* 0x0000f200ff0e7b82 */ /* 0x000f220000000a00 */
[----:B0-----:R-:W-:-:S05]  /*3800*/  IMAD.WIDE R28, R5, 0x4, R12 ;  /* 0x00000004051c7825 */ /* 0x001fca00078e020c */
[----:B------:R-:W1:Y:S01]  /*3810*/  LDG.E.CONSTANT R6, desc[UR14][R28.64] ;  /* 0x0000000e1c067981 */ /* 0x000e62000c1e9900 */
[----:B---3--:R-:W-:-:S03]  /*3820*/  IMAD.WIDE R24, R5, 0x4, R8 ;  /* 0x0000000405187825 */ /* 0x008fc600078e0208 */
[----:B------:R-:W3:Y:S04]  /*3830*/  LDG.E.CONSTANT R26, desc[UR14][R28.64+0x4] ;  /* 0x0000040e1c1a7981 */ /* 0x000ee8000c1e9900 */
[----:B------:R-:W5:Y:S04]  /*3840*/  LDG.E.CONSTANT R7, desc[UR14][R24.64] ;  /* 0x0000000e18077981 */ /* 0x000f68000c1e9900 */
[----:B------:R-:W2:Y:S04]  /*3850*/  LDG.E.CONSTANT R27, desc[UR14][R24.64+0x4] ;  /* 0x0000040e181b7981 */ /* 0x000ea8000c1e9900 */
[----:B------:R-:W2:Y:S01]  /*3860*/  LDG.E.CONSTANT R18, desc[UR14][R28.64+0x8] ;  /* 0x0000080e1c127981 */ /* 0x000ea2000c1e9900 */
[----:B-1----:R-:W-:-:S02]  /*3870*/  IMAD R23, R6, UR5, R19 ;  /* 0x0000000506177c24 */ /* 0x002fc4000f8e0213 */
[-C--:B-----5:R-:W-:Y:S02]  /*3880*/  FMUL R22, R7, R2.reuse ;  /* 0x0000000207167220 */ /* 0x0a0fe40000400000 */
[----:B----4-:R-:W-:Y:S02]  /*3890*/  IMAD.WIDE R6, R23, 0x4, R14 ;  /* 0x0000000417067825 */ /* 0x010fe400078e020e */
[----:B------:R-:W4:Y:S02]  /*38a0*/  LDG.E.CONSTANT R23, desc[UR14][R24.64+0x8] ;  /* 0x0000080e18177981 */ /* 0x000f24000c1e9900 */
[----:B---3--:R-:W-:Y:S02]  /*38b0*/  IMAD R26, R26, UR5, R19 ;  /* 0x000000051a1a7c24 */ /* 0x008fe4000f8e0213 */
[----:B------:R2:W-:Y:S02]  /*38c0*/  STG.E desc[UR14][R6.64], R22 ;  /* 0x0000001606007986 */ /* 0x0005e4000c10190e */
[----:B--2---:R-:W-:Y:S01]  /*38d0*/  FMUL R7, R27, R2 ;  /* 0x000000021b077220 */ /* 0x004fe20000400000 */
[----:B------:R-:W-:-:S05]  /*38e0*/  IMAD.WIDE R26, R26, 0x4, R14 ;  /* 0x000000041a1a7825 */ /* 0x000fca00078e020e */
[----:B------:R0:W-:Y:S01]  /*38f0*/  STG.E desc[UR14][R26.64], R7 ;  /* 0x000000071a007986 */ /* 0x0001e2000c10190e */
[----:B------:R-:W-:Y:S01]  /*3900*/  IMAD R18, R18, UR5, R19 ;  /* 0x0000000512127c24 */ /* 0x000fe2000f8e0213 */
[----:B0-----:R-:W-:Y:S02]  /*3910*/  IADD3 R27, PT, PT, R5, 0x4, RZ ;  /* 0x00000004051b7810 */ /* 0x001fe40007ffe0ff */
[----:B------:R-:W2:Y:S03]  /*3920*/  LDG.E.CONSTANT R26, desc[UR14][R28.64+0xc] ;  /* 0x00000c0e1c1a7981 */ /* 0x000ea6000c1e9900 */
[C---:B------:R-:W-:Y:S01]  /*3930*/  IMAD.WIDE R12, R27.reuse, 0x4, R12 ;  /* 0x000000041b0c7825 */ /* 0x040fe200078e020c */
[----:B------:R-:W3:Y:S04]  /*3940*/  LDG.E.CONSTANT R7, desc[UR14][R24.64+0xc] ;  /* 0x00000c0e18077981 */ /* 0x000ee8000c1e9900 */
[----:B------:R-:W5:Y:S01]  /*3950*/  LDG.E.CONSTANT R6, desc[UR14][R12.64] ;  /* 0x0000000e0c067981 */ /* 0x000f62000c1e9900 */
[----:B------:R-:W-:-:S03]  /*3960*/  IMAD.WIDE R8, R27, 0x4, R8 ;  /* 0x000000041b087825 */ /* 0x000fc600078e0208 */
[----:B------:R-:W5:Y:S04]  /*3970*/  LDG.E.CONSTANT R22, desc[UR14][R12.64+0x4] ;  /* 0x0000040e0c167981 */ /* 0x000f68000c1e9900 */
[----:B------:R-:W5:Y:S04]  /*3980*/  LDG.E.CONSTANT R24, desc[UR14][R12.64+0x8] ;  /* 0x0000080e0c187981 */ /* 0x000f68000c1e9900 */
[----:B------:R0:W5:Y:S04]  /*3990*/  LDG.E.CONSTANT R28, desc[UR14][R12.64+0xc] ;  /* 0x00000c0e0c1c7981 */ /* 0x000168000c1e9900 */
[----:B------:R-:W5:Y:S04]  /*39a0*/  LDG.E.CONSTANT R29, desc[UR14][R8.64+0x4] ;  /* 0x0000040e081d7981 */ /* 0x000f68000c1e9900 */
[----:B------:R-:W5:Y:S01]  /*39b0*/  LDG.E.CONSTANT R25, desc[UR14][R8.64+0x8] ;  /* 0x0000080e08197981 */ /* 0x000f62000c1e9900 */
[----:B0-----:R-:W-:-:S03]  /*39c0*/  IMAD.WIDE R12, R18, 0x4, R14 ;  /* 0x00000004120c7825 */ /* 0x001fc600078e020e */
[----:B------:R-:W5:Y:S01]  /*39d0*/  LDG.E.CONSTANT R18, desc[UR14][R8.64+0xc] ;  /* 0x00000c0e08127981 */ /* 0x000f62000c1e9900 */
[----:B----4-:R-:W-:-:S05]  /*39e0*/  FMUL R23, R23, R2 ;  /* 0x0000000217177220 */ /* 0x010fca0000400000 */
[----:B------:R0:W-:Y:S04]  /*39f0*/  STG.E desc[UR14][R12.64], R23 ;  /* 0x000000170c007986 */ /* 0x0001e8000c10190e */
[----:B0-----:R0:W4:Y:S01]  /*3a00*/  LDG.E.CONSTANT R23, desc[UR14][R8.64] ;  /* 0x0000000e08177981 */ /* 0x001122000c1e9900 */
[----:B--2---:R-:W-:-:S04]  /*3a10*/  IMAD R27, R26, UR5, R19 ;  /* 0x000000051a1b7c24 */ /* 0x004fc8000f8e0213 */
[----:B------:R-:W-:-:S04]  /*3a20*/  IMAD.WIDE R26, R27, 0x4, R14 ;  /* 0x000000041b1a7825 */ /* 0x000fc800078e020e */
[----:B---3--:R-:W-:Y:S01]  /*3a30*/  FMUL R7, R7, R2 ;  /* 0x0000000207077220 */ /* 0x008fe20000400000 */
[----:B-----5:R-:W-:-:S04]  /*3a40*/  IMAD R6, R6, UR5, R19 ;  /* 0x0000000506067c24 */ /* 0x020fc8000f8e0213 */
[----:B------:R1:W-:Y:S01]  /*3a50*/  STG.E desc[UR14][R26.64], R7 ;  /* 0x000000071a007986 */ /* 0x0003e2000c10190e */
[--C-:B------:R-:W-:Y:S02]  /*3a60*/  IMAD R22, R22, UR5, R19.reuse ;  /* 0x0000000516167c24 */ /* 0x100fe4000f8e0213 */
[----:B------:R-:W-:Y:S02]  /*3a70*/  IMAD R24, R24, UR5, R19 ;  /* 0x0000000518187c24 */ /* 0x000fe4000f8e0213 */
[----:B------:R-:W-:-:S04]  /*3a80*/  IMAD.WIDE R12, R22, 0x4, R14 ;  /* 0x00000004160c7825 */ /* 0x000fc800078e020e */
[----:B------:R-:W-:Y:S02]  /*3a90*/  IMAD R28, R28, UR5, R19 ;  /* 0x000000051c1c7c24 */ /* 0x000fe4000f8e0213 */
[----:B-1----:R-:W-:-:S04]  /*3aa0*/  IMAD.WIDE R6, R6, 0x4, R14 ;  /* 0x0000000406067825 */ /* 0x002fc800078e020e */
[----:B------:R-:W-:Y:S01]  /*3ab0*/  FMUL R29, R29, R2 ;  /* 0x000000021d1d7220 */ /* 0x000fe20000400000 */
[----:B0-----:R-:W-:-:S04]  /*3ac0*/  IMAD.WIDE R8, R24, 0x4, R14 ;  /* 0x0000000418087825 */ /* 0x001fc800078e020e */
[----:B------:R-:W-:Y:S01]  /*3ad0*/  FMUL R25, R25, R2 ;  /* 0x0000000219197220 */ /* 0x000fe20000400000 */
[----:B------:R-:W-:-:S04]  /*3ae0*/  IMAD.WIDE R14, R28, 0x4, R14 ;  /* 0x000000041c0e7825 */ /* 0x000fc800078e020e */
[-C--:B------:R-:W-:Y:S01]  /*3af0*/  FMUL R27, R18, R2.reuse ;  /* 0x00000002121b7220 */ /* 0x080fe20000400000 */
[----:B------:R-:W-:Y:S02]  /*3b00*/  PLOP3.LUT P0, PT, PT, PT, PT, 0x8, 0x80 ;  /* 0x000000000080781c */ /* 0x000fe40003f0e170 */
[----:B------:R-:W-:Y:S01]  /*3b10*/  IADD3 R5, PT, PT, R5, 0x8, RZ ;  /* 0x0000000805057810 */ /* 0x000fe20007ffe0ff */
[----:B----4-:R-:W-:-:S05]  /*3b20*/  FMUL R23, R23, R2 ;  /* 0x0000000217177220 */ /* 0x010fca0000400000 */
[----:B------:R1:W-:Y:S04]  /*3b30*/  STG.E desc[UR14][R6.64], R23 ;  /* 0x0000001706007986 */ /* 0x0003e8000c10190e */
[----:B------:R1:W-:Y:S04]  /*3b40*/  STG.E desc[UR14][R12.64], R29 ;  /* 0x0000001d0c007986 */ /* 0x0003e8000c10190e */
[----:B------:R1:W-:Y:S04]  /*3b50*/  STG.E desc[UR14][R8.64], R25 ;  /* 0x0000001908007986 */ /* 0x0003e8000c10190e */
[----:B------:R1:W-:Y:S02]  /*3b60*/  STG.E desc[UR14][R14.64], R27 ;  /* 0x0000001b0e007986 */ /* 0x0003e4000c10190e */
.L_x_162:
[----:B------:R-:W-:-:S13]  /*3b70*/  ISETP.NE.OR P0, PT, R5, R20, P0 ;  /* 0x000000140500720c */ /* 0x000fda0000705670 */
[----:B------:R-:W-:Y:S05]  /*3b80*/  @!P0 BRA `(.L_x_157) ;  /* 0x0000000000808947 */ /* 0x000fea0003800000 */
.L_x_159:
[----:B-1-3--:R-:W1:Y:S08]  /*3b90*/  LDC.64 R6, c[0x0][0x3b8] ;  /* 0x0000ee00ff067b82 */ /* 0x00ae700000000a00 */
[----:B------:R-:W3:Y:S08]  /*3ba0*/  LDC.64 R22, c[0x0][0x3b0] ;  /* 0x0000ec00ff167b82 */ /* 0x000ef00000000a00 */
[----:B------:R-:W4:Y:S01]  /*3bb0*/  LDC.64 R14, c[0x0][0x3c8] ;  /* 0x0000f200ff0e7b82 */ /* 0x000f220000000a00 */
[----:B-1----:R-:W-:-:S05]  /*3bc0*/  IMAD.WIDE R6, R5, 0x4, R6 ;  /* 0x0000000405067825 */ /* 0x002fca00078e0206 */
[----:B------:R-:W2:Y:S01]  /*3bd0*/  LDG.E.CONSTANT R12, desc[UR14][R6.64] ;  /* 0x0000000e060c7981 */ /* 0x000ea2000c1e9900 */
[----:B---3--:R-:W-:-:S03]  /*3be0*/  IMAD.WIDE R22, R5, 0x4, R22 ;  /* 0x0000000405167825 */ /* 0x008fc600078e0216 */
[----:B------:R-:W3:Y:S04]  /*3bf0*/  LDG.E.CONSTANT R24, desc[UR14][R6.64+0x4] ;  /* 0x0000040e06187981 */ /* 0x000ee8000c1e9900 */
[----:B0-----:R-:W5:Y:S04]  /*3c00*/  LDG.E.CONSTANT R8, desc[UR14][R6.64+0x8] ;  /* 0x0000080e06087981 */ /* 0x001f68000c1e9900 */
[----:B------:R4:W5:Y:S04]  /*3c10*/  LDG.E.CONSTANT R26, desc[UR14][R6.64+0xc] ;  /* 0x00000c0e061a7981 */ /* 0x000968000c1e9900 */
[----:B------:R-:W5:Y:S04]  /*3c20*/  LDG.E.CONSTANT R25, desc[UR14][R22.64] ;  /* 0x0000000e16197981 */ /* 0x000f68000c1e9900 */
[----:B------:R-:W5:Y:S04]  /*3c30*/  LDG.E.CONSTANT R27, desc[UR14][R22.64+0x4] ;  /* 0x0000040e161b7981 */ /* 0x000f68000c1e9900 */
[----:B------:R-:W5:Y:S04]  /*3c40*/  LDG.E.CONSTANT R29, desc[UR14][R22.64+0x8] ;  /* 0x0000080e161d7981 */ /* 0x000f68000c1e9900 */
[----:B------:R-:W5:Y:S01]  /*3c50*/  LDG.E.CONSTANT R18, desc[UR14][R22.64+0xc] ;  /* 0x00000c0e16127981 */ /* 0x000f62000c1e9900 */
[----:B------:R-:W-:-:S04]  /*3c60*/  IADD3 R5, PT, PT, R5, 0x4, RZ ;  /* 0x0000000405057810 */ /* 0x000fc80007ffe0ff */
[----:B------:R-:W-:Y:S01]  /*3c70*/  ISETP.NE.AND P0, PT, R5, R20, PT ;  /* 0x000000140500720c */ /* 0x000fe20003f05270 */
[--C-:B--2---:R-:W-:Y:S02]  /*3c80*/  IMAD R9, R12, UR7, R19.reuse ;  /* 0x000000070c097c24 */ /* 0x104fe4000f8e0213 */
[----:B---3--:R-:W-:Y:S02]  /*3c90*/  IMAD R13, R24, UR7, R19 ;  /* 0x00000007180d7c24 */ /* 0x008fe4000f8e0213 */
[----:B----4-:R-:W-:-:S04]  /*3ca0*/  IMAD.WIDE R6, R9, 0x4, R14 ;  /* 0x0000000409067825 */ /* 0x010fc800078e020e */
[--C-:B-----5:R-:W-:Y:S02]  /*3cb0*/  IMAD R8, R8, UR7, R19.reuse ;  /* 0x0000000708087c24 */ /* 0x120fe4000f8e0213 */
[----:B------:R-:W-:Y:S02]  /*3cc0*/  IMAD R26, R26, UR7, R19 ;  /* 0x000000071a1a7c24 */ /* 0x000fe4000f8e0213 */
[----:B------:R-:W-:-:S04]  /*3cd0*/  IMAD.WIDE R12, R13, 0x4, R14 ;  /* 0x000000040d0c7825 */ /* 0x000fc800078e020e */
[----:B------:R-:W-:Y:S01]  /*3ce0*/  FMUL R25, R25, R2 ;  /* 0x0000000219197220 */ /* 0x000fe20000400000 */
[----:B------:R-:W-:-:S04]  /*3cf0*/  IMAD.WIDE R8, R8, 0x4, R14 ;  /* 0x0000000408087825 */ /* 0x000fc800078e020e */
[----:B------:R-:W-:Y:S01]  /*3d00*/  FMUL R27, R27, R2 ;  /* 0x000000021b1b7220 */ /* 0x000fe20000400000 */
[----:B------:R3:W-:Y:S01]  /*3d10*/  STG.E desc[UR14][R6.64], R25 ;  /* 0x0000001906007986 */ /* 0x0007e2000c10190e */
[----:B------:R-:W-:-:S04]  /*3d20*/  IMAD.WIDE R14, R26, 0x4, R14 ;  /* 0x000000041a0e7825 */ /* 0x000fc800078e020e */
[-C--:B------:R-:W-:Y:S01]  /*3d30*/  FMUL R29, R29, R2.reuse ;  /* 0x000000021d1d7220 */ /* 0x080fe20000400000 */
[----:B------:R3:W-:Y:S01]  /*3d40*/  STG.E desc[UR14][R12.64], R27 ;  /* 0x0000001b0c007986 */ /* 0x0007e2000c10190e */
[----:B------:R-:W-:-:S03]  /*3d50*/  FMUL R23, R18, R2 ;  /* 0x0000000212177220 */ /* 0x000fc60000400000 */
[----:B------:R3:W-:Y:S04]  /*3d60*/  STG.E desc[UR14][R8.64], R29 ;  /* 0x0000001d08007986 */ /* 0x0007e8000c10190e */
[----:B------:R3:W-:Y:S01]  /*3d70*/  STG.E desc[UR14][R14.64], R23 ;  /* 0x000000170e007986 */ /* 0x0007e2000c10190e */
[----:B------:R-:W-:Y:S05]  /*3d80*/  @P0 BRA `(.L_x_159) ;  /* 0xfffffffc00800947 */ /* 0x000fea000383ffff */
.L_x_157:
[----:B------:R-:W4:Y:S01]  /*3d90*/  LDCU UR5, c[0x0][0x398] ;  /* 0x00007300ff0577ac */ /* 0x000f220008000800 */
[----:B------:R-:W-:-:S04]  /*3da0*/  IADD3 R19, PT, PT, R19, UR6, RZ ;  /* 0x0000000613137c10 */ /* 0x000fc8000fffe0ff */
[----:B----4-:R-:W-:-:S13]  /*3db0*/  ISETP.GE.AND P0, PT, R19, UR5, PT ;  /* 0x0000000513007c0c */ /* 0x010fda000bf06270 */
[----:B------:R-:W-:Y:S05]  /*3dc0*/  @!P0 BRA `(.L_x_163) ;  /* 0xffffffe000b08947 */ /* 0x000fea000383ffff */
[----:B--2---:R-:W-:Y:S05]  /*3dd0*/  EXIT ;  /* 0x000000000000794d */ /* 0x004fea0003800000 */
        .weak           $__internal_6_$__cuda_sm20_sqrt_rn_f32_slowpath
        .type           $__internal_6_$__cuda_sm20_sqrt_rn_f32_slowpath,@function
        .size           $__internal_6_$__cuda_sm20_sqrt_rn_f32_slowpath,($__internal_7_$__cuda_sm3x_div_rn_noftz_f32_slowpath - $__internal_6_$__cuda_sm20_sqrt_rn_f32_slowpath)
$__internal_6_$__cuda_sm20_sqrt_rn_f32_slowpath:
        /* <DEDUP_REMOVED lines=13> */
[----:B------:R-:W-:-:S03]  /*3eb0*/  @P0 FMUL.FTZ R14, R23, 0.5 ;  /* 0x3f000000170e0820 */ /* 0x000fc60000410000 */
[----:B------:R-:W-:-:S04]  /*3ec0*/  @P0 FADD.FTZ R13, -R15, -RZ ;  /* 0x800000ff0f0d0221 */ /* 0x000fc80000010100 */
[----:B------:R-:W-:Y:S01]  /*3ed0*/  @P0 FFMA R26, R15, R13, R22 ;  /* 0x0000000d0f1a0223 */ /* 0x000fe20000000016 */
[----:B------:R-:W-:-:S03]  /*3ee0*/  @!P0 MOV R13, R2 ;  /* 0x00000002000d8202 */ /* 0x000fc60000000f00 */
[----:B------:R-:W-:-:S04]  /*3ef0*/  @P0 FFMA R14, R26, R14, R15 ;  /* 0x0000000e1a0e0223 */ /* 0x000fc8000000000f */
[----:B------:R-:W-:-:S07]  /*3f00*/  @P0 FMUL.FTZ R13, R14, 2.3283064365386962891e-10 ;  /* 0x2f8000000e0d0820 */ /* 0x000fce0000410000 */
.L_x_164:
[----:B------:R-:W-:Y:S01]  /*3f10*/  MOV R2, R13 ;  /* 0x0000000d00027202 */ /* 0x000fe20000000f00 */
[----:B------:R-:W-:-:S04]  /*3f20*/  HFMA2 R13, -RZ, RZ, 0, 0 ;  /* 0x00000000ff0d7431 */ /* 0x000fc800000001ff */
[----:B------:R-:W-:Y:S05]  /*3f30*/  RET.REL.NODEC R12 `(bbw_sma_prefix_grouped_ff_f32) ;  /* 0xffffffc00c307950 */ /* 0x000fea0003c3ffff */
        .weak           $__internal_7_$__cuda_sm3x_div_rn_noftz_f32_slowpath
        .type           $__internal_7_$__cuda_sm3x_div_rn_noftz_f32_slowpath,@function
        .size           $__internal_7_$__cuda_sm3x_div_rn_noftz_f32_slowpath,(.L_x_277 - $__internal_7_$__cuda_sm3x_div_rn_noftz_f32_slowpath)
$__internal_7_$__cuda_sm3x_div_rn_noftz_f32_slowpath:
        /* <DEDUP_REMOVED lines=27> */
[----:B------:R-:W-:Y:S02]  /*40f0*/  IADD3 R12, PT, PT, R25, -0x1, RZ ;  /* 0xffffffff190c7810 */ /* 0x000fe40007ffe0ff */
[----:B------:R-:W-:Y:S02]  /*4100*/  ISETP.GE.AND P1, PT, R23, RZ, PT ;  /* 0x000000ff1700720c */ /* 0x000fe40003f26270 */
[----:B------:R-:W-:-:S11]  /*4110*/  ISETP.GE.AND P0, PT, R12, RZ, PT ;  /* 0x000000ff0c00720c */ /* 0x000fd60003f06270 */
[----:B------:R-:W-:Y:S02]  /*4120*/  @!P1 FFMA R13, R13, 1.84467440737095516160e+19, RZ ;  /* 0x5f8000000d0d9823 */ /* 0x000fe400000000ff */
[----:B------:R-:W-:Y:S01]  /*4130*/  @P0 MOV R12, RZ ;  /* 0x000000ff000c0202 */ /* 0x000fe20000000f00 */
[----:B------:R-:W-:Y:S01]  /*4140*/  @!P0 FFMA R2, R2, 1.84467440737095516160e+19, RZ ;  /* 0x5f80000002028823 */ /* 0x000fe200000000ff */
[----:B------:R-:W-:-:S04]  /*4150*/  @!P0 MOV R12, 0xffffffc0 ;  /* 0xffffffc0000c8802 */ /* 0x000fc80000000f00 */
[----:B------:R-:W-:-:S07]  /*4160*/  @!P1 IADD3 R12, PT, PT, R12, 0x40, RZ ;  /* 0x000000400c0c9810 */ /* 0x000fce0007ffe0ff */
.L_x_166:
[----:B------:R-:W-:Y:S01]  /*4170*/  LEA R26, R14, 0xc0800000, 0x17 ;  /* 0xc08000000e1a7811 */ /* 0x000fe200078eb8ff */
[----:B------:R-:W-:Y:S01]  /*4180*/  BSSY.RECONVERGENT B1, `(.L_x_171) ;  /* 0x0000036000017945 */ /* 0x000fe20003800200 */
[----:B------:R-:W-:Y:S02]  /*4190*/  IADD3 R25, PT, PT, R25, -0x7f, RZ ;  /* 0xffffff8119197810 */ /* 0x000fe40007ffe0ff */
[----:B------:R-:W-:-:S03]  /*41a0*/  IADD3 R27, PT, PT, -R26, R13, RZ ;  /* 0x0000000d1a1b7210 */ /* 0x000fc60007ffe1ff */
[----:B------:R-:W-:Y:S01]  /*41b0*/  IMAD R2, R25, -0x800000, R2 ;  /* 0xff80000019027824 */ /* 0x000fe200078e0202 */
[----:B------:R-:W0:Y:S01]  /*41c0*/  MUFU.RCP R26, R27 ;  /* 0x0000001b001a7308 */ /* 0x000e220000001000 */
[----:B------:R-:W-:Y:S01]  /*41d0*/  FADD.FTZ R23, -R27, -RZ ;  /* 0x800000ff1b177221 */ /* 0x000fe20000010100 */
[----:B------:R-:W-:-:S04]  /*41e0*/  IADD3 R25, PT, PT, R25, 0x7f, -R14 ;  /* 0x0000007f19197810 */ /* 0x000fc80007ffe80e */
        /* <DEDUP_REMOVED lines=21> */
[CCC-:B------:R-:W-:Y:S01]  /*4340*/  FFMA.RZ R14, R13.reuse, R23.reuse, R26.reuse ;  /* 0x000000170d0e7223 */ /* 0x1c0fe2000000c01a */
[CCC-:B------:R-:W-:Y:S01]  /*4350*/  FFMA.RP R25, R13.reuse, R23.reuse, R26.reuse ;  /* 0x000000170d197223 */ /* 0x1c0fe2000000801a */
[----:B------:R-:W-:Y:S01]  /*4360*/  FFMA.RM R26, R13, R23, R26 ;  /* 0x000000170d1a7223 */ /* 0x000fe2000000401a */
[----:B------:R-:W-:Y:S02]  /*4370*/  IADD3 R13, PT, PT, R12, 0x20, RZ ;  /* 0x000000200c0d7810 */ /* 0x000fe40007ffe0ff */
[----:B------:R-:W-:Y:S02]  /*4380*/  LOP3.LUT R14, R14, 0x7fffff, RZ, 0xc0, !PT ;  /* 0x007fffff0e0e7812 */ /* 0x000fe400078ec0ff */
[----:B------:R-:W-:Y:S02]  /*4390*/  ISETP.NE.AND P2, PT, R12, RZ, PT ;  /* 0x000000ff0c00720c */ /* 0x000fe40003f45270 */
[----:B------:R-:W-:Y:S02]  /*43a0*/  LOP3.LUT R14, R14, 0x800000, RZ, 0xfc, !PT ;  /* 0x008000000e0e7812 */ /* 0x000fe400078efcff */
[----:B------:R-:W-:-:S02]  /*43b0*/  ISETP.NE.AND P1, PT, R12, RZ, PT ;  /* 0x000000ff0c00720c */ /* 0x000fc40003f25270 */
        /* <DEDUP_REMOVED lines=14> */
.L_x_173:
[----:B------:R-:W-:-:S04]  /*44a0*/  LOP3.LUT R2, R2, 0x80000000, RZ, 0xc0, !PT ;  /* 0x8000000002027812 */ /* 0x000fc800078ec0ff */
[----:B------:R-:W-:Y:S01]  /*44b0*/  LOP3.LUT R2, R2, 0x7f800000, RZ, 0xfc, !PT ;  /* 0x7f80000002027812 */ /* 0x000fe200078efcff */
[----:B------:R-:W-:Y:S06]  /*44c0*/  BRA `(.L_x_174) ;  /* 0x0000000000047947 */ /* 0x000fec0003800000 */
.L_x_172:
[----:B------:R-:W-:-:S07]  /*44d0*/  LEA R2, R25, R2, 0x17 ;  /* 0x0000000219027211 */ /* 0x000fce00078eb8ff */
.L_x_174:
[----:B------:R-:W-:Y:S05]  /*44e0*/  BSYNC.RECONVERGENT B1 ;  /* 0x0000000000017941 */ /* 0x000fea0003800200 */
.L_x_171:
[----:B------:R-:W-:Y:S05]  /*44f0*/  BRA `(.L_x_175) ;  /* 0x0000000000207947 */ /* 0x000fea0003800000 */
.L_x_170:
[----:B------:R-:W-:-:S04]  /*4500*/  LOP3.LUT R2, R13, 0x80000000, R2, 0x48, !PT ;  /* 0x800000000d027812 */ /* 0x000fc800078e4802 */
[----:B------:R-:W-:Y:S01]  /*4510*/  LOP3.LUT R2, R2, 0x7f800000, RZ, 0xfc, !PT ;  /* 0x7f80000002027812 */ /* 0x000fe200078efcff */
[----:B------:R-:W-:Y:S06]  /*4520*/  BRA `(.L_x_175) ;  /* 0x0000000000147947 */ /* 0x000fec0003800000 */
.L_x_169:
[----:B------:R-:W-:Y:S01]  /*4530*/  LOP3.LUT R2, R13, 0x80000000, R2, 0x48, !PT ;  /* 0x800000000d027812 */ /* 0x000fe200078e4802 */
[----:B------:R-:W-:Y:S06]  /*4540*/  BRA `(.L_x_175) ;  /* 0x00000000000c7947 */ /* 0x000fec0003800000 */
.L_x_168:
[----:B------:R-:W0:Y:S01]  /*4550*/  MUFU.RSQ R2, -QNAN ;  /* 0xffc0000000027908 */ /* 0x000e220000001400 */
[----:B------:R-:W-:Y:S05]  /*4560*/  BRA `(.L_x_175) ;  /* 0x0000000000047947 */ /* 0x000fea0003800000 */
.L_x_167:
[----:B------:R-:W-:-:S07]  /*4570*/  FADD.FTZ R2, R2, R13 ;  /* 0x0000000d02027221 */ /* 0x000fce0000010000 */
.L_x_175:
[----:B------:R-:W-:Y:S05]  /*4580*/  BSYNC.RECONVERGENT B0 ;  /* 0x0000000000007941 */ /* 0x000fea0003800200 */
.L_x_165:
[----:B------:R-:W-:-:S04]  /*4590*/  HFMA2 R23, -RZ, RZ, 0, 0 ;  /* 0x00000000ff177431 */ /* 0x000fc800000001ff */
[----:B0-----:R-:W-:Y:S05]  /*45a0*/  RET.REL.NODEC R22 `(bbw_sma_prefix_grouped_ff_f32) ;  /* 0xffffffb816947950 */ /* 0x001fea0003c3ffff */
.L_x_176:
        /* <DEDUP_REMOVED lines=13> */
.L_x_277:


//--------------------- .text.bbw_sma_prefix_ff_f32 --------------------------
	.section	.text.bbw_sma_prefix_ff_f32,"ax",@progbits
	.align	128
        .global         bbw_sma_prefix_ff_f32
        .type           bbw_sma_prefix_ff_f32,@function
        .size           bbw_sma_prefix_ff_f32,(.L_x_279 - bbw_sma_prefix_ff_f32)
        .other          bbw_sma_prefix_ff_f32,@"STO_CUDA_ENTRY STV_DEFAULT"
bbw_sma_prefix_ff_f32:
.text.bbw_sma_prefix_ff_f32:
[----:B------:R-:W-:Y:S01]  /*0000*/  LDC R1, c[0x0][0x37c] ;  /* 0x0000df00ff017b82 */ /* 0x000fe20000000800 */
[----:B------:R-:W0:Y:S01]  /*0010*/  S2R R19, SR_CTAID.Y ;  /* 0x0000000000137919 */ /* 0x000e220000002600 */
[----:B------:R-:W0:Y:S02]  /*0020*/  LDCU UR4, c[0x0][0x3b0] ;  /* 0x00007600ff0477ac */ /* 0x000e240008000800 */
[----:B0-----:R-:W-:-:S13]  /*0030*/  ISETP.GE.AND P0, PT, R19, UR4, PT ;  /* 0x0000000413007c0c */ /* 0x001fda000bf06270 */
[----:B------:R-:W-:Y:S05]  /*0040*/  @P0 EXIT ;  /* 0x000000000000094d */ /* 0x000fea0003800000 */
[----:B------:R-:W0:Y:S01]  /*0050*/  LDC.64 R2, c[0x0][0x3a0] ;  /* 0x0000e800ff027b82 */ /* 0x000e220000000a00 */
[----:B------:R-:W1:Y:S01]  /*0060*/  LDCU.64 UR4, c[0x0][0x358] ;  /* 0x00006b00ff0477ac */ /* 0x000e620008000a00 */
[----:B0-----:R-:W-:-:S05]  /*0070*/  IMAD.WIDE.U32 R2, R19, 0x4, R2 ;  /* 0x0000000413027825 */ /* 0x001fca00078e0002 */
[----:B-1----:R-:W2:Y:S02]  /*0080*/  LDG.E.CONSTANT R17, desc[UR4][R2.64] ;  /* 0x0000000402117981 */ /* 0x002ea4000c1e9900 */
[----:B--2---:R-:W-:Y:S02]  /*0090*/  ISETP.GE.U32.AND P0, PT, R17, 0x1, PT ;  /* 0x000000011100780c */ /* 0x004fe40003f06070 */
[----:B------:R-:W-:-:S04]  /*00a0*/  SHF.R.S32.HI R11, RZ, 0x1f, R17 ;  /* 0x0000001fff0b7819 */ /* 0x000fc80000011411 */
[----:B------:R-:W-:-:S13]  /*00b0*/  ISETP.GE.AND.EX P0, PT, R11, RZ, PT, P0 ;  /* 0x000000ff0b00720c */ /* 0x000fda0003f06300 */
[----:B------:R-:W-:Y:S05]  /*00c0*/  @!P0 EXIT ;  /* 0x000000000000894d */ /* 0x000fea0003800000 */
[----:B------:R-:W0:Y:S01]  /*00d0*/  S2R R0, SR_TID.X ;  /* 0x0000000000007919 */ /* 0x000e220000002100 */
[----:B------:R-:W0:Y:S08]  /*00e0*/  S2UR UR6, SR_CTAID.X ;  /* 0x00000000000679c3 */ /* 0x000e300000002500 */
[----:B------:R-:W0:Y:S01]  /*00f0*/  LDC R9, c[0x0][0x360] ;  /* 0x0000d800ff097b82 */ /* 0x000e220000000800 */
[----:B------:R-:W1:Y:S07]  /*0100*/  LDCU UR7, c[0x0][0x370] ;  /* 0x00006e00ff0777ac */ /* 0x000e6e0008000800 */
[----:B------:R-:W2:Y:S01]  /*0110*/  LDC.64 R6, c[0x0][0x398] ;  /* 0x0000e600ff067b82 */ /* 0x000ea20000000a00 */
[----:B0-----:R-:W-:-:S02]  /*0120*/  IMAD R23, R9, UR6, R0 ;  /* 0x0000000609177c24 */ /* 0x001fc4000f8e0200 */
[----:B-1----:R-:W-:-:S03]  /*0130*/  IMAD R9, R9, UR7, RZ ;  /* 0x0000000709097c24 */ /* 0x002fc6000f8e02ff */
[----:B--2---:R-:W-:-:S13]  /*0140*/  ISETP.GE.AND P0, PT, R23, R6, PT ;  /* 0x000000061700720c */ /* 0x004fda0003f06270 */
[----:B------:R-:W-:Y:S05]  /*0150*/  @P0 EXIT ;  /* 0x000000000000094d */ /* 0x000fea0003800000 */
[----:B------:R-:W0:Y:S01]  /*0160*/  LDC.64 R20, c[0x0][0x390] ;  /* 0x0000e400ff147b82 */ /* 0x000e220000000a00 */
[----:B------:R-:W1:Y:S01]  /*0170*/  LDCU UR12, c[0x0][0x398] ;  /* 0x00007300ff0c77ac */ /* 0x000e620008000800 */
[----:B------:R-:W2:Y:S06]  /*0180*/  LDCU UR13, c[0x0][0x398] ;  /* 0x00007300ff0d77ac */ /* 0x000eac0008000800 */
[----:B------:R-:W3:Y:S01]  /*0190*/  LDC.64 R2, c[0x0][0x3a8] ;  /* 0x0000ea00ff027b82 */ /* 0x000ee20000000a00 */
[----:B------:R-:W4:Y:S01]  /*01a0*/  LDCU.64 UR6, c[0x0][0x390] ;  /* 0x00007200ff0677ac */ /* 0x000f220008000a00 */
[----:B------:R-:W0:Y:S06]  /*01b0*/  LDCU.128 UR8, c[0x0][0x380] ;  /* 0x00007000ff0877ac */ /* 0x000e2c0008000c00 */
[----:B------:R-:W1:Y:S01]  /*01c0*/  LDC.64 R12, c[0x0][0x390] ;  /* 0x0000e400ff0c7b82 */ /* 0x000e620000000a00 */
[----:B------:R-:W0:Y:S02]  /*01d0*/  LDCU.128 UR16, c[0x0][0x380] ;  /* 0x00007000ff1077ac */ /* 0x000e240008000c00 */
[----:B0-----:R-:W-:-:S05]  /*01e0*/  IMAD.WIDE R4, R7, 0x4, R20 ;  /* 0x0000000407047825 */ /* 0x001fca00078e0214 */
[----:B------:R-:W0:Y:S01]  /*01f0*/  LDC.64 R14, c[0x0][0x3b8] ;  /* 0x0000ee00ff0e7b82 */ /* 0x000e220000000a00 */
[----:B------:R-:W-:Y:S01]  /*0200*/  IMAD.WIDE R20, R6, 0x4, R20 ;  /* 0x0000000406147825 */ /* 0x000fe200078e0214 */
[----:B------:R2:W4:Y:S06]  /*0210*/  LDG.E.CONSTANT R4, desc[UR4][R4.64] ;  /* 0x0000000404047981 */ /* 0x00052c000c1e9900 */
[----:B------:R-:W0:Y:S01]  /*0220*/  LDC.64 R28, c[0x0][0x3b8] ;  /* 0x0000ee00ff1c7b82 */ /* 0x000e220000000a00 */
[----:B------:R-:W4:Y:S01]  /*0230*/  LDG.E.CONSTANT R21, desc[UR4][R20.64] ;  /* 0x0000000414157981 */ /* 0x000f22000c1e9900 */
[----:B---3--:R-:W-:-:S05]  /*0240*/  IMAD.WIDE.U32 R2, R19, 0x4, R2 ;  /* 0x0000000413027825 */ /* 0x008fca00078e0002 */
[----:B------:R3:W5:Y:S01]  /*0250*/  LDG.E.CONSTANT R8, desc[UR4][R2.64] ;  /* 0x0000000402087981 */ /* 0x000762000c1e9900 */
[----:B------:R-:W-:Y:S02]  /*0260*/  IADD3 R7, PT, PT, R17, -0x1, R7 ;  /* 0xffffffff11077810 */ /* 0x000fe40007ffe007 */
[----:B------:R-:W-:Y:S02]  /*0270*/  MOV R6, R23 ;  /* 0x0000001700067202 */ /* 0x000fe40000000f00 */
[----:B--2---:R-:W-:Y:S02]  /*0280*/  I2FP.F32.U32 R5, R17 ;  /* 0x0000001100057245 */ /* 0x004fe40000201000 */
[----:B----4-:R-:W-:-:S13]  /*0290*/  ISETP.NE.AND P0, PT, R21, R4, PT ;  /* 0x000000041500720c */ /* 0x010fda0003f05270 */
[----:B01-3--:R-:W-:Y:S05]  /*02a0*/  @!P0 BRA `(.L_x_177) ;  /* 0x0000000c00508947 */ /* 0x00bfea0003800000 */
[----:B------:R-:W-:Y:S01]  /*02b0*/  BSSY.RECONVERGENT B2, `(.L_x_178) ;  /* 0x00000d2000027945 */ /* 0x000fe20003800200 */
.L_x_195:
[----:B------:R-:W-:Y:S01]  /*02c0*/  ISETP.GE.AND P0, PT, R6, R7, PT ;  /* 0x000000070600720c */ /* 0x000fe20003f06270 */
[----:B------:R-:W-:Y:S01]  /*02d0*/  BSSY.RECONVERGENT B3, `(.L_x_179) ;  /* 0x00000c8000037945 */ /* 0x000fe20003800200 */
[----:B0-----:R-:W-:-:S11]  /*02e0*/  MOV R23, 0x7fffffff ;  /* 0x7fffffff00177802 */ /* 0x001fd60000000f00 */
[----:B------:R-:W-:Y:S05]  /*02f0*/  @!P0 BRA `(.L_x_180) ;  /* 0x0000000c00148947 */ /* 0x000fea0003800000 */
[----:B------:R-:W-:Y:S01]  /*0300*/  SHF.R.S32.HI R4, RZ, 0x1f, R6 ;  /* 0x0000001fff047819 */ /* 0x000fe20000011406 */
[----:B------:R-:W-:Y:S01]  /*0310*/  IMAD.WIDE R20, R6, 0x4, R12 ;  /* 0x0000000406147825 */ /* 0x000fe200078e020c */
[----:B------:R-:W-:-:S04]  /*0320*/  IADD3 R0, P0, PT, -R17, R6, RZ ;  /* 0x0000000611007210 */ /* 0x000fc80007f1e1ff */
[----:B------:R-:W-:Y:S01]  /*0330*/  IADD3.X R25, PT, PT, ~R11, R4, RZ, P0, !PT ;  /* 0x000000040b197210 */ /* 0x000fe200007fe5ff */
[----:B------:R-:W2:Y:S01]  /*0340*/  LDG.E.CONSTANT R20, desc[UR4][R20.64+0x4] ;  /* 0x0000040414147981 */ /* 0x000ea2000c1e9900 */
[----:B------:R-:W-:-:S04]  /*0350*/  LEA R2, P0, R0, UR6, 0x2 ;  /* 0x0000000600027c11 */ /* 0x000fc8000f8010ff */
[----:B------:R-:W-:-:S06]  /*0360*/  LEA.HI.X R3, R0, UR7, R25, 0x2, P0 ;  /* 0x0000000700037c11 */ /* 0x000fcc00080f1419 */
[----:B------:R-:W2:Y:S02]  /*0370*/  LDG.E.CONSTANT R3, desc[UR4][R2.64+0x4] ;  /* 0x0000040402037981 */ /* 0x000ea4000c1e9900 */
[----:B--2---:R-:W-:-:S13]  /*0380*/  ISETP.NE.AND P0, PT, R20, R3, PT ;  /* 0x000000031400720c */ /* 0x004fda0003f05270 */
[----:B------:R-:W-:Y:S05]  /*0390*/  @P0 BRA `(.L_x_180) ;  /* 0x0000000800ec0947 */ /* 0x000fea0003800000 */
[----:B------:R-:W-:Y:S02]  /*03a0*/  SHF.L.U32 R24, R6, 0x3, RZ ;  /* 0x0000000306187819 */ /* 0x000fe400000006ff */
[C---:B------:R-:W-:Y:S02]  /*03b0*/  SHF.L.U32 R2, R0.reuse, 0x3, RZ ;  /* 0x0000000300027819 */ /* 0x040fe400000006ff */
[----:B------:R-:W-:Y:S02]  /*03c0*/  SHF.L.U64.HI R0, R0, 0x3, R25 ;  /* 0x0000000300007819 */ /* 0x000fe40000010219 */
[----:B------:R-:W-:Y:S02]  /*03d0*/  SHF.L.U64.HI R3, R6, 0x3, R4 ;  /* 0x0000000306037819 */ /* 0x000fe40000010204 */
[----:B------:R-:W-:Y:S02]  /*03e0*/  IADD3 R20, P0, PT, R24, UR8, RZ ;  /* 0x0000000818147c10 */ /* 0x000fe4000ff1e0ff */
        /* <DEDUP_REMOVED lines=8> */
[----:B------:R-:W2:Y:S04]  /*0470*/  LDG.E.64.CONSTANT R22, desc[UR4][R22.64+0x8] ;  /* 0x0000080416167981 */ /* 0x000ea8000c1e9b00 */
[----:B------:R-:W3:Y:S04]  /*0480*/  LDG.E.64.CONSTANT R24, desc[UR4][R24.64+0x8] ;  /* 0x0000080418187981 */ /* 0x000ee8000c1e9b00 */
[----:B------:R-:W3:Y:S01]  /*0490*/  LDG.E.64.CONSTANT R2, desc[UR4][R2.64+0x8] ;  /* 0x0000080402027981 */ /* 0x000ee2000c1e9b00 */
[----:B------:R-:W0:Y:S01]  /*04a0*/  MUFU.RCP R0, R5 ;  /* 0x0000000500007308 */ /* 0x000e220000001000 */
[----:B------:R-:W-:Y:S01]  /*04b0*/  BSSY.RECONVERGENT B4, `(.L_x_181) ;  /* 0x0000023000047945 */ /* 0x000fe20003800200 */
[----:B--2---:R-:W-:Y:S01]  /*04c0*/  FADD R4, R20, -R22 ;  /* 0x8000001614047221 */ /* 0x004fe20000000000 */
[----:B------:R-:W-:-:S03]  /*04d0*/  FADD R21, R21, -R23 ;  /* 0x8000001715157221 */ /* 0x000fc60000000000 */
[----:B------:R-:W-:Y:S01]  /*04e0*/  FADD R29, -R20, R4 ;  /* 0x00000004141d7221 */ /* 0x000fe20000000100 */
[----:B---3--:R-:W-:-:S03]  /*04f0*/  FADD R27, R24, -R2 ;  /* 0x80000002181b7221 */ /* 0x008fc60000000000 */
[--C-:B------:R-:W-:Y:S01]  /*0500*/  FADD R10, R22, R29.reuse ;  /* 0x0000001d160a7221 */ /* 0x100fe20000000000 */
[----:B------:R-:W-:Y:S01]  /*0510*/  FADD R29, R4, -R29 ;  /* 0x8000001d041d7221 */ /* 0x000fe20000000000 */
[----:B------:R-:W-:Y:S01]  /*0520*/  FADD R3, R25, -R3 ;  /* 0x8000000319037221 */ /* 0x000fe20000000000 */
[----:B------:R-:W-:Y:S01]  /*0530*/  FADD R16, -R24, R27 ;  /* 0x0000001b18107221 */ /* 0x000fe20000000100 */
[----:B0-----:R-:W-:Y:S01]  /*0540*/  FFMA R25, -R5, R0, 1 ;  /* 0x3f80000005197423 */ /* 0x001fe20000000100 */
[----:B------:R-:W-:Y:S02]  /*0550*/  FADD R29, R20, -R29 ;  /* 0x8000001d141d7221 */ /* 0x000fe40000000000 */
        /* <DEDUP_REMOVED lines=9> */
[----:B------:R-:W-:Y:S01]  /*05f0*/  FADD R0, R27, R18 ;  /* 0x000000121b007221 */ /* 0x000fe20000000000 */
[----:B------:R-:W0:Y:S01]  /*0600*/  FCHK P0, R3, R5 ;  /* 0x0000000503007302 */ /* 0x000e220000000000 */
[----:B------:R-:W-:Y:S01]  /*0610*/  FFMA R23, R3, R20, RZ ;  /* 0x0000001403177223 */ /* 0x000fe200000000ff */
[--C-:B------:R-:W-:Y:S01]  /*0620*/  FADD R22, -R4, R3.reuse ;  /* 0x0000000304167221 */ /* 0x100fe20000000100 */
[----:B------:R-:W-:Y:S02]  /*0630*/  FADD R27, -R27, R0 ;  /* 0x000000001b1b7221 */ /* 0x000fe40000000100 */
[----:B------:R-:W-:Y:S01]  /*0640*/  FFMA R2, -R5, R23, R3 ;  /* 0x0000001705027223 */ /* 0x000fe20000000103 */
[----:B------:R-:W-:Y:S01]  /*0650*/  FADD R22, R21, -R22 ;  /* 0x8000001615167221 */ /* 0x000fe20000000000 */
[----:B------:R-:W-:Y:S02]  /*0660*/  FADD R4, R18, -R27 ;  /* 0x8000001b12047221 */ /* 0x000fe40000000000 */
[----:B------:R-:W-:Y:S01]  /*0670*/  FFMA R20, R20, R2, R23 ;  /* 0x0000000214147223 */ /* 0x000fe20000000017 */
[----:B0-----:R-:W-:Y:S06]  /*0680*/  @!P0 BRA `(.L_x_182) ;  /* 0x0000000000148947 */ /* 0x001fec0003800000 */
[----:B------:R-:W-:Y:S02]  /*0690*/  MOV R24, R3 ;  /* 0x0000000300187202 */ /* 0x000fe40000000f00 */
[----:B------:R-:W-:Y:S02]  /*06a0*/  MOV R2, R5 ;  /* 0x0000000500027202 */ /* 0x000fe40000000f00 */
[----:B------:R-:W-:-:S07]  /*06b0*/  MOV R10, 0x6d0 ;  /* 0x000006d0000a7802 */ /* 0x000fce0000000f00 */
[----:B-----5:R-:W-:Y:S05]  /*06c0*/  CALL.REL.NOINC `($__internal_9_$__cuda_sm3x_div_rn_noftz_f32_slowpath) ;  /* 0x0000001400c87944 */ /* 0x020fea0003c00000 */
[----:B------:R-:W-:-:S07]  /*06d0*/  MOV R20, R2 ;  /* 0x0000000200147202 */ /* 0x000fce0000000f00 */
.L_x_182:
[----:B------:R-:W-:Y:S05]  /*06e0*/  BSYNC.RECONVERGENT B4 ;  /* 0x0000000000047941 */ /* 0x000fea0003800200 */
.L_x_181:
        /* <DEDUP_REMOVED lines=13> */
[----:B0-----:R-:W-:-:S03]  /*07c0*/  FFMA R3, -R5, R10, 1 ;  /* 0x3f80000005037423 */ /* 0x001fc6000000010a */
[----:B------:R-:W-:-:S04]  /*07d0*/  FADD R23, R24, -R23 ;  /* 0x8000001718177221 */ /* 0x000fc80000000000 */
[----:B------:R-:W-:-:S04]  /*07e0*/  FADD R23, R23, R22 ;  /* 0x0000001617177221 */ /* 0x000fc80000000000 */
        /* <DEDUP_REMOVED lines=8> */
[----:B------:R-:W-:-:S07]  /*0870*/  MOV R10, 0x890 ;  /* 0x00000890000a7802 */ /* 0x000fce0000000f00 */
[----:B-----5:R-:W-:Y:S05]  /*0880*/  CALL.REL.NOINC `($__internal_9_$__cuda_sm3x_div_rn_noftz_f32_slowpath) ;  /* 0x0000001400587944 */ /* 0x020fea0003c00000 */
.L_x_184:
[----:B------:R-:W-:Y:S05]  /*0890*/  BSYNC.RECONVERGENT B4 ;  /* 0x0000000000047941 */ /* 0x000fea0003800200 */
.L_x_183:
        /* <DEDUP_REMOVED lines=15> */
[----:B-----5:R-:W-:Y:S05]  /*0990*/  CALL.REL.NOINC `($__internal_9_$__cuda_sm3x_div_rn_noftz_f32_slowpath) ;  /* 0x0000001400147944 */ /* 0x020fea0003c00000 */
[----:B------:R-:W-:-:S07]  /*09a0*/  MOV R20, R2 ;  /* 0x0000000200147202 */ /* 0x000fce0000000f00 */
.L_x_186:
[----:B------:R-:W-:Y:S05]  /*09b0*/  BSYNC.RECONVERGENT B4 ;  /* 0x0000000000047941 */ /* 0x000fea0003800200 */
.L_x_185:
        /* <DEDUP_REMOVED lines=26> */
.L_x_188:
[----:B------:R-:W-:Y:S05]  /*0b60*/  BSYNC.RECONVERGENT B4 ;  /* 0x0000000000047941 */ /* 0x000fea0003800200 */
.L_x_187:
[CC--:B------:R-:W-:Y:S01]  /*0b70*/  FMUL R21, R22.reuse, R22.reuse ;  /* 0x0000001616157220 */ /* 0x0c0fe20000400000 */
[CC--:B------:R-:W-:Y:S01]  /*0b80*/  FFMA R10, R22.reuse, R3.reuse, RZ ;  /* 0x00000003160a7223 */ /* 0x0c0fe200000000ff */
[----:B------:R-:W-:Y:S01]  /*0b90*/  BSSY.RECONVERGENT B0, `(.L_x_189) ;  /* 0x000002c000007945 */ /* 0x000fe20003800200 */
[----:B------:R-:W-:Y:S02]  /*0ba0*/  HFMA2 R24, -RZ, RZ, 0, 0 ;  /* 0x00000000ff187431 */ /* 0x000fe400000001ff */
        /* <DEDUP_REMOVED lines=33> */
[----:B-1----:R-:W-:Y:S02]  /*0dc0*/  MOV R0, R21 ;  /* 0x0000001500007202 */ /* 0x002fe40000000f00 */
[----:B------:R-:W-:-:S07]  /*0dd0*/  MOV R20, 0xdf0 ;  /* 0x00000df000147802 */ /* 0x000fce0000000f00 */
[----:B-----5:R-:W-:Y:S05]  /*0de0*/  CALL.REL.NOINC `($__internal_8_$__cuda_sm20_sqrt_rn_f32_slowpath) ;  /* 0x0000000c00a87944 */ /* 0x020fea0003c00000 */
[----:B------:R-:W-:Y:S05]  /*0df0*/  BRA `(.L_x_192) ;  /* 0x0000000000107947 */ /* 0x000fea0003800000 */
.L_x_191:
[----:B-1----:R-:W-:Y:S01]  /*0e00*/  FMUL.FTZ R24, R21, R0 ;  /* 0x0000000015187220 */ /* 0x002fe20000410000 */
[----:B------:R-:W-:-:S03]  /*0e10*/  FMUL.FTZ R0, R0, 0.5 ;  /* 0x3f00000000007820 */ /* 0x000fc60000410000 */
[----:B------:R-:W-:-:S04]  /*0e20*/  FFMA R21, -R24, R24, R21 ;  /* 0x0000001818157223 */ /* 0x000fc80000000115 */
[----:B------:R-:W-:-:S07]  /*0e30*/  FFMA R24, R21, R0, R24 ;  /* 0x0000000015187223 */ /* 0x000fce0000000018 */
.L_x_192:
[----:B------:R-:W-:Y:S05]  /*0e40*/  BSYNC.RECONVERGENT B1 ;  /* 0x0000000000017941 */ /* 0x000fea0003800200 */
.L_x_190:
[----:B------:R-:W-:Y:S05]  /*0e50*/  BSYNC.RECONVERGENT B0 ;  /* 0x0000000000007941 */ /* 0x000fea0003800200 */
.L_x_189:
        /* <DEDUP_REMOVED lines=12> */
[----:B-----5:R-:W-:Y:S05]  /*0f20*/  CALL.REL.NOINC `($__internal_9_$__cuda_sm3x_div_rn_noftz_f32_slowpath) ;  /* 0x0000000c00b07944 */ /* 0x020fea0003c00000 */
.L_x_194:
[----:B------:R-:W-:Y:S05]  /*0f30*/  BSYNC.RECONVERGENT B4 ;  /* 0x0000000000047941 */ /* 0x000fea0003800200 */
.L_x_193:
[----:B------:R-:W-:-:S07]  /*0f40*/  MOV R23, R2 ;  /* 0x0000000200177202 */ /* 0x000fce0000000f00 */
.L_x_180:
[----:B------:R-:W-:Y:S05]  /*0f50*/  BSYNC.RECONVERGENT B3 ;  /* 0x0000000000037941 */ /* 0x000fea0003800200 */
.L_x_179:
[----:B------:R-:W-:Y:S02]  /*0f60*/  IMAD R3, R19, UR12, R6 ;  /* 0x0000000c13037c24 */ /* 0x000fe4000f8e0206 */
[----:B-----5:R-:W-:Y:S01]  /*0f70*/  FMUL R23, R8, R23 ;  /* 0x0000001708177220 */ /* 0x020fe20000400000 */
[----:B------:R-:W-:Y:S01]  /*0f80*/  IADD3 R6, PT, PT, R9, R6, RZ ;  /* 0x0000000609067210 */ /* 0x000fe20007ffe0ff */
[----:B------:R-:W-:-:S03]  /*0f90*/  IMAD.WIDE R2, R3, 0x4, R14 ;  /* 0x0000000403027825 */ /* 0x000fc600078e020e */
[----:B------:R-:W-:Y:S02]  /*0fa0*/  ISETP.GE.AND P0, PT, R6, UR12, PT ;  /* 0x0000000c06007c0c */ /* 0x000fe4000bf06270 */
[----:B------:R0:W-:Y:S11]  /*0fb0*/  STG.E desc[UR4][R2.64], R23 ;  /* 0x0000001702007986 */ /* 0x0001f6000c101904 */
[----:B------:R-:W-:Y:S05]  /*0fc0*/  @!P0 BRA `(.L_x_195) ;  /* 0xfffffff000bc8947 */ /* 0x000fea000383ffff */
[----:B------:R-:W-:Y:S05]  /*0fd0*/  BSYNC.RECONVERGENT B2 ;  /* 0x0000000000027941 */ /* 0x000fea0003800200 */
.L_x_178:
[----:B------:R-:W-:Y:S05]  /*0fe0*/  EXIT ;  /* 0x000000000000794d */ /* 0x000fea0003800000 */
.L_x_177:
[----:B------:R-:W-:Y:S01]  /*0ff0*/  BSSY.RECONVERGENT B2, `(.L_x_196) ;  /* 0x00000c8000027945 */ /* 0x000fe20003800200 */
.L_x_213:
[----:B------:R-:W-:Y:S01]  /*1000*/  ISETP.GE.AND P0, PT, R6, R7, PT ;  /* 0x000000070600720c */ /* 0x000fe20003f06270 */
[----:B------:R-:W-:Y:S01]  /*1010*/  BSSY.RECONVERGENT B3, `(.L_x_197) ;  /* 0x00000be000037945 */ /* 0x000fe20003800200 */
[----:B0-----:R-:W-:-:S11]  /*1020*/  MOV R3, 0x7fffffff ;  /* 0x7fffffff00037802 */ /* 0x001fd60000000f00 */
[----:B------:R-:W-:Y:S05]  /*1030*/  @!P0 BRA `(.L_x_198) ;  /* 0x0000000800ec8947 */ /* 0x000fea0003800000 */
[----:B------:R-:W0:Y:S01]  /*1040*/  LDC.64 R2, c[0x0][0x380] ;  /* 0x0000e000ff027b82 */ /* 0x000e220000000a00 */
[----:B------:R-:W-:-:S04]  /*1050*/  IADD3 R0, P0, PT, -R17, R6, RZ ;  /* 0x0000000611007210 */ /* 0x000fc80007f1e1ff */
[----:B------:R-:W-:Y:S02]  /*1060*/  LEA.HI.X.SX32 R13, R6, ~R11, 0x1, P0 ;  /* 0x8000000b060d7211 */ /* 0x000fe400000f0eff */
[C---:B------:R-:W-:Y:S01]  /*1070*/  SHF.L.U32 R12, R0.reuse, 0x3, RZ ;  /* 0x00000003000c7819 */ /* 0x040fe200000006ff */
[----:B------:R-:W1:Y:S01]  /*1080*/  LDC.64 R20, c[0x0][0x388] ;  /* 0x0000e200ff147b82 */ /* 0x000e620000000a00 */
[----:B------:R-:W-:Y:S02]  /*1090*/  SHF.L.U64.HI R0, R0, 0x3, R13 ;  /* 0x0000000300007819 */ /* 0x000fe4000001020d */
[C---:B------:R-:W-:Y:S02]  /*10a0*/  IADD3 R14, P0, PT, R12.reuse, UR16, RZ ;  /* 0x000000100c0e7c10 */ /* 0x040fe4000ff1e0ff */
[----:B------:R-:W-:Y:S02]  /*10b0*/  IADD3 R12, P1, PT, R12, UR18, RZ ;  /* 0x000000120c0c7c10 */ /* 0x000fe4000ff3e0ff */
[----:B------:R-:W-:-:S02]  /*10c0*/  IADD3.X R15, PT, PT, R0, UR17, RZ, P0, !PT ;  /* 0x00000011000f7c10 */ /* 0x000fc400087fe4ff */
[----:B------:R-:W-:-:S04]  /*10d0*/  IADD3.X R13, PT, PT, R0, UR19, RZ, P1, !PT ;  /* 0x00000013000d7c10 */ /* 0x000fc80008ffe4ff */
[----:B------:R-:W2:Y:S01]  /*10e0*/  LDG.E.64.CONSTANT R14, desc[UR4][R14.64+0x8] ;  /* 0x000008040e0e7981 */ /* 0x000ea2000c1e9b00 */
[----:B0-----:R-:W-:-:S03]  /*10f0*/  IMAD.WIDE R2, R6, 0x8, R2 ;  /* 0x0000000806027825 */ /* 0x001fc600078e0202 */
[----:B------:R-:W3:Y:S04]  /*1100*/  LDG.E.64.CONSTANT R12, desc[UR4][R12.64+0x8] ;  /* 0x000008040c0c7981 */ /* 0x000ee8000c1e9b00 */
[----:B------:R-:W2:Y:S01]  /*1110*/  LDG.E.64.CONSTANT R2, desc[UR4][R2.64+0x8] ;  /* 0x0000080402027981 */ /* 0x000ea2000c1e9b00 */
[----:B-1----:R-:W-:-:S06]  /*1120*/  IMAD.WIDE R20, R6, 0x8, R20 ;  /* 0x0000000806147825 */ /* 0x002fcc00078e0214 */
[----:B------:R-:W3:Y:S01]  /*1130*/  LDG.E.64.CONSTANT R20, desc[UR4][R20.64+0x8] ;  /* 0x0000080414147981 */ /* 0x000ee2000c1e9b00 */
[----:B------:R-:W0:Y:S01]  /*1140*/  MUFU.RCP R0, R5 ;  /* 0x0000000500007308 */ /* 0x000e220000001000 */
[----:B------:R-:W-:Y:S01]  /*1150*/  BSSY.RECONVERGENT B4, `(.L_x_199) ;  /* 0x0000023000047945 */ /* 0x000fe20003800200 */
[----:B--2---:R-:W-:-:S04]  /*1160*/  FADD R25, R2, -R14 ;  /* 0x8000000e02197221 */ /* 0x004fc80000000000 */
[----:B------:R-:W-:-:S04]  /*1170*/  FADD R4, -R2, R25 ;  /* 0x0000001902047221 */ /* 0x000fc80000000100 */
[--C-:B------:R-:W-:Y:S01]  /*1180*/  FADD R27, R25, -R4.reuse ;  /* 0x80000004191b7221 */ /* 0x100fe20000000000 */
[----:B------:R-:W-:Y:S01]  /*1190*/  FADD R4, R14, R4 ;  /* 0x000000040e047221 */ /* 0x000fe20000000000 */
[----:B---3--:R-:W-:Y:S02]  /*11a0*/  FADD R23, R20, -R12 ;  /* 0x8000000c14177221 */ /* 0x008fe40000000000 */
[----:B------:R-:W-:Y:S01]  /*11b0*/  FADD R27, R2, -R27 ;  /* 0x8000001b021b7221 */ /* 0x000fe20000000000 */
[----:B------:R-:W-:Y:S01]  /*11c0*/  FADD R3, R3, -R15 ;  /* 0x8000000f03037221 */ /* 0x000fe20000000000 */
[----:B------:R-:W-:Y:S02]  /*11d0*/  FADD R10, -R20, R23 ;  /* 0x00000017140a7221 */ /* 0x000fe40000000100 */
[----:B------:R-:W-:Y:S02]  /*11e0*/  FADD R4, R27, -R4 ;  /* 0x800000041b047221 */ /* 0x000fe40000000000 */
[----:B------:R-:W-:-:S02]  /*11f0*/  FADD R16, R23, -R10 ;  /* 0x8000000a17107221 */ /* 0x000fc40000000000 */
[----:B------:R-:W-:Y:S01]  /*1200*/  FADD R2, R4, R3 ;  /* 0x0000000304027221 */ /* 0x000fe20000000000 */
[----:B------:R-:W-:Y:S01]  /*1210*/  FADD R15, R12, R10 ;  /* 0x0000000a0c0f7221 */ /* 0x000fe20000000000 */
[----:B------:R-:W-:Y:S02]  /*1220*/  FADD R16, R20, -R16 ;  /* 0x8000001014107221 */ /* 0x000fe40000000000 */
[----:B------:R-:W-:Y:S01]  /*1230*/  FADD R12, R25, R2 ;  /* 0x00000002190c7221 */ /* 0x000fe20000000000 */
[----:B------:R-:W-:Y:S01]  /*1240*/  FADD R10, R21, -R13 ;  /* 0x8000000d150a7221 */ /* 0x000fe20000000000 */
[----:B0-----:R-:W-:Y:S01]  /*1250*/  FFMA R13, -R5, R0, 1 ;  /* 0x3f800000050d7423 */ /* 0x001fe20000000100 */
[----:B------:R-:W-:Y:S01]  /*1260*/  FADD R15, R16, -R15 ;  /* 0x8000000f100f7221 */ /* 0x000fe20000000000 */
[----:B------:R-:W0:Y:S02]  /*1270*/  FCHK P0, R12, R5 ;  /* 0x000000050c007302 */ /* 0x000e240000000000 */
[----:B------:R-:W-:Y:S01]  /*1280*/  FFMA R21, R0, R13, R0 ;  /* 0x0000000d00157223 */ /* 0x000fe20000000000 */
[----:B------:R-:W-:-:S03]  /*1290*/  FADD R10, R15, R10 ;  /* 0x0000000a0f0a7221 */ /* 0x000fc60000000000 */
[-C--:B------:R-:W-:Y:S01]  /*12a0*/  FFMA R14, R12, R21.reuse, RZ ;  /* 0x000000150c0e7223 */ /* 0x080fe200000000ff */
[----:B------:R-:W-:Y:S01]  /*12b0*/  FADD R4, R23, R10 ;  /* 0x0000000a17047221 */ /* 0x000fe20000000000 */
[--C-:B------:R-:W-:Y:S02]  /*12c0*/  FADD R3, -R25, R12.reuse ;  /* 0x0000000c19037221 */ /* 0x100fe40000000100 */
[----:B------:R-:W-:Y:S01]  /*12d0*/  FFMA R13, -R5, R14, R12 ;  /* 0x0000000e050d7223 */ /* 0x000fe2000000010c */
[----:B------:R-:W-:Y:S01]  /*12e0*/  FADD R23, -R23, R4 ;  /* 0x0000000417177221 */ /* 0x000fe20000000100 */
[----:B------:R-:W-:Y:S02]  /*12f0*/  FADD R3, R2, -R3 ;  /* 0x8000000302037221 */ /* 0x000fe40000000000 */
[----:B------:R-:W-:Y:S01]  /*1300*/  FFMA R14, R13, R21, R14 ;  /* 0x000000150d0e7223 */ /* 0x000fe2000000000e */
[----:B------:R-:W-:Y:S01]  /*1310*/  FADD R0, R10, -R23 ;  /* 0x800000170a007221 */ /* 0x000fe20000000000 */
[----:B0-----:R-:W-:Y:S06]  /*1320*/  @!P0 BRA `(.L_x_200) ;  /* 0x0000000000148947 */ /* 0x001fec0003800000 */
[----:B------:R-:W-:Y:S02]  /*1330*/  MOV R24, R12 ;  /* 0x0000000c00187202 */ /* 0x000fe40000000f00 */
[----:B------:R-:W-:Y:S02]  /*1340*/  MOV R2, R5 ;  /* 0x0000000500027202 */ /* 0x000fe40000000f00 */
[----:B------:R-:W-:-:S07]  /*1350*/  MOV R10, 0x1370 ;  /* 0x00001370000a7802 */ /* 0x000fce0000000f00 */
[----:B-----5:R-:W-:Y:S05]  /*1360*/  CALL.REL.NOINC `($__internal_9_$__cuda_sm3x_div_rn_noftz_f32_slowpath) ;  /* 0x0000000800a07944 */ /* 0x020fea0003c00000 */
[----:B------:R-:W-:-:S07]  /*1370*/  MOV R14, R2 ;  /* 0x00000002000e7202 */ /* 0x000fce0000000f00 */
.L_x_200:
[----:B------:R-:W-:Y:S05]  /*1380*/  BSYNC.RECONVERGENT B4 ;  /* 0x0000000000047941 */ /* 0x000fea0003800200 */
.L_x_199:
        /* <DEDUP_REMOVED lines=26> */
.L_x_202:
[----:B------:R-:W-:Y:S05]  /*1530*/  BSYNC.RECONVERGENT B4 ;  /* 0x0000000000047941 */ /* 0x000fea0003800200 */
.L_x_201:
[----:B------:R-:W0:Y:S01]  /*1540*/  MUFU.RCP R10, R5 ;  /* 0x00000005000a7308 */ /* 0x000e220000001000 */
[----:B------:R-:W-:Y:S07]  /*1550*/  BSSY.RECONVERGENT B4, `(.L_x_203) ;  /* 0x0000010000047945 */ /* 0x000fee0003800200 */
[----:B------:R-:W1:Y:S01]  /*1560*/  FCHK P0, R4, R5 ;  /* 0x0000000504007302 */ /* 0x000e620000000000 */
[----:B0-----:R-:W-:-:S04]  /*1570*/  FFMA R3, -R5, R10, 1 ;  /* 0x3f80000005037423 */ /* 0x001fc8000000010a */
[----:B------:R-:W-:Y:S01]  /*1580*/  FFMA R21, R10, R3, R10 ;  /* 0x000000030a157223 */ /* 0x000fe2000000000a */
[----:B------:R-:W-:-:S03]  /*1590*/  FADD R3, R2, R14 ;  /* 0x0000000e02037221 */ /* 0x000fc60000000000 */
[----:B------:R-:W-:Y:S01]  /*15a0*/  FFMA R10, R4, R21, RZ ;  /* 0x00000015040a7223 */ /* 0x000fe200000000ff */
[----:B------:R-:W-:-:S03]  /*15b0*/  FADD R13, R3, -R14 ;  /* 0x8000000e030d7221 */ /* 0x000fc60000000000 */
[----:B------:R-:W-:Y:S01]  /*15c0*/  FFMA R15, -R5, R10, R4 ;  /* 0x0000000a050f7223 */ /* 0x000fe20000000104 */
[----:B------:R-:W-:-:S03]  /*15d0*/  FADD R12, -R13, R2 ;  /* 0x000000020d0c7221 */ /* 0x000fc60000000100 */
[----:B------:R-:W-:Y:S01]  /*15e0*/  FFMA R14, R15, R21, R10 ;  /* 0x000000150f0e7223 */ /* 0x000fe2000000000a */
[----:B-1----:R-:W-:Y:S06]  /*15f0*/  @!P0 BRA `(.L_x_204) ;  /* 0x0000000000148947 */ /* 0x002fec0003800000 */
[----:B------:R-:W-:Y:S02]  /*1600*/  MOV R24, R4 ;  /* 0x0000000400187202 */ /* 0x000fe40000000f00 */
[----:B------:R-:W-:Y:S02]  /*1610*/  MOV R2, R5 ;  /* 0x0000000500027202 */ /* 0x000fe40000000f00 */
[----:B------:R-:W-:-:S07]  /*1620*/  MOV R10, 0x1640 ;  /* 0x00001640000a7802 */ /* 0x000fce0000000f00 */
[----:B-----5:R-:W-:Y:S05]  /*1630*/  CALL.REL.NOINC `($__internal_9_$__cuda_sm3x_div_rn_noftz_f32_slowpath) ;  /* 0x0000000400ec7944 */ /* 0x020fea0003c00000 */
[----:B------:R-:W-:-:S07]  /*1640*/  MOV R14, R2 ;  /* 0x00000002000e7202 */ /* 0x000fce0000000f00 */
.L_x_204:
[----:B------:R-:W-:Y:S05]  /*1650*/  BSYNC.RECONVERGENT B4 ;  /* 0x0000000000047941 */ /* 0x000fea0003800200 */
.L_x_203:
        /* <DEDUP_REMOVED lines=26> */
.L_x_206:
[----:B------:R-:W-:Y:S05]  /*1800*/  BSYNC.RECONVERGENT B4 ;  /* 0x0000000000047941 */ /* 0x000fea0003800200 */
.L_x_205:
        /* <DEDUP_REMOVED lines=41> */
.L_x_209:
[----:B-1----:R-:W-:Y:S01]  /*1aa0*/  FMUL.FTZ R24, R13, R0 ;  /* 0x000000000d187220 */ /* 0x002fe20000410000 */
[----:B------:R-:W-:-:S03]  /*1ab0*/  FMUL.FTZ R0, R0, 0.5 ;  /* 0x3f00000000007820 */ /* 0x000fc60000410000 */
[----:B------:R-:W-:-:S04]  /*1ac0*/  FFMA R13, -R24, R24, R13 ;  /* 0x00000018180d7223 */ /* 0x000fc8000000010d */
[----:B------:R-:W-:-:S07]  /*1ad0*/  FFMA R24, R13, R0, R24 ;  /* 0x000000000d187223 */ /* 0x000fce0000000018 */
.L_x_210:
[----:B------:R-:W-:Y:S05]  /*1ae0*/  BSYNC.RECONVERGENT B1 ;  /* 0x0000000000017941 */ /* 0x000fea0003800200 */
.L_x_208:
[----:B------:R-:W-:Y:S05]  /*1af0*/  BSYNC.RECONVERGENT B0 ;  /* 0x0000000000007941 */ /* 0x000fea0003800200 */
.L_x_207:
        /* <DEDUP_REMOVED lines=13> */
.L_x_212:
[----:B------:R-:W-:Y:S05]  /*1bd0*/  BSYNC.RECONVERGENT B4 ;  /* 0x0000000000047941 */ /* 0x000fea0003800200 */
.L_x_211:
[----:B------:R-:W-:-:S07]  /*1be0*/  MOV R3, R2 ;  /* 0x0000000200037202 */ /* 0x000fce0000000f00 */
.L_x_198:
[----:B------:R-:W-:Y:S05]  /*1bf0*/  BSYNC.RECONVERGENT B3 ;  /* 0x0000000000037941 */ /* 0x000fea0003800200 */
.L_x_197:
        /* <DEDUP_REMOVED lines=8> */
.L_x_196:
[----:B------:R-:W-:Y:S05]  /*1c80*/  EXIT ;  /* 0x000000000000794d */ /* 0x000fea0003800000 */
        .weak           $__internal_8_$__cuda_sm20_sqrt_rn_f32_slowpath
        .type           $__internal_8_$__cuda_sm20_sqrt_rn_f32_slowpath,@function
        .size           $__internal_8_$__cuda_sm20_sqrt_rn_f32_slowpath,($__internal_9_$__cuda_sm3x_div_rn_noftz_f32_slowpath - $__internal_8_$__cuda_sm20_sqrt_rn_f32_slowpath)
$__internal_8_$__cuda_sm20_sqrt_rn_f32_slowpath:
        /* <DEDUP_REMOVED lines=19> */
.L_x_214:
[----:B------:R-:W-:Y:S01]  /*1dc0*/  HFMA2 R21, -RZ, RZ, 0, 0 ;  /* 0x00000000ff157431 */ /* 0x000fe200000001ff */
[----:B------:R-:W-:-:S03]  /*1dd0*/  MOV R24, R2 ;  /* 0x0000000200187202 */ /* 0x000fc60000000f00 */
[----:B------:R-:W-:Y:S05]  /*1de0*/  RET.REL.NODEC R20 `(bbw_sma_prefix_ff_f32) ;  /* 0xffffffe014847950 */ /* 0x000fea0003c3ffff */
        .weak           $__internal_9_$__cuda_sm3x_div_rn_noftz_f32_slowpath
        .type           $__internal_9_$__cuda_sm3x_div_rn_noftz_f32_slowpath,@function
        .size           $__internal_9_$__cuda_sm3x_div_rn_noftz_f32_slowpath,(.L_x_279 - $__internal_9_$__cuda_sm3x_div_rn_noftz_f32_slowpath)
$__internal_9_$__cuda_sm3x_div_rn_noftz_f32_slowpath:
        /* <DEDUP_REMOVED lines=17> */
[----:B------:R-:W-:Y:S02]  /*1f00*/  FSETP.NEU.FTZ.AND P1, PT, |R24|, +INF , PT ;  /* 0x7f8000001800780b */ /* 0x000fe40003f3d200 */
        /* <DEDUP_REMOVED lines=16> */
.L_x_216:
        /* <DEDUP_REMOVED lines=51> */
.L_x_223:
[----:B------:R-:W-:-:S04]  /*2340*/  LOP3.LUT R2, R2, 0x80000000, RZ, 0xc0, !PT ;  /* 0x8000000002027812 */ /* 0x000fc800078ec0ff */
[----:B------:R-:W-:Y:S01]  /*2350*/  LOP3.LUT R2, R2, 0x7f800000, RZ, 0xfc, !PT ;  /* 0x7f80000002027812 */ /* 0x000fe200078efcff */
[----:B------:R-:W-:Y:S06]  /*2360*/  BRA `(.L_x_224) ;  /* 0x0000000000047947 */ /* 0x000fec0003800000 */
.L_x_222:
[----:B------:R-:W-:-:S07]  /*2370*/  LEA R2, R23, R2, 0x17 ;  /* 0x0000000217027211 */ /* 0x000fce00078eb8ff */
.L_x_224:
[----:B------:R-:W-:Y:S05]  /*2380*/  BSYNC.RECONVERGENT B1 ;  /* 0x0000000000017941 */ /* 0x000fea0003800200 */
.L_x_221:
[----:B------:R-:W-:Y:S05]  /*2390*/  BRA `(.L_x_225) ;  /* 0x0000000000207947 */ /* 0x000fea0003800000 */
.L_x_220:
[----:B------:R-:W-:-:S04]  /*23a0*/  LOP3.LUT R2, R2, 0x80000000, R24, 0x48, !PT ;  /* 0x8000000002027812 */ /* 0x000fc800078e4818 */
[----:B------:R-:W-:Y:S01]  /*23b0*/  LOP3.LUT R2, R2, 0x7f800000, RZ, 0xfc, !PT ;  /* 0x7f80000002027812 */ /* 0x000fe200078efcff */
[----:B------:R-:W-:Y:S06]  /*23c0*/  BRA `(.L_x_225) ;  /* 0x0000000000147947 */ /* 0x000fec0003800000 */
.L_x_219:
[----:B------:R-:W-:Y:S01]  /*23d0*/  LOP3.LUT R2, R2, 0x80000000, R24, 0x48, !PT ;  /* 0x8000000002027812 */ /* 0x000fe200078e4818 */
[----:B------:R-:W-:Y:S06]  /*23e0*/  BRA `(.L_x_225) ;  /* 0x00000000000c7947 */ /* 0x000fec0003800000 */
.L_x_218:
[----:B------:R-:W0:Y:S01]  /*23f0*/  MUFU.RSQ R2, -QNAN ;  /* 0xffc0000000027908 */ /* 0x000e220000001400 */
[----:B------:R-:W-:Y:S05]  /*2400*/  BRA `(.L_x_225) ;  /* 0x0000000000047947 */ /* 0x000fea0003800000 */
.L_x_217:
[----:B------:R-:W-:-:S07]  /*2410*/  FADD.FTZ R2, R24, R2 ;  /* 0x0000000218027221 */ /* 0x000fce0000010000 */
.L_x_225:
[----:B------:R-:W-:Y:S05]  /*2420*/  BSYNC.RECONVERGENT B0 ;  /* 0x0000000000007941 */ /* 0x000fea0003800200 */
.L_x_215:
[----:B------:R-:W-:Y:S01]  /*2430*/  HFMA2 R25, -RZ, RZ, 0, 0 ;  /* 0x00000000ff197431 */ /* 0x000fe200000001ff */
[----:B------:R-:W-:-:S04]  /*2440*/  MOV R24, R10 ;  /* 0x0000000a00187202 */ /* 0x000fc80000000f00 */
[----:B0-----:R-:W-:Y:S05]  /*2450*/  RET.REL.NODEC R24 `(bbw_sma_prefix_ff_f32) ;  /* 0xffffffd818e87950 */ /* 0x001fea0003c3ffff */
.L_x_226:
        /* <DEDUP_REMOVED lines=10> */
.L_x_279:


//--------------------- .text.bbw_multi_series_one_param_tm_f32 --------------------------
	.section	.text.bbw_multi_series_one_param_tm_f32,"ax",@progbits
	.align	128
        .global         bbw_multi_series_one_param_tm_f32
        .type           bbw_multi_series_one_param_tm_f32,@function
        .size           bbw_multi_series_one_param_tm_f32,(.L_x_281 - bbw_multi_series_one_param_tm_f32)
        .other          bbw_multi_series_one_param_tm_f32,@"STO_CUDA_ENTRY STV_DEFAULT"
bbw_multi_series_one_param_tm_f32:
.text.bbw_multi_series_one_param_tm_f32:
        /* <DEDUP_REMOVED lines=17> */
[----:B------:R-:W4:Y:S01]  /*0110*/  LDC R5, c[0x0][0x39c] ;  /* 0x0000e700ff057b82 */ /* 0x000f220000000800 */
[----:B------:R-:W0:Y:S02]  /*0120*/  LDCU UR8, c[0x0][0x3a0] ;  /* 0x00007400ff0877ac */ /* 0x000e240008000800 */
[----:B0-----:R-:W-:-:S06]  /*0130*/  IMAD.WIDE.U32 R2, R4, 0x4, R2 ;  /* 0x0000000404027825 */ /* 0x001fcc00078e0002 */
[----:B-1----:R-:W5:Y:S01]  /*0140*/  LDG.E.CONSTANT R2, desc[UR4][R2.64] ;  /* 0x0000000402027981 */ /* 0x002f62000c1e9900 */
[----:B---3--:R-:W-:Y:S01]  /*0150*/  IMAD R8, R8, UR6, RZ ;  /* 0x0000000608087c24 */ /* 0x008fe2000f8e02ff */
[----:B--2---:R0:W1:Y:S08]  /*0160*/  I2F.F64 R18, R9 ;  /* 0x0000000900127312 */ /* 0x0040700000201c00 */
[----:B----4-:R-:W2:Y:S01]  /*0170*/  F2F.F64.F32 R20, UR7 ;  /* 0x0000000700147d10 */ /* 0x010ea20008201800 */
[----:B------:R-:W3:Y:S02]  /*0180*/  LDCU UR7, c[0x0][0x398] ;  /* 0x00007300ff0777ac */ /* 0x000ee40008000800 */
[----:B0123-5:R-:W-:-:S07]  /*0190*/  IADD3 R6, PT, PT, R2, -0x1, R9 ;  /* 0xffffffff02067810 */ /* 0x02ffce0007ffe009 */
.L_x_237:
[C---:B------:R-:W-:Y:S01]  /*01a0*/  ISETP.GE.AND P0, PT, R7.reuse, R6, PT ;  /* 0x000000060700720c */ /* 0x040fe20003f06270 */
[----:B------:R-:W-:Y:S01]  /*01b0*/  BSSY.RECONVERGENT B0, `(.L_x_227) ;  /* 0x000007f000007945 */ /* 0x000fe20003800200 */
[----:B------:R-:W-:Y:S02]  /*01c0*/  IMAD R9, R7, R5, R4 ;  /* 0x0000000507097224 */ /* 0x000fe400078e0204 */
[----:B-1----:R-:W-:-:S09]  /*01d0*/  IMAD.MOV.U32 R13, RZ, RZ, 0x7fffffff ;  /* 0x7fffffffff0d7424 */ /* 0x002fd200078e00ff */
[----:B0-----:R-:W-:Y:S05]  /*01e0*/  @!P0 BRA `(.L_x_228) ;  /* 0x0000000400ec8947 */ /* 0x001fea0003800000 */
[----:B------:R-:W0:Y:S01]  /*01f0*/  LDC.64 R10, c[0x0][0x390] ;  /* 0x0000e400ff0a7b82 */ /* 0x000e220000000a00 */
[----:B------:R-:W-:-:S04]  /*0200*/  VIADD R0, R7, -UR7 ;  /* 0x8000000707007c36 */ /* 0x000fc80008000000 */
[----:B------:R-:W-:-:S04]  /*0210*/  IMAD R3, R0, R5, R5 ;  /* 0x0000000500037224 */ /* 0x000fc800078e0205 */
[----:B------:R-:W-:Y:S02]  /*0220*/  IMAD.IADD R15, R3, 0x1, R4 ;  /* 0x00000001030f7824 */ /* 0x000fe400078e0204 */
[----:B0-----:R-:W-:-:S04]  /*0230*/  IMAD.WIDE R2, R9, 0x4, R10 ;  /* 0x0000000409027825 */ /* 0x001fc800078e020a */
[----:B------:R-:W-:Y:S02]  /*0240*/  IMAD.WIDE R10, R15, 0x4, R10 ;  /* 0x000000040f0a7825 */ /* 0x000fe400078e020a */
[----:B------:R-:W2:Y:S04]  /*0250*/  LDG.E.CONSTANT R2, desc[UR4][R2.64+0x4] ;  /* 0x0000040402027981 */ /* 0x000ea8000c1e9900 */
[----:B------:R-:W2:Y:S02]  /*0260*/  LDG.E.CONSTANT R11, desc[UR4][R10.64] ;  /* 0x000000040a0b7981 */ /* 0x000ea4000c1e9900 */
[----:B--2---:R-:W-:-:S13]  /*0270*/  ISETP.NE.AND P0, PT, R2, R11, PT ;  /* 0x0000000b0200720c */ /* 0x004fda0003f05270 */
[----:B------:R-:W-:Y:S05]  /*0280*/  @P0 BRA `(.L_x_228) ;  /* 0x0000000400c40947 */ /* 0x000fea0003800000 */
[----:B------:R-:W0:Y:S08]  /*0290*/  LDC.64 R10, c[0x0][0x380] ;  /* 0x0000e000ff0a7b82 */ /* 0x000e300000000a00 */
[----:B------:R-:W1:Y:S01]  /*02a0*/  LDC.64 R12, c[0x0][0x388] ;  /* 0x0000e200ff0c7b82 */ /* 0x000e620000000a00 */
[----:B0-----:R-:W-:-:S04]  /*02b0*/  IMAD.WIDE R2, R9, 0x8, R10 ;  /* 0x0000000809027825 */ /* 0x001fc800078e020a */
[----:B------:R-:W-:Y:S02]  /*02c0*/  IMAD.WIDE R10, R15, 0x8, R10 ;  /* 0x000000080f0a7825 */ /* 0x000fe400078e020a */
[----:B------:R-:W2:Y:S04]  /*02d0*/  LDG.E.64.CONSTANT R2, desc[UR4][R2.64+0x8] ;  /* 0x0000080402027981 */ /* 0x000ea8000c1e9b00 */
[----:B------:R-:W2:Y:S01]  /*02e0*/  LDG.E.64.CONSTANT R10, desc[UR4][R10.64] ;  /* 0x000000040a0a7981 */ /* 0x000ea2000c1e9b00 */
[----:B-1----:R-:W-:-:S04]  /*02f0*/  IMAD.WIDE R16, R9, 0x8, R12 ;  /* 0x0000000809107825 */ /* 0x002fc800078e020c */
[----:B------:R-:W-:Y:S02]  /*0300*/  IMAD.WIDE R12, R15, 0x8, R12 ;  /* 0x000000080f0c7825 */ /* 0x000fe400078e020c */
[----:B------:R-:W3:Y:S04]  /*0310*/  LDG.E.64.CONSTANT R16, desc[UR4][R16.64+0x8] ;  /* 0x0000080410107981 */ /* 0x000ee8000c1e9b00 */
[----:B------:R-:W3:Y:S01]  /*0320*/  LDG.E.64.CONSTANT R12, desc[UR4][R12.64] ;  /* 0x000000040c0c7981 */ /* 0x000ee2000c1e9b00 */
[----:B------:R-:W0:Y:S01]  /*0330*/  MUFU.RCP64H R15, R19 ;  /* 0x00000013000f7308 */ /* 0x000e220000001800 */
[----:B------:R-:W-:Y:S01]  /*0340*/  IMAD.MOV.U32 R14, RZ, RZ, 0x1 ;  /* 0x00000001ff0e7424 */ /* 0x000fe200078e00ff */
[----:B------:R-:W-:Y:S05]  /*0350*/  BSSY.RECONVERGENT B1, `(.L_x_229) ;  /* 0x0000017000017945 */ /* 0x000fea0003800200 */
[----:B0-----:R-:W-:-:S08]  /*0360*/  DFMA R22, -R18, R14, 1 ;  /* 0x3ff000001216742b */ /* 0x001fd0000000010e */
[----:B------:R-:W-:-:S08]  /*0370*/  DFMA R22, R22, R22, R22 ;  /* 0x000000161616722b */ /* 0x000fd00000000016 */
[----:B------:R-:W-:-:S08]  /*0380*/  DFMA R22, R14, R22, R14 ;  /* 0x000000160e16722b */ /* 0x000fd0000000000e */
[----:B------:R-:W-:-:S08]  /*0390*/  DFMA R14, -R18, R22, 1 ;  /* 0x3ff00000120e742b */ /* 0x000fd00000000116 */
[----:B------:R-:W-:Y:S02]  /*03a0*/  DFMA R14, R22, R14, R22 ;  /* 0x0000000e160e722b */ /* 0x000fe40000000016 */
[----:B--2---:R-:W-:-:S08]  /*03b0*/  DADD R22, R2, -R10 ;  /* 0x0000000002167229 */ /* 0x004fd0000000080a */
[----:B------:R-:W-:Y:S02]  /*03c0*/  DMUL R2, R22, R14 ;  /* 0x0000000e16027228 */ /* 0x000fe40000000000 */
[----:B------:R-:W-:Y:S01]  /*03d0*/  FSETP.GEU.AND P1, PT, |R23|, 6.5827683646048100446e-37, PT ;  /* 0x036000001700780b */ /* 0x000fe20003f2e200 */
[----:B---3--:R-:W-:-:S05]  /*03e0*/  DADD R16, R16, -R12 ;  /* 0x0000000010107229 */ /* 0x008fca000000080c */
        /* <DEDUP_REMOVED lines=10> */
[----:B------:R-:W-:Y:S05]  /*0490*/  CALL.REL.NOINC `($__internal_10_$__cuda_sm20_div_rn_f64_full) ;  /* 0x0000000400607944 */ /* 0x000fea0003c00000 */
[----:B------:R-:W-:Y:S02]  /*04a0*/  IMAD.MOV.U32 R2, RZ, RZ, R24 ;  /* 0x000000ffff027224 */ /* 0x000fe400078e0018 */
[----:B------:R-:W-:-:S07]  /*04b0*/  IMAD.MOV.U32 R3, RZ, RZ, R25 ;  /* 0x000000ffff037224 */ /* 0x000fce00078e0019 */
.L_x_230:
[----:B------:R-:W-:Y:S05]  /*04c0*/  BSYNC.RECONVERGENT B1 ;  /* 0x0000000000017941 */ /* 0x000fea0003800200 */
.L_x_229:
[----:B------:R-:W0:Y:S01]  /*04d0*/  MUFU.RCP64H R11, R19 ;  /* 0x00000013000b7308 */ /* 0x000e220000001800 */
[----:B------:R-:W-:Y:S01]  /*04e0*/  IMAD.MOV.U32 R10, RZ, RZ, 0x1 ;  /* 0x00000001ff0a7424 */ /* 0x000fe200078e00ff */
[----:B------:R-:W-:Y:S01]  /*04f0*/  FSETP.GEU.AND P1, PT, |R17|, 6.5827683646048100446e-37, PT ;  /* 0x036000001100780b */ /* 0x000fe20003f2e200 */
[----:B------:R-:W-:Y:S04]  /*0500*/  BSSY.RECONVERGENT B1, `(.L_x_231) ;  /* 0x0000014000017945 */ /* 0x000fe80003800200 */
        /* <DEDUP_REMOVED lines=19> */
.L_x_232:
[----:B------:R-:W-:Y:S05]  /*0640*/  BSYNC.RECONVERGENT B1 ;  /* 0x0000000000017941 */ /* 0x000fea0003800200 */
.L_x_231:
[----:B------:R-:W-:Y:S01]  /*0650*/  DFMA R12, -R2, R2, R10 ;  /* 0x00000002020c722b */ /* 0x000fe2000000010a */
[----:B------:R-:W-:Y:S01]  /*0660*/  MOV R16, 0x0 ;  /* 0x0000000000107802 */ /* 0x000fe20000000f00 */
[----:B------:R-:W-:Y:S01]  /*0670*/  IMAD.MOV.U32 R17, RZ, RZ, 0x3fd80000 ;  /* 0x3fd80000ff117424 */ /* 0x000fe200078e00ff */
[----:B------:R-:W-:Y:S05]  /*0680*/  BSSY.RECONVERGENT B1, `(.L_x_233) ;  /* 0x0000015000017945 */ /* 0x000fea0003800200 */
[----:B------:R-:W-:-:S06]  /*0690*/  DSETP.GEU.AND P0, PT, R12, RZ, PT ;  /* 0x000000ff0c00722a */ /* 0x000fcc0003f0e000 */
[----:B------:R-:W-:Y:S02]  /*06a0*/  FSEL R13, R13, RZ, P0 ;  /* 0x000000ff0d0d7208 */ /* 0x000fe40000000000 */
[----:B------:R-:W-:Y:S02]  /*06b0*/  FSEL R12, R12, RZ, P0 ;  /* 0x000000ff0c0c7208 */ /* 0x000fe40000000000 */
[----:B------:R-:W0:Y:S01]  /*06c0*/  MUFU.RSQ64H R11, R13 ;  /* 0x0000000d000b7308 */ /* 0x000e220000001c00 */
[----:B------:R-:W-:-:S03]  /*06d0*/  VIADD R10, R13, 0xfcb00000 ;  /* 0xfcb000000d0a7836 */ /* 0x000fc60000000000 */
[----:B------:R-:W-:Y:S02]  /*06e0*/  DSETP.GT.AND P0, PT, R12, RZ, PT ;  /* 0x000000ff0c00722a */ /* 0x000fe40003f04000 */
        /* <DEDUP_REMOVED lines=12> */
[----:B------:R-:W-:-:S07]  /*07b0*/  MOV R0, 0x7d0 ;  /* 0x000007d000007802 */ /* 0x000fce0000000f00 */
[----:B------:R-:W-:Y:S05]  /*07c0*/  CALL.REL.NOINC `($__internal_11_$__cuda_sm20_dsqrt_rn_f64_mediumpath_v1) ;  /* 0x0000000800007944 */ /* 0x000fea0003c00000 */
.L_x_234:
[----:B------:R-:W-:Y:S05]  /*07d0*/  BSYNC.RECONVERGENT B1 ;  /* 0x0000000000017941 */ /* 0x000fea0003800200 */
.L_x_233:
[----:B------:R-:W0:Y:S01]  /*07e0*/  MUFU.RCP64H R11, R3 ;  /* 0x00000003000b7308 */ /* 0x000e220000001800 */
[----:B------:R-:W-:Y:S01]  /*07f0*/  IMAD.MOV.U32 R10, RZ, RZ, 0x1 ;  /* 0x00000001ff0a7424 */ /* 0x000fe200078e00ff */
[----:B------:R-:W-:Y:S01]  /*0800*/  FSEL R14, R14, RZ, P0 ;  /* 0x000000ff0e0e7208 */ /* 0x000fe20000000000 */
[----:B------:R-:W-:Y:S01]  /*0810*/  BSSY.RECONVERGENT B1, `(.L_x_235) ;  /* 0x0000017000017945 */ /* 0x000fe20003800200 */
[----:B------:R-:W-:-:S06]  /*0820*/  FSEL R15, R15, RZ, P0 ;  /* 0x000000ff0f0f7208 */ /* 0x000fcc0000000000 */
[----:B------:R-:W-:Y:S02]  /*0830*/  DMUL R16, R20, R14 ;  /* 0x0000000e14107228 */ /* 0x000fe40000000000 */
[----:B0-----:R-:W-:-:S08]  /*0840*/  DFMA R12, R10, -R2, 1 ;  /* 0x3ff000000a0c742b */ /* 0x001fd00000000802 */
[----:B------:R-:W-:Y:S01]  /*0850*/  FSETP.GEU.AND P1, PT, |R17|, 6.5827683646048100446e-37, PT ;  /* 0x036000001100780b */ /* 0x000fe20003f2e200 */
        /* <DEDUP_REMOVED lines=18> */
.L_x_236:
[----:B------:R-:W-:Y:S05]  /*0980*/  BSYNC.RECONVERGENT B1 ;  /* 0x0000000000017941 */ /* 0x000fea0003800200 */
.L_x_235:
[----:B------:R0:W1:Y:S02]  /*0990*/  F2F.F32.F64 R13, R10 ;  /* 0x0000000a000d7310 */ /* 0x0000640000301000 */
.L_x_228:
[----:B------:R-:W-:Y:S05]  /*09a0*/  BSYNC.RECONVERGENT B0 ;  /* 0x0000000000007941 */ /* 0x000fea0003800200 */
.L_x_227:
[----:B------:R-:W2:Y:S01]  /*09b0*/  LDC.64 R2, c[0x0][0x3b8] ;  /* 0x0000ee00ff027b82 */ /* 0x000ea20000000a00 */
[----:B------:R-:W-:-:S05]  /*09c0*/  IMAD.IADD R7, R8, 0x1, R7 ;  /* 0x0000000108077824 */ /* 0x000fca00078e0207 */
[----:B------:R-:W-:Y:S01]  /*09d0*/  ISETP.GE.AND P0, PT, R7, UR8, PT ;  /* 0x0000000807007c0c */ /* 0x000fe2000bf06270 */
[----:B--2---:R-:W-:-:S05]  /*09e0*/  IMAD.WIDE R2, R9, 0x4, R2 ;  /* 0x0000000409027825 */ /* 0x004fca00078e0202 */
[----:B-1----:R1:W-:Y:S07]  /*09f0*/  STG.E desc[UR4][R2.64], R13 ;  /* 0x0000000d02007986 */ /* 0x0023ee000c101904 */
[----:B------:R-:W-:Y:S05]  /*0a00*/  @!P0 BRA `(.L_x_237) ;  /* 0xfffffff400e48947 */ /* 0x000fea000383ffff */
[----:B------:R-:W-:Y:S05]  /*0a10*/  EXIT ;  /* 0x000000000000794d */ /* 0x000fea0003800000 */
        .weak           $__internal_10_$__cuda_sm20_div_rn_f64_full
        .type           $__internal_10_$__cuda_sm20_div_rn_f64_full,@function
        .size           $__internal_10_$__cuda_sm20_div_rn_f64_full,($__internal_11_$__cuda_sm20_dsqrt_rn_f64_mediumpath_v1 - $__internal_10_$__cuda_sm20_div_rn_f64_full)
$__internal_10_$__cuda_sm20_div_rn_f64_full:
[----:B------:R-:W-:Y:S01]  /*0a20*/  FSETP.GEU.AND P2, PT, |R15|, 1.469367938527859385e-39, PT ;  /* 0x001000000f00780b */ /* 0x000fe20003f4e200 */
[----:B------:R-:W-:Y:S01]  /*0a30*/  IMAD.MOV.U32 R31, RZ, RZ, 0x1ca00000 ;  /* 0x1ca00000ff1f7424 */ /* 0x000fe200078e00ff */
[C---:B------:R-:W-:Y:S01]  /*0a40*/  FSETP.GEU.AND P0, PT, |R11|.reuse, 1.469367938527859385e-39, PT ;  /* 0x001000000b00780b */ /* 0x040fe20003f0e200 */
[----:B------:R-:W-:Y:S01]  /*0a50*/  IMAD.MOV.U32 R22, RZ, RZ, R14 ;  /* 0x000000ffff167224 */ /* 0x000fe200078e000e */
[----:B------:R-:W-:Y:S01]  /*0a60*/  LOP3.LUT R12, R11, 0x800fffff, RZ, 0xc0, !PT ;  /* 0x800fffff0b0c7812 */ /* 0x000fe200078ec0ff */
[----:B------:R-:W-:Y:S01]  /*0a70*/  IMAD.MOV.U32 R26, RZ, RZ, 0x1 ;  /* 0x00000001ff1a7424 */ /* 0x000fe200078e00ff */
[----:B------:R-:W-:Y:S01]  /*0a80*/  LOP3.LUT R30, R15, 0x7ff00000, RZ, 0xc0, !PT ;  /* 0x7ff000000f1e7812 */ /* 0x000fe200078ec0ff */
[----:B------:R-:W-:Y:S01]  /*0a90*/  BSSY.RECONVERGENT B2, `(.L_x_238) ;  /* 0x0000050000027945 */ /* 0x000fe20003800200 */
[----:B------:R-:W-:Y:S02]  /*0aa0*/  LOP3.LUT R13, R12, 0x3ff00000, RZ, 0xfc, !PT ;  /* 0x3ff000000c0d7812 */ /* 0x000fe400078efcff */
[----:B------:R-:W-:-:S02]  /*0ab0*/  MOV R12, R10 ;  /* 0x0000000a000c7202 */ /* 0x000fc40000000f00 */
[C---:B------:R-:W-:Y:S01]  /*0ac0*/  LOP3.LUT R33, R11.reuse, 0x7ff00000, RZ, 0xc0, !PT ;  /* 0x7ff000000b217812 */ /* 0x040fe200078ec0ff */
[----:B------:R-:W-:Y:S01]  /*0ad0*/  @!P2 IMAD.MOV.U32 R24, RZ, RZ, RZ ;  /* 0x000000ffff18a224 */ /* 0x000fe200078e00ff */
[----:B------:R-:W-:Y:S01]  /*0ae0*/  @!P2 LOP3.LUT R23, R11, 0x7ff00000, RZ, 0xc0, !PT ;  /* 0x7ff000000b17a812 */ /* 0x000fe200078ec0ff */
[----:B------:R-:W-:Y:S01]  /*0af0*/  @!P0 DMUL R12, R10, 8.98846567431157953865e+307 ;  /* 0x7fe000000a0c8828 */ /* 0x000fe20000000000 */
[C---:B------:R-:W-:Y:S02]  /*0b00*/  ISETP.GE.U32.AND P1, PT, R30.reuse, R33, PT ;  /* 0x000000211e00720c */ /* 0x040fe40003f26070 */
[----:B------:R-:W-:Y:S02]  /*0b10*/  @!P2 ISETP.GE.U32.AND P3, PT, R30, R23, PT ;  /* 0x000000171e00a20c */ /* 0x000fe40003f66070 */
[C---:B------:R-:W-:Y:S01]  /*0b20*/  SEL R23, R31.reuse, 0x63400000, !P1 ;  /* 0x634000001f177807 */ /* 0x040fe20004800000 */
[----:B------:R-:W0:Y:S01]  /*0b30*/  MUFU.RCP64H R27, R13 ;  /* 0x0000000d001b7308 */ /* 0x000e220000001800 */
[----:B------:R-:W-:-:S02]  /*0b40*/  @!P2 SEL R25, R31, 0x63400000, !P3 ;  /* 0x634000001f19a807 */ /* 0x000fc40005800000 */
[--C-:B------:R-:W-:Y:S02]  /*0b50*/  LOP3.LUT R23, R23, 0x800fffff, R15.reuse, 0xf8, !PT ;  /* 0x800fffff17177812 */ /* 0x100fe400078ef80f */
[----:B------:R-:W-:Y:S02]  /*0b60*/  @!P2 LOP3.LUT R25, R25, 0x80000000, R15, 0xf8, !PT ;  /* 0x800000001919a812 */ /* 0x000fe400078ef80f */
[----:B------:R-:W-:Y:S02]  /*0b70*/  @!P0 LOP3.LUT R33, R13, 0x7ff00000, RZ, 0xc0, !PT ;  /* 0x7ff000000d218812 */ /* 0x000fe400078ec0ff */
[----:B------:R-:W-:-:S06]  /*0b80*/  @!P2 LOP3.LUT R25, R25, 0x100000, RZ, 0xfc, !PT ;  /* 0x001000001919a812 */ /* 0x000fcc00078efcff */
[----:B------:R-:W-:Y:S02]  /*0b90*/  @!P2 DFMA R22, R22, 2, -R24 ;  /* 0x400000001616a82b */ /* 0x000fe40000000818 */
[----:B0-----:R-:W-:-:S08]  /*0ba0*/  DFMA R24, R26, -R12, 1 ;  /* 0x3ff000001a18742b */ /* 0x001fd0000000080c */
[----:B------:R-:W-:-:S08]  /*0bb0*/  DFMA R24, R24, R24, R24 ;  /* 0x000000181818722b */ /* 0x000fd00000000018 */
[----:B------:R-:W-:-:S08]  /*0bc0*/  DFMA R24, R26, R24, R26 ;  /* 0x000000181a18722b */ /* 0x000fd0000000001a */
[----:B------:R-:W-:-:S08]  /*0bd0*/  DFMA R26, R24, -R12, 1 ;  /* 0x3ff00000181a742b */ /* 0x000fd0000000080c */
[----:B------:R-:W-:-:S08]  /*0be0*/  DFMA R24, R24, R26, R24 ;  /* 0x0000001a1818722b */ /* 0x000fd00000000018 */
[----:B------:R-:W-:-:S08]  /*0bf0*/  DMUL R26, R24, R22 ;  /* 0x00000016181a7228 */ /* 0x000fd00000000000 */
[----:B------:R-:W-:-:S08]  /*0c00*/  DFMA R28, R26, -R12, R22 ;  /* 0x8000000c1a1c722b */ /* 0x000fd00000000016 */
[----:B------:R-:W-:Y:S01]  /*0c10*/  DFMA R28, R24, R28, R26 ;  /* 0x0000001c181c722b */ /* 0x000fe2000000001a */
[----:B------:R-:W-:Y:S01]  /*0c20*/  IMAD.MOV.U32 R26, RZ, RZ, R30 ;  /* 0x000000ffff1a7224 */ /* 0x000fe200078e001e */
[----:B------:R-:W-:-:S04]  /*0c30*/  @!P2 LOP3.LUT R26, R23, 0x7ff00000, RZ, 0xc0, !PT ;  /* 0x7ff00000171aa812 */ /* 0x000fc800078ec0ff */
[----:B------:R-:W-:-:S04]  /*0c40*/  IADD3 R24, PT, PT, R26, -0x1, RZ ;  /* 0xffffffff1a187810 */ /* 0x000fc80007ffe0ff */
[----:B------:R-:W-:Y:S01]  /*0c50*/  ISETP.GT.U32.AND P0, PT, R24, 0x7feffffe, PT ;  /* 0x7feffffe1800780c */ /* 0x000fe20003f04070 */
[----:B------:R-:W-:-:S05]  /*0c60*/  VIADD R24, R33, 0xffffffff ;  /* 0xffffffff21187836 */ /* 0x000fca0000000000 */
[----:B------:R-:W-:-:S13]  /*0c70*/  ISETP.GT.U32.OR P0, PT, R24, 0x7feffffe, P0 ;  /* 0x7feffffe1800780c */ /* 0x000fda0000704470 */
[----:B------:R-:W-:Y:S05]  /*0c80*/  @P0 BRA `(.L_x_239) ;  /* 0x00000000006c0947 */ /* 0x000fea0003800000 */
[----:B------:R-:W-:-:S04]  /*0c90*/  LOP3.LUT R15, R11, 0x7ff00000, RZ, 0xc0, !PT ;  /* 0x7ff000000b0f7812 */ /* 0x000fc800078ec0ff */
[CC--:B------:R-:W-:Y:S02]  /*0ca0*/  VIADDMNMX R14, R30.reuse, -R15.reuse, 0xb9600000, !PT ;  /* 0xb96000001e0e7446 */ /* 0x0c0fe4000780090f */
[----:B------:R-:W-:Y:S02]  /*0cb0*/  ISETP.GE.U32.AND P0, PT, R30, R15, PT ;  /* 0x0000000f1e00720c */ /* 0x000fe40003f06070 */
[----:B------:R-:W-:Y:S02]  /*0cc0*/  VIMNMX R14, PT, PT, R14, 0x46a00000, PT ;  /* 0x46a000000e0e7848 */ /* 0x000fe40003fe0100 */
[----:B------:R-:W-:-:S05]  /*0cd0*/  SEL R31, R31, 0x63400000, !P0 ;  /* 0x634000001f1f7807 */ /* 0x000fca0004000000 */
[----:B------:R-:W-:Y:S02]  /*0ce0*/  IMAD.IADD R26, R14, 0x1, -R31 ;  /* 0x000000010e1a7824 */ /* 0x000fe400078e0a1f */
[----:B------:R-:W-:Y:S02]  /*0cf0*/  IMAD.MOV.U32 R14, RZ, RZ, RZ ;  /* 0x000000ffff0e7224 */ /* 0x000fe400078e00ff */
[----:B------:R-:W-:-:S06]  /*0d00*/  VIADD R15, R26, 0x7fe00000 ;  /* 0x7fe000001a0f7836 */ /* 0x000fcc0000000000 */
[----:B------:R-:W-:-:S10]  /*0d10*/  DMUL R24, R28, R14 ;  /* 0x0000000e1c187228 */ /* 0x000fd40000000000 */
[----:B------:R-:W-:-:S13]  /*0d20*/  FSETP.GTU.AND P0, PT, |R25|, 1.469367938527859385e-39, PT ;  /* 0x001000001900780b */ /* 0x000fda0003f0c200 */
[----:B------:R-:W-:Y:S05]  /*0d30*/  @P0 BRA `(.L_x_240) ;  /* 0x0000000000940947 */ /* 0x000fea0003800000 */
[----:B------:R-:W-:Y:S01]  /*0d40*/  DFMA R12, R28, -R12, R22 ;  /* 0x8000000c1c0c722b */ /* 0x000fe20000000016 */
[----:B------:R-:W-:-:S09]  /*0d50*/  IMAD.MOV.U32 R14, RZ, RZ, RZ ;  /* 0x000000ffff0e7224 */ /* 0x000fd200078e00ff */
[C---:B------:R-:W-:Y:S02]  /*0d60*/  FSETP.NEU.AND P0, PT, R13.reuse, RZ, PT ;  /* 0x000000ff0d00720b */ /* 0x040fe40003f0d000 */
[----:B------:R-:W-:-:S04]  /*0d70*/  LOP3.LUT R23, R13, 0x80000000, R11, 0x48, !PT ;  /* 0x800000000d177812 */ /* 0x000fc800078e480b */
[----:B------:R-:W-:-:S07]  /*0d80*/  LOP3.LUT R15, R23, R15, RZ, 0xfc, !PT ;  /* 0x0000000f170f7212 */ /* 0x000fce00078efcff */
[----:B------:R-:W-:Y:S05]  /*0d90*/  @!P0 BRA `(.L_x_240) ;  /* 0x00000000007c8947 */ /* 0x000fea0003800000 */
[----:B------:R-:W-:Y:S01]  /*0da0*/  IADD3 R11, PT, PT, -R26, RZ, RZ ;  /* 0x000000ff1a0b7210 */ /* 0x000fe20007ffe1ff */
[----:B------:R-:W-:Y:S01]  /*0db0*/  IMAD.MOV.U32 R10, RZ, RZ, RZ ;  /* 0x000000ffff0a7224 */ /* 0x000fe200078e00ff */
[----:B------:R-:W-:-:S05]  /*0dc0*/  DMUL.RP R14, R28, R14 ;  /* 0x0000000e1c0e7228 */ /* 0x000fca0000008000 */
[----:B------:R-:W-:-:S05]  /*0dd0*/  DFMA R10, R24, -R10, R28 ;  /* 0x8000000a180a722b */ /* 0x000fca000000001c */
[----:B------:R-:W-:Y:S02]  /*0de0*/  LOP3.LUT R23, R15, R23, RZ, 0x3c, !PT ;  /* 0x000000170f177212 */ /* 0x000fe400078e3cff */
[----:B------:R-:W-:-:S04]  /*0df0*/  IADD3 R10, PT, PT, -R26, -0x43300000, RZ ;  /* 0xbcd000001a0a7810 */ /* 0x000fc80007ffe1ff */
[----:B------:R-:W-:-:S04]  /*0e00*/  FSETP.NEU.AND P0, PT, |R11|, R10, PT ;  /* 0x0000000a0b00720b */ /* 0x000fc80003f0d200 */
[----:B------:R-:W-:Y:S02]  /*0e10*/  FSEL R24, R14, R24, !P0 ;  /* 0x000000180e187208 */ /* 0x000fe40004000000 */
[----:B------:R-:W-:Y:S01]  /*0e20*/  FSEL R25, R23, R25, !P0 ;  /* 0x0000001917197208 */ /* 0x000fe20004000000 */
[----:B------:R-:W-:Y:S06]  /*0e30*/  BRA `(.L_x_240) ;  /* 0x0000000000547947 */ /* 0x000fec0003800000 */
.L_x_239:
[----:B------:R-:W-:-:S14]  /*0e40*/  DSETP.NAN.AND P0, PT, R14, R14, PT ;  /* 0x0000000e0e00722a */ /* 0x000fdc0003f08000 */
[----:B------:R-:W-:Y:S05]  /*0e50*/  @P0 BRA `(.L_x_241) ;  /* 0x0000000000440947 */ /* 0x000fea0003800000 */
[----:B------:R-:W-:-:S14]  /*0e60*/  DSETP.NAN.AND P0, PT, R10, R10, PT ;  /* 0x0000000a0a00722a */ /* 0x000fdc0003f08000 */
[----:B------:R-:W-:Y:S05]  /*0e70*/  @P0 BRA `(.L_x_242) ;  /* 0x0000000000300947 */ /* 0x000fea0003800000 */
[----:B------:R-:W-:Y:S01]  /*0e80*/  ISETP.NE.AND P0, PT, R26, R33, PT ;  /* 0x000000211a00720c */ /* 0x000fe20003f05270 */
[----:B------:R-:W-:Y:S02]  /*0e90*/  IMAD.MOV.U32 R24, RZ, RZ, 0x0 ;  /* 0x00000000ff187424 */ /* 0x000fe400078e00ff */
[----:B------:R-:W-:-:S10]  /*0ea0*/  IMAD.MOV.U32 R25, RZ, RZ, -0x80000 ;  /* 0xfff80000ff197424 */ /* 0x000fd400078e00ff */
[----:B------:R-:W-:Y:S05]  /*0eb0*/  @!P0 BRA `(.L_x_240) ;  /* 0x0000000000348947 */ /* 0x000fea0003800000 */
[----:B------:R-:W-:Y:S02]  /*0ec0*/  ISETP.NE.AND P0, PT, R26, 0x7ff00000, PT ;  /* 0x7ff000001a00780c */ /* 0x000fe40003f05270 */
[----:B------:R-:W-:Y:S02]  /*0ed0*/  LOP3.LUT R25, R15, 0x80000000, R11, 0x48, !PT ;  /* 0x800000000f197812 */ /* 0x000fe400078e480b */
[----:B------:R-:W-:-:S13]  /*0ee0*/  ISETP.EQ.OR P0, PT, R33, RZ, !P0 ;  /* 0x000000ff2100720c */ /* 0x000fda0004702670 */
[----:B------:R-:W-:Y:S01]  /*0ef0*/  @P0 LOP3.LUT R10, R25, 0x7ff00000, RZ, 0xfc, !PT ;  /* 0x7ff00000190a0812 */ /* 0x000fe200078efcff */
[----:B------:R-:W-:Y:S02]  /*0f00*/  @!P0 IMAD.MOV.U32 R24, RZ, RZ, RZ ;  /* 0x000000ffff188224 */ /* 0x000fe400078e00ff */
[----:B------:R-:W-:Y:S01]  /*0f10*/  @P0 IMAD.MOV.U32 R24, RZ, RZ, RZ ;  /* 0x000000ffff180224 */ /* 0x000fe200078e00ff */
[----:B------:R-:W-:Y:S01]  /*0f20*/  @P0 MOV R25, R10 ;  /* 0x0000000a00190202 */ /* 0x000fe20000000f00 */
[----:B------:R-:W-:Y:S06]  /*0f30*/  BRA `(.L_x_240) ;  /* 0x0000000000147947 */ /* 0x000fec0003800000 */
.L_x_242:
[----:B------:R-:W-:Y:S01]  /*0f40*/  LOP3.LUT R25, R11, 0x80000, RZ, 0xfc, !PT ;  /* 0x000800000b197812 */ /* 0x000fe200078efcff */
[----:B------:R-:W-:Y:S01]  /*0f50*/  IMAD.MOV.U32 R24, RZ, RZ, R10 ;  /* 0x000000ffff187224 */ /* 0x000fe200078e000a */
[----:B------:R-:W-:Y:S06]  /*0f60*/  BRA `(.L_x_240) ;  /* 0x0000000000087947 */ /* 0x000fec0003800000 */
.L_x_241:
[----:B------:R-:W-:Y:S01]  /*0f70*/  LOP3.LUT R25, R15, 0x80000, RZ, 0xfc, !PT ;  /* 0x000800000f197812 */ /* 0x000fe200078efcff */
[----:B------:R-:W-:-:S07]  /*0f80*/  IMAD.MOV.U32 R24, RZ, RZ, R14 ;  /* 0x000000ffff187224 */ /* 0x000fce00078e000e */
.L_x_240:
[----:B------:R-:W-:Y:S05]  /*0f90*/  BSYNC.RECONVERGENT B2 ;  /* 0x0000000000027941 */ /* 0x000fea0003800200 */
.L_x_238:
[----:B------:R-:W-:Y:S02]  /*0fa0*/  IMAD.MOV.U32 R10, RZ, RZ, R0 ;  /* 0x000000ffff0a7224 */ /* 0x000fe400078e0000 */
[----:B------:R-:W-:-:S04]  /*0fb0*/  IMAD.MOV.U32 R11, RZ, RZ, 0x0 ;  /* 0x00000000ff0b7424 */ /* 0x000fc800078e00ff */
[----:B------:R-:W-:Y:S05]  /*0fc0*/  RET.REL.NODEC R10 `(bbw_multi_series_one_param_tm_f32) ;  /* 0xfffffff00a0c7950 */ /* 0x000fea0003c3ffff */
        .weak           $__internal_11_$__cuda_sm20_dsqrt_rn_f64_mediumpath_v1
        .type           $__internal_11_$__cuda_sm20_dsqrt_rn_f64_mediumpath_v1,@function
        .size           $__internal_11_$__cuda_sm20_dsqrt_rn_f64_mediumpath_v1,(.L_x_281 - $__internal_11_$__cuda_sm20_dsqrt_rn_f64_mediumpath_v1)
$__internal_11_$__cuda_sm20_dsqrt_rn_f64_mediumpath_v1:
[----:B------:R-:W-:Y:S01]  /*0fd0*/  ISETP.GE.U32.AND P1, PT, R10, -0x3400000, PT ;  /* 0xfcc000000a00780c */ /* 0x000fe20003f26070 */
[----:B------:R-:W-:Y:S01]  /*0fe0*/  BSSY.RECONVERGENT B2, `(.L_x_243) ;  /* 0x0000028000027945 */ /* 0x000fe20003800200 */
[----:B------:R-:W-:Y:S01]  /*0ff0*/  MOV R10, R12 ;  /* 0x0000000c000a7202 */ /* 0x000fe20000000f00 */
[----:B------:R-:W-:Y:S02]  /*1000*/  IMAD.MOV.U32 R11, RZ, RZ, R13 ;  /* 0x000000ffff0b7224 */ /* 0x000fe400078e000d */
[----:B------:R-:W-:Y:S02]  /*1010*/  IMAD.MOV.U32 R24, RZ, RZ, R26 ;  /* 0x000000ffff187224 */ /* 0x000fe400078e001a */
[----:B------:R-:W-:Y:S02]  /*1020*/  IMAD.MOV.U32 R12, RZ, RZ, R22 ;  /* 0x000000ffff0c7224 */ /* 0x000fe400078e0016 */
[----:B------:R-:W-:-:S04]  /*1030*/  IMAD.MOV.U32 R13, RZ, RZ, R23 ;  /* 0x000000ffff0d7224 */ /* 0x000fc800078e0017 */
        /* <DEDUP_REMOVED lines=9> */
.L_x_244:
        /* <DEDUP_REMOVED lines=9> */
[----:B------:R-:W-:Y:S02]  /*1160*/  IMAD.MOV.U32 R12, RZ, RZ, RZ ;  /* 0x000000ffff0c7224 */ /* 0x000fe400078e00ff */
[----:B------:R-:W-:Y:S02]  /*1170*/  IMAD.MOV.U32 R16, RZ, RZ, 0x0 ;  /* 0x00000000ff107424 */ /* 0x000fe400078e00ff */
[----:B------:R-:W-:Y:S01]  /*1180*/  IMAD.MOV.U32 R17, RZ, RZ, 0x3fd80000 ;  /* 0x3fd80000ff117424 */ /* 0x000fe200078e00ff */
        /* <DEDUP_REMOVED lines=12> */
.L_x_246:
[----:B------:R-:W-:-:S11]  /*1250*/  DADD R12, R10, R10 ;  /* 0x000000000a0c7229 */ /* 0x000fd6000000000a */
.L_x_245:
[----:B------:R-:W-:Y:S05]  /*1260*/  BSYNC.RECONVERGENT B2 ;  /* 0x0000000000027941 */ /* 0x000fea0003800200 */
.L_x_243:
[----:B------:R-:W-:Y:S01]  /*1270*/  IMAD.MOV.U32 R10, RZ, RZ, R0 ;  /* 0x000000ffff0a7224 */ /* 0x000fe200078e0000 */
[----:B------:R-:W-:Y:S01]  /*1280*/  MOV R14, R12 ;  /* 0x0000000c000e7202 */ /* 0x000fe20000000f00 */
[----:B------:R-:W-:Y:S02]  /*1290*/  IMAD.MOV.U32 R11, RZ, RZ, 0x0 ;  /* 0x00000000ff0b7424 */ /* 0x000fe400078e00ff */
[----:B------:R-:W-:Y:S02]  /*12a0*/  IMAD.MOV.U32 R15, RZ, RZ, R13 ;  /* 0x000000ffff0f7224 */ /* 0x000fe400078e000d */
[----:B------:R-:W-:Y:S05]  /*12b0*/  RET.REL.NODEC R10 `(bbw_multi_series_one_param_tm_f32) ;  /* 0xffffffec0a507950 */ /* 0x000fea0003c3ffff */
.L_x_247:
        /* <DEDUP_REMOVED lines=12> */
.L_x_281:


//--------------------- .text.bbw_sma_prefix_f32  --------------------------
	.section	.text.bbw_sma_prefix_f32,"ax",@progbits
	.align	128
        .global         bbw_sma_prefix_f32
        .type           bbw_sma_prefix_f32,@function
        .size           bbw_sma_prefix_f32,(.L_x_283 - bbw_sma_prefix_f32)
        .other          bbw_sma_prefix_f32,@"STO_CUDA_ENTRY STV_DEFAULT"
bbw_sma_prefix_f32:
.text.bbw_sma_prefix_f32:
        /* <DEDUP_REMOVED lines=18> */
[----:B------:R-:W2:Y:S07]  /*0120*/  LDCU UR6, c[0x0][0x398] ;  /* 0x00007300ff0677ac */ /* 0x000eae0008000800 */
[----:B------:R-:W0:Y:S08]  /*0130*/  LDC R5, c[0x0][0x360] ;  /* 0x0000d800ff057b82 */ /* 0x000e300000000800 */
[----:B------:R-:W3:Y:S01]  /*0140*/  LDC.64 R2, c[0x0][0x3a8] ;  /* 0x0000ea00ff027b82 */ /* 0x000ee20000000a00 */
[----:B0-----:R-:W-:-:S05]  /*0150*/  IMAD R6, R5, UR5, R6 ;  /* 0x0000000505067c24 */ /* 0x001fca000f8e0206 */
[----:B--2---:R-:W-:-:S13]  /*0160*/  ISETP.GE.AND P0, PT, R6, UR6, PT ;  /* 0x0000000606007c0c */ /* 0x004fda000bf06270 */
[----:B-1-3--:R-:W-:Y:S05]  /*0170*/  @P0 EXIT ;  /* 0x000000000000094d */ /* 0x00afea0003800000 */
[----:B------:R-:W-:Y:S01]  /*0180*/  IMAD.WIDE.U32 R2, R0, 0x4, R2 ;  /* 0x0000000400027825 */ /* 0x000fe200078e0002 */
[----:B------:R-:W0:Y:S01]  /*0190*/  I2F.F64.U32 R4, UR7 ;  /* 0x0000000700047d12 */ /* 0x000e220008201800 */
[----:B------:R-:W1:Y:S01]  /*01a0*/  LDC.64 R16, c[0x0][0x390] ;  /* 0x0000e400ff107b82 */ /* 0x000e620000000a00 */
[----:B------:R-:W2:Y:S03]  /*01b0*/  LDCU UR5, c[0x0][0x370] ;  /* 0x00006e00ff0577ac */ /* 0x000ea60008000800 */
[----:B------:R-:W3:Y:S01]  /*01c0*/  LDG.E.CONSTANT R2, desc[UR10][R2.64] ;  /* 0x0000000a02027981 */ /* 0x000ee2000c1e9900 */
[----:B------:R-:W4:Y:S01]  /*01d0*/  LDCU UR6, c[0x0][0x39c] ;  /* 0x00007380ff0677ac */ /* 0x000f220008000800 */
[----:B------:R-:W-:Y:S02]  /*01e0*/  BSSY.RECONVERGENT B1, `(.L_x_248) ;  /* 0x00000a2000017945 */ /* 0x000fe40003800200 */
[----:B------:R-:W1:Y:S01]  /*01f0*/  LDC.64 R14, c[0x0][0x3b8] ;  /* 0x0000ee00ff0e7b82 */ /* 0x000e620000000a00 */
[----:B------:R-:W1:Y:S01]  /*0200*/  LDCU UR13, c[0x0][0x398] ;  /* 0x00007300ff0d77ac */ /* 0x000e620008000800 */
[----:B------:R-:W1:Y:S01]  /*0210*/  LDCU.64 UR14, c[0x0][0x390] ;  /* 0x00007200ff0e77ac */ /* 0x000e620008000a00 */
[----:B0-----:R-:W-:-:S02]  /*0220*/  R2UR UR8, R4 ;  /* 0x00000000040872ca */ /* 0x001fc400000e0000 */
[----:B------:R-:W-:Y:S01]  /*0230*/  R2UR UR9, R5 ;  /* 0x00000000050972ca */ /* 0x000fe200000e0000 */
[----:B------:R-:W-:Y:S01]  /*0240*/  IMAD.MOV.U32 R5, RZ, RZ, R6 ;  /* 0x000000ffff057224 */ /* 0x000fe200078e0006 */
[----:B------:R-:W0:Y:S01]  /*0250*/  LDCU.128 UR16, c[0x0][0x380] ;  /* 0x00007000ff1077ac */ /* 0x000e220008000c00 */
[----:B--2---:R-:W-:Y:S02]  /*0260*/  UIMAD UR4, UR4, UR5, URZ ;  /* 0x00000005040472a4 */ /* 0x004fe4000f8e02ff */
[----:B----4-:R-:W-:Y:S01]  /*0270*/  UIADD3 UR5, UPT, UPT, UR7, -0x1, UR6 ;  /* 0xffffffff07057890 */ /* 0x010fe2000fffe006 */
[----:B01-3--:R2:W3:Y:S11]  /*0280*/  F2F.F64.F32 R30, R2 ;  /* 0x00000002001e7310 */ /* 0x00b4f60000201800 */
.L_x_259:
[----:B------:R-:W-:Y:S01]  /*0290*/  ISETP.GE.AND P0, PT, R5, UR5, PT ;  /* 0x0000000505007c0c */ /* 0x000fe2000bf06270 */
[----:B------:R-:W-:Y:S01]  /*02a0*/  BSSY.RECONVERGENT B0, `(.L_x_249) ;  /* 0x000008f000007945 */ /* 0x000fe20003800200 */
[----:B-1----:R-:W-:-:S11]  /*02b0*/  IMAD.MOV.U32 R9, RZ, RZ, 0x7fffffff ;  /* 0x7fffffffff097424 */ /* 0x002fd600078e00ff */
[----:B0-----:R-:W-:Y:S05]  /*02c0*/  @!P0 BRA `(.L_x_250) ;  /* 0x0000000800308947 */ /* 0x001fea0003800000 */
[----:B------:R-:W-:Y:S01]  /*02d0*/  SHF.R.S32.HI R8, RZ, 0x1f, R5 ;  /* 0x0000001fff087819 */ /* 0x000fe20000011405 */
[C---:B--2---:R-:W-:Y:S01]  /*02e0*/  IMAD.WIDE R2, R5.reuse, 0x4, R16 ;  /* 0x0000000405027825 */ /* 0x044fe200078e0210 */
[----:B------:R-:W-:-:S04]  /*02f0*/  IADD3 R4, P0, PT, R5, -UR7, RZ ;  /* 0x8000000705047c10 */ /* 0x000fc8000ff1e0ff */
[----:B------:R-:W-:Y:S01]  /*0300*/  IADD3.X R11, PT, PT, R8, ~UR12, RZ, P0, !PT ;  /* 0x8000000c080b7c10 */ /* 0x000fe200087fe4ff */
[----:B------:R-:W2:Y:S01]  /*0310*/  LDG.E.CONSTANT R2, desc[UR10][R2.64+0x4] ;  /* 0x0000040a02027981 */ /* 0x000ea2000c1e9900 */
[----:B------:R-:W-:-:S04]  /*0320*/  LEA R6, P0, R4, UR14, 0x2 ;  /* 0x0000000e04067c11 */ /* 0x000fc8000f8010ff */
[----:B------:R-:W-:-:S06]  /*0330*/  LEA.HI.X R7, R4, UR15, R11, 0x2, P0 ;  /* 0x0000000f04077c11 */ /* 0x000fcc00080f140b */
[----:B------:R-:W2:Y:S02]  /*0340*/  LDG.E.CONSTANT R7, desc[UR10][R6.64+0x4] ;  /* 0x0000040a06077981 */ /* 0x000ea4000c1e9900 */
[----:B--2---:R-:W-:-:S13]  /*0350*/  ISETP.NE.AND P0, PT, R2, R7, PT ;  /* 0x000000070200720c */ /* 0x004fda0003f05270 */
[----:B------:R-:W-:Y:S05]  /*0360*/  @P0 BRA `(.L_x_250) ;  /* 0x0000000800080947 */ /* 0x000fea0003800000 */
[C---:B------:R-:W-:Y:S01]  /*0370*/  IMAD.SHL.U32 R6, R5.reuse, 0x8, RZ ;  /* 0x0000000805067824 */ /* 0x040fe200078e00ff */
[----:B------:R-:W-:Y:S01]  /*0380*/  SHF.L.U64.HI R7, R5, 0x3, R8 ;  /* 0x0000000305077819 */ /* 0x000fe20000010208 */
[C---:B------:R-:W-:Y:S01]  /*0390*/  IMAD.SHL.U32 R12, R4.reuse, 0x8, RZ ;  /* 0x00000008040c7824 */ /* 0x040fe200078e00ff */
[----:B------:R-:W-:Y:S02]  /*03a0*/  SHF.L.U64.HI R4, R4, 0x3, R11 ;  /* 0x0000000304047819 */ /* 0x000fe4000001020b */
[----:B------:R-:W-:Y:S02]  /*03b0*/  IADD3 R2, P0, PT, R6, UR16, RZ ;  /* 0x0000001006027c10 */ /* 0x000fe4000ff1e0ff */
[----:B------:R-:W-:Y:S02]  /*03c0*/  IADD3 R8, P1, PT, R12, UR16, RZ ;  /* 0x000000100c087c10 */ /* 0x000fe4000ff3e0ff */
[----:B------:R-:W-:Y:S02]  /*03d0*/  IADD3.X R3, PT, PT, R7, UR17, RZ, P0, !PT ;  /* 0x0000001107037c10 */ /* 0x000fe400087fe4ff */
[----:B------:R-:W-:-:S04]  /*03e0*/  IADD3.X R9, PT, PT, R4, UR17, RZ, P1, !PT ;  /* 0x0000001104097c10 */ /* 0x000fc80008ffe4ff */
[----:B------:R-:W2:Y:S04]  /*03f0*/  LDG.E.64.CONSTANT R2, desc[UR10][R2.64+0x8] ;  /* 0x0000080a02027981 */ /* 0x000ea8000c1e9b00 */
[----:B------:R-:W2:Y:S01]  /*0400*/  LDG.E.64.CONSTANT R8, desc[UR10][R8.64+0x8] ;  /* 0x0000080a08087981 */ /* 0x000ea2000c1e9b00 */
[----:B------:R-:W-:Y:S02]  /*0410*/  IADD3 R6, P0, PT, R6, UR18, RZ ;  /* 0x0000001206067c10 */ /* 0x000fe4000ff1e0ff */
[----:B------:R-:W-:Y:S02]  /*0420*/  IADD3 R12, P1, PT, R12, UR18, RZ ;  /* 0x000000120c0c7c10 */ /* 0x000fe4000ff3e0ff */
[----:B------:R-:W-:Y:S02]  /*0430*/  IADD3.X R7, PT, PT, R7, UR19, RZ, P0, !PT ;  /* 0x0000001307077c10 */ /* 0x000fe400087fe4ff */
[----:B------:R-:W-:-:S04]  /*0440*/  IADD3.X R13, PT, PT, R4, UR19, RZ, P1, !PT ;  /* 0x00000013040d7c10 */ /* 0x000fc80008ffe4ff */
[----:B------:R-:W4:Y:S04]  /*0450*/  LDG.E.64.CONSTANT R6, desc[UR10][R6.64+0x8] ;  /* 0x0000080a06067981 */ /* 0x000f28000c1e9b00 */
[----:B------:R-:W4:Y:S01]  /*0460*/  LDG.E.64.CONSTANT R12, desc[UR10][R12.64+0x8] ;  /* 0x0000080a0c0c7981 */ /* 0x000f22000c1e9b00 */
[----:B------:R-:W0:Y:S01]  /*0470*/  MUFU.RCP64H R11, UR9 ;  /* 0x00000009000b7d08 */ /* 0x000e220008001800 */
[----:B------:R-:W-:Y:S01]  /*0480*/  IMAD.U32 R18, RZ, RZ, UR8 ;  /* 0x00000008ff127e24 */ /* 0x000fe2000f8e00ff */
[----:B------:R-:W-:Y:S01]  /*0490*/  BSSY.RECONVERGENT B2, `(.L_x_251) ;  /* 0x000001d000027945 */ /* 0x000fe20003800200 */
[----:B------:R-:W-:Y:S02]  /*04a0*/  IMAD.U32 R19, RZ, RZ, UR9 ;  /* 0x00000009ff137e24 */ /* 0x000fe4000f8e00ff */
[----:B------:R-:W-:-:S06]  /*04b0*/  IMAD.MOV.U32 R10, RZ, RZ, 0x1 ;  /* 0x00000001ff0a7424 */ /* 0x000fcc00078e00ff */
[----:B0-----:R-:W-:-:S08]  /*04c0*/  DFMA R18, R10, -R18, 1 ;  /* 0x3ff000000a12742b */ /* 0x001fd00000000812 */
[----:B------:R-:W-:-:S08]  /*04d0*/  DFMA R18, R18, R18, R18 ;  /* 0x000000121212722b */ /* 0x000fd00000000012 */
[----:B------:R-:W-:Y:S01]  /*04e0*/  DFMA R18, R10, R18, R10 ;  /* 0x000000120a12722b */ /* 0x000fe2000000000a */
[----:B------:R-:W-:Y:S02]  /*04f0*/  IMAD.U32 R10, RZ, RZ, UR8 ;  /* 0x00000008ff0a7e24 */ /* 0x000fe4000f8e00ff */
[----:B------:R-:W-:-:S06]  /*0500*/  IMAD.U32 R11, RZ, RZ, UR9 ;  /* 0x00000009ff0b7e24 */ /* 0x000fcc000f8e00ff */
[----:B------:R-:W-:-:S08]  /*0510*/  DFMA R10, R18, -R10, 1 ;  /* 0x3ff00000120a742b */ /* 0x000fd0000000080a */
[----:B------:R-:W-:Y:S02]  /*0520*/  DFMA R10, R18, R10, R18 ;  /* 0x0000000a120a722b */ /* 0x000fe40000000012 */
[----:B--2---:R-:W-:-:S08]  /*0530*/  DADD R8, R2, -R8 ;  /* 0x0000000002087229 */ /* 0x004fd00000000808 */
[----:B------:R-:W-:Y:S02]  /*0540*/  DMUL R2, R8, R10 ;  /* 0x0000000a08027228 */ /* 0x000fe40000000000 */
[----:B------:R-:W-:Y:S01]  /*0550*/  FSETP.GEU.AND P1, PT, |R9|, 6.5827683646048100446e-37, PT ;  /* 0x036000000900780b */ /* 0x000fe20003f2e200 */
[----:B----4-:R-:W-:-:S05]  /*0560*/  DADD R12, R6, -R12 ;  /* 0x00000000060c7229 */ /* 0x010fca000000080c */
[----:B------:R-:W-:-:S08]  /*0570*/  DFMA R18, R2, -UR8, R8 ;  /* 0x8000000802127c2b */ /* 0x000fd00008000008 */
[----:B------:R-:W-:-:S10]  /*0580*/  DFMA R2, R10, R18, R2 ;  /* 0x000000120a02722b */ /* 0x000fd40000000002 */
[----:B------:R-:W-:-:S05]  /*0590*/  FFMA R4, RZ, UR9, R3 ;  /* 0x00000009ff047c23 */ /* 0x000fca0008000003 */
[----:B------:R-:W-:-:S13]  /*05a0*/  FSETP.GT.AND P0, PT, |R4|, 1.469367938527859385e-39, PT ;  /* 0x001000000400780b */ /* 0x000fda0003f04200 */
[----:B------:R-:W-:Y:S05]  /*05b0*/  @P0 BRA P1, `(.L_x_252) ;  /* 0x0000000000280947 */ /* 0x000fea0000800000 */
[----:B------:R-:W-:Y:S01]  /*05c0*/  IMAD.U32 R2, RZ, RZ, UR8 ;  /* 0x00000008ff027e24 */ /* 0x000fe2000f8e00ff */
[----:B------:R-:W-:Y:S01]  /*05d0*/  MOV R4, 0x640 ;  /* 0x0000064000047802 */ /* 0x000fe20000000f00 */
[----:B------:R-:W-:Y:S02]  /*05e0*/  IMAD.MOV.U32 R10, RZ, RZ, R8 ;  /* 0x000000ffff0a7224 */ /* 0x000fe400078e0008 */
[----:B------:R-:W-:Y:S02]  /*05f0*/  IMAD.U32 R3, RZ, RZ, UR9 ;  /* 0x00000009ff037e24 */ /* 0x000fe4000f8e00ff */
[----:B------:R-:W-:Y:S02]  /*0600*/  IMAD.U32 R6, RZ, RZ, UR8 ;  /* 0x00000008ff067e24 */ /* 0x000fe4000f8e00ff */
[----:B------:R-:W-:Y:S02]  /*0610*/  IMAD.U32 R7, RZ, RZ, UR9 ;  /* 0x00000009ff077e24 */ /* 0x000fe4000f8e00ff */
[----:B------:R-:W-:-:S07]  /*0620*/  IMAD.MOV.U32 R8, RZ, RZ, R2 ;  /* 0x000000ffff087224 */ /* 0x000fce00078e0002 */
[----:B---3--:R-:W-:Y:S05]  /*0630*/  CALL.REL.NOINC `($__internal_12_$__cuda_sm20_div_rn_f64_full) ;  /* 0x0000000400787944 */ /* 0x008fea0003c00000 */
[----:B------:R-:W-:Y:S01]  /*0640*/  IMAD.MOV.U32 R2, RZ, RZ, R20 ;  /* 0x000000ffff027224 */ /* 0x000fe200078e0014 */
[----:B------:R-:W-:-:S07]  /*0650*/  MOV R3, R21 ;  /* 0x0000001500037202 */ /* 0x000fce0000000f00 */
.L_x_252:
[----:B------:R-:W-:Y:S05]  /*0660*/  BSYNC.RECONVERGENT B2 ;  /* 0x0000000000027941 */ /* 0x000fea0003800200 */
.L_x_251:
[----:B------:R-:W0:Y:S01]  /*0670*/  MUFU.RCP64H R7, UR9 ;  /* 0x0000000900077d08 */ /* 0x000e220008001800 */
[----:B------:R-:W-:Y:S01]  /*0680*/  IMAD.U32 R8, RZ, RZ, UR8 ;  /* 0x00000008ff087e24 */ /* 0x000fe2000f8e00ff */
[----:B------:R-:W-:Y:S01]  /*0690*/  FSETP.GEU.AND P1, PT, |R13|, 6.5827683646048100446e-37, PT ;  /* 0x036000000d00780b */ /* 0x000fe20003f2e200 */
[----:B------:R-:W-:Y:S01]  /*06a0*/  IMAD.U32 R9, RZ, RZ, UR9 ;  /* 0x00000009ff097e24 */ /* 0x000fe2000f8e00ff */
[----:B------:R-:W-:Y:S01]  /*06b0*/  BSSY.RECONVERGENT B2, `(.L_x_253) ;  /* 0x0000019000027945 */ /* 0x000fe20003800200 */
[----:B------:R-:W-:-:S06]  /*06c0*/  IMAD.MOV.U32 R6, RZ, RZ, 0x1 ;  /* 0x00000001ff067424 */ /* 0x000fcc00078e00ff */
[----:B0-----:R-:W-:-:S08]  /*06d0*/  DFMA R8, R6, -R8, 1 ;  /* 0x3ff000000608742b */ /* 0x001fd00000000808 */
[----:B------:R-:W-:-:S08]  /*06e0*/  DFMA R8, R8, R8, R8 ;  /* 0x000000080808722b */ /* 0x000fd00000000008 */
[----:B------:R-:W-:Y:S01]  /*06f0*/  DFMA R8, R6, R8, R6 ;  /* 0x000000080608722b */ /* 0x000fe20000000006 */
[----:B------:R-:W-:Y:S02]  /*0700*/  IMAD.U32 R6, RZ, RZ, UR8 ;  /* 0x00000008ff067e24 */ /* 0x000fe4000f8e00ff */
[----:B------:R-:W-:-:S06]  /*0710*/  IMAD.U32 R7, RZ, RZ, UR9 ;  /* 0x00000009ff077e24 */ /* 0x000fcc000f8e00ff */
[----:B------:R-:W-:-:S08]  /*0720*/  DFMA R6, R8, -R6, 1 ;  /* 0x3ff000000806742b */ /* 0x000fd00000000806 */
[----:B------:R-:W-:-:S08]  /*0730*/  DFMA R10, R8, R6, R8 ;  /* 0x00000006080a722b */ /* 0x000fd00000000008 */
[----:B------:R-:W-:-:S08]  /*0740*/  DMUL R6, R12, R10 ;  /* 0x0000000a0c067228 */ /* 0x000fd00000000000 */
[----:B------:R-:W-:-:S08]  /*0750*/  DFMA R8, R6, -UR8, R12 ;  /* 0x8000000806087c2b */ /* 0x000fd0000800000c */
[----:B------:R-:W-:-:S10]  /*0760*/  DFMA R6, R10, R8, R6 ;  /* 0x000000080a06722b */ /* 0x000fd40000000006 */
[----:B------:R-:W-:-:S05]  /*0770*/  FFMA R4, RZ, UR9, R7 ;  /* 0x00000009ff047c23 */ /* 0x000fca0008000007 */
[----:B------:R-:W-:-:S13]  /*0780*/  FSETP.GT.AND P0, PT, |R4|, 1.469367938527859385e-39, PT ;  /* 0x001000000400780b */ /* 0x000fda0003f04200 */
[----:B------:R-:W-:Y:S05]  /*0790*/  @P0 BRA P1, `(.L_x_254) ;  /* 0x0000000000280947 */ /* 0x000fea0000800000 */
[----:B------:R-:W-:Y:S01]  /*07a0*/  IMAD.U32 R9, RZ, RZ, UR9 ;  /* 0x00000009ff097e24 */ /* 0x000fe2000f8e00ff */
[----:B------:R-:W-:Y:S01]  /*07b0*/  MOV R4, 0x820 ;  /* 0x0000082000047802 */ /* 0x000fe20000000f00 */
[----:B------:R-:W-:Y:S02]  /*07c0*/  IMAD.U32 R8, RZ, RZ, UR8 ;  /* 0x00000008ff087e24 */ /* 0x000fe4000f8e00ff */
[----:B------:R-:W-:Y:S02]  /*07d0*/  IMAD.U32 R6, RZ, RZ, UR8 ;  /* 0x00000008ff067e24 */ /* 0x000fe4000f8e00ff */
[----:B------:R-:W-:Y:S02]  /*07e0*/  IMAD.U32 R7, RZ, RZ, UR9 ;  /* 0x00000009ff077e24 */ /* 0x000fe4000f8e00ff */
[----:B------:R-:W-:Y:S02]  /*07f0*/  IMAD.MOV.U32 R10, RZ, RZ, R12 ;  /* 0x000000ffff0a7224 */ /* 0x000fe400078e000c */
[----:B------:R-:W-:-:S07]  /*0800*/  IMAD.MOV.U32 R9, RZ, RZ, R13 ;  /* 0x000000ffff097224 */ /* 0x000fce00078e000d */
[----:B---3--:R-:W-:Y:S05]  /*0810*/  CALL.REL.NOINC `($__internal_12_$__cuda_sm20_div_rn_f64_full) ;  /* 0x0000000400007944 */ /* 0x008fea0003c00000 */
[----:B------:R-:W-:Y:S02]  /*0820*/  IMAD.MOV.U32 R6, RZ, RZ, R20 ;  /* 0x000000ffff067224 */ /* 0x000fe400078e0014 */
[----:B------:R-:W-:-:S07]  /*0830*/  IMAD.MOV.U32 R7, RZ, RZ, R21 ;  /* 0x000000ffff077224 */ /* 0x000fce00078e0015 */
.L_x_254:
[----:B------:R-:W-:Y:S05]  /*0840*/  BSYNC.RECONVERGENT B2 ;  /* 0x0000000000027941 */ /* 0x000fea0003800200 */
.L_x_253:
[----:B------:R-:W-:Y:S01]  /*0850*/  DFMA R8, -R2, R2, R6 ;  /* 0x000000020208722b */ /* 0x000fe20000000106 */
[----:B------:R-:W-:Y:S01]  /*0860*/  IMAD.MOV.U32 R12, RZ, RZ, 0x0 ;  /* 0x00000000ff0c7424 */ /* 0x000fe200078e00ff */
[----:B------:R-:W-:Y:S01]  /*0870*/  BSSY.RECONVERGENT B2, `(.L_x_255) ;  /* 0x0000016000027945 */ /* 0x000fe20003800200 */
[----:B------:R-:W-:-:S05]  /*0880*/  IMAD.MOV.U32 R13, RZ, RZ, 0x3fd80000 ;  /* 0x3fd80000ff0d7424 */ /* 0x000fca00078e00ff */
[----:B------:R-:W-:-:S06]  /*0890*/  DSETP.GEU.AND P0, PT, R8, RZ, PT ;  /* 0x000000ff0800722a */ /* 0x000fcc0003f0e000 */
[----:B------:R-:W-:Y:S02]  /*08a0*/  FSEL R9, R9, RZ, P0 ;  /* 0x000000ff09097208 */ /* 0x000fe40000000000 */
[----:B------:R-:W-:Y:S02]  /*08b0*/  FSEL R8, R8, RZ, P0 ;  /* 0x000000ff08087208 */ /* 0x000fe40000000000 */
[----:B------:R-:W0:Y:S01]  /*08c0*/  MUFU.RSQ64H R7, R9 ;  /* 0x0000000900077308 */ /* 0x000e220000001c00 */
[----:B------:R-:W-:-:S03]  /*08d0*/  IADD3 R6, PT, PT, R9, -0x3500000, RZ ;  /* 0xfcb0000009067810 */ /* 0x000fc60007ffe0ff */
[----:B------:R-:W-:Y:S01]  /*08e0*/  DSETP.GT.AND P0, PT, R8, RZ, PT ;  /* 0x000000ff0800722a */ /* 0x000fe20003f04000 */
[----:B------:R-:W-:Y:S02]  /*08f0*/  ISETP.GE.U32.AND P1, PT, R6, 0x7ca00000, PT ;  /* 0x7ca000000600780c */ /* 0x000fe40003f26070 */
        /* <DEDUP_REMOVED lines=12> */
[----:B---3--:R-:W-:Y:S05]  /*09c0*/  CALL.REL.NOINC `($__internal_13_$__cuda_sm20_dsqrt_rn_f64_mediumpath_v1) ;  /* 0x0000000800047944 */ /* 0x008fea0003c00000 */
.L_x_256:
[----:B------:R-:W-:Y:S05]  /*09d0*/  BSYNC.RECONVERGENT B2 ;  /* 0x0000000000027941 */ /* 0x000fea0003800200 */
.L_x_255:
[----:B------:R-:W0:Y:S01]  /*09e0*/  MUFU.RCP64H R7, R3 ;  /* 0x0000000300077308 */ /* 0x000e220000001800 */
[----:B------:R-:W-:Y:S01]  /*09f0*/  IMAD.MOV.U32 R6, RZ, RZ, 0x1 ;  /* 0x00000001ff067424 */ /* 0x000fe200078e00ff */
[----:B------:R-:W-:Y:S05]  /*0a00*/  BSSY.RECONVERGENT B2, `(.L_x_257) ;  /* 0x0000017000027945 */ /* 0x000fea0003800200 */
[----:B0-----:R-:W-:-:S08]  /*0a10*/  DFMA R8, R6, -R2, 1 ;  /* 0x3ff000000608742b */ /* 0x001fd00000000802 */
[----:B------:R-:W-:-:S08]  /*0a20*/  DFMA R8, R8, R8, R8 ;  /* 0x000000080808722b */ /* 0x000fd00000000008 */
[----:B------:R-:W-:Y:S01]  /*0a30*/  DFMA R6, R6, R8, R6 ;  /* 0x000000080606722b */ /* 0x000fe20000000006 */
[----:B------:R-:W-:Y:S02]  /*0a40*/  FSEL R8, R10, RZ, P0 ;  /* 0x000000ff0a087208 */ /* 0x000fe40000000000 */
[----:B------:R-:W-:-:S05]  /*0a50*/  FSEL R9, R11, RZ, P0 ;  /* 0x000000ff0b097208 */ /* 0x000fca0000000000 */
[----:B------:R-:W-:Y:S02]  /*0a60*/  DFMA R12, R6, -R2, 1 ;  /* 0x3ff00000060c742b */ /* 0x000fe40000000802 */
[----:B---3--:R-:W-:-:S06]  /*0a70*/  DMUL R8, R30, R8 ;  /* 0x000000081e087228 */ /* 0x008fcc0000000000 */
[----:B------:R-:W-:-:S04]  /*0a80*/  DFMA R6, R6, R12, R6 ;  /* 0x0000000c0606722b */ /* 0x000fc80000000006 */
[----:B------:R-:W-:-:S04]  /*0a90*/  FSETP.GEU.AND P1, PT, |R9|, 6.5827683646048100446e-37, PT ;  /* 0x036000000900780b */ /* 0x000fc80003f2e200 */
[----:B------:R-:W-:-:S08]  /*0aa0*/  DMUL R10, R8, R6 ;  /* 0x00000006080a7228 */ /* 0x000fd00000000000 */
[----:B------:R-:W-:-:S08]  /*0ab0*/  DFMA R12, R10, -R2, R8 ;  /* 0x800000020a0c722b */ /* 0x000fd00000000008 */
[----:B------:R-:W-:-:S10]  /*0ac0*/  DFMA R6, R6, R12, R10 ;  /* 0x0000000c0606722b */ /* 0x000fd4000000000a */
[----:B------:R-:W-:-:S05]  /*0ad0*/  FFMA R4, RZ, R3, R7 ;  /* 0x00000003ff047223 */ /* 0x000fca0000000007 */
[----:B------:R-:W-:-:S13]  /*0ae0*/  FSETP.GT.AND P0, PT, |R4|, 1.469367938527859385e-39, PT ;  /* 0x001000000400780b */ /* 0x000fda0003f04200 */
[----:B------:R-:W-:Y:S05]  /*0af0*/  @P0 BRA P1, `(.L_x_258) ;  /* 0x00000000001c0947 */ /* 0x000fea0000800000 */
[----:B------:R-:W-:Y:S01]  /*0b00*/  IMAD.MOV.U32 R10, RZ, RZ, R8 ;  /* 0x000000ffff0a7224 */ /* 0x000fe200078e0008 */
[----:B------:R-:W-:Y:S01]  /*0b10*/  MOV R4, 0xb50 ;  /* 0x00000b5000047802 */ /* 0x000fe20000000f00 */
[----:B------:R-:W-:Y:S02]  /*0b20*/  IMAD.MOV.U32 R8, RZ, RZ, R2 ;  /* 0x000000ffff087224 */ /* 0x000fe400078e0002 */
[----:B------:R-:W-:-:S07]  /*0b30*/  IMAD.MOV.U32 R7, RZ, RZ, R3 ;  /* 0x000000ffff077224 */ /* 0x000fce00078e0003 */
[----:B------:R-:W-:Y:S05]  /*0b40*/  CALL.REL.NOINC `($__internal_12_$__cuda_sm20_div_rn_f64_full) ;  /* 0x0000000000347944 */ /* 0x000fea0003c00000 */
[----:B------:R-:W-:Y:S02]  /*0b50*/  IMAD.MOV.U32 R6, RZ, RZ, R20 ;  /* 0x000000ffff067224 */ /* 0x000fe400078e0014 */
[----:B------:R-:W-:-:S07]  /*0b60*/  IMAD.MOV.U32 R7, RZ, RZ, R21 ;  /* 0x000000ffff077224 */ /* 0x000fce00078e0015 */
.L_x_258:
[----:B------:R-:W-:Y:S05]  /*0b70*/  BSYNC.RECONVERGENT B2 ;  /* 0x0000000000027941 */ /* 0x000fea0003800200 */
.L_x_257:
[----:B------:R0:W1:Y:S02]  /*0b80*/  F2F.F32.F64 R9, R6 ;  /* 0x0000000600097310 */ /* 0x0000640000301000 */
.L_x_250:
[----:B------:R-:W-:Y:S05]  /*0b90*/  BSYNC.RECONVERGENT B0 ;  /* 0x0000000000007941 */ /* 0x000fea0003800200 */
.L_x_249:
[----:B------:R-:W-:Y:S02]  /*0ba0*/  IMAD R3, R0, UR13, R5 ;  /* 0x0000000d00037c24 */ /* 0x000fe4000f8e0205 */
[----:B------:R-:W-:Y:S02]  /*0bb0*/  VIADD R5, R5, UR4 ;  /* 0x0000000405057c36 */ /* 0x000fe40008000000 */
[----:B--2---:R-:W-:-:S03]  /*0bc0*/  IMAD.WIDE R2, R3, 0x4, R14 ;  /* 0x0000000403027825 */ /* 0x004fc600078e020e */
[----:B------:R-:W-:Y:S02]  /*0bd0*/  ISETP.GE.AND P0, PT, R5, UR13, PT ;  /* 0x0000000d05007c0c */ /* 0x000fe4000bf06270 */
[----:B-1----:R1:W-:Y:S11]  /*0be0*/  STG.E desc[UR10][R2.64], R9 ;  /* 0x0000000902007986 */ /* 0x0023f6000c10190a */
[----:B------:R-:W-:Y:S05]  /*0bf0*/  @!P0 BRA `(.L_x_259) ;  /* 0xfffffff400a48947 */ /* 0x000fea000383ffff */
[----:B------:R-:W-:Y:S05]  /*0c00*/  BSYNC.RECONVERGENT B1 ;  /* 0x0000000000017941 */ /* 0x000fea0003800200 */
.L_x_248:
[----:B------:R-:W-:Y:S05]  /*0c10*/  EXIT ;  /* 0x000000000000794d */ /* 0x000fea0003800000 */
        .weak           $__internal_12_$__cuda_sm20_div_rn_f64_full
        .type           $__internal_12_$__cuda_sm20_div_rn_f64_full,@function
        .size           $__internal_12_$__cuda_sm20_div_rn_f64_full,($__internal_13_$__cuda_sm20_dsqrt_rn_f64_mediumpath_v1 - $__internal_12_$__cuda_sm20_div_rn_f64_full)
$__internal_12_$__cuda_sm20_div_rn_f64_full:
[----:B------:R-:W-:Y:S01]  /*0c20*/  IMAD.MOV.U32 R11, RZ, RZ, R9 ;  /* 0x000000ffff0b7224 */ /* 0x000fe200078e0009 */
[C---:B------:R-:W-:Y:S01]  /*0c30*/  FSETP.GEU.AND P0, PT, |R7|.reuse, 1.469367938527859385e-39, PT ;  /* 0x001000000700780b */ /* 0x040fe20003f0e200 */
[----:B------:R-:W-:Y:S01]  /*0c40*/  IMAD.MOV.U32 R6, RZ, RZ, R8 ;  /* 0x000000ffff067224 */ /* 0x000fe200078e0008 */
[----:B------:R-:W-:Y:S01]  /*0c50*/  LOP3.LUT R9, R7, 0x800fffff, RZ, 0xc0, !PT ;  /* 0x800fffff07097812 */ /* 0x000fe200078ec0ff */
[----:B------:R-:W-:Y:S01]  /*0c60*/  IMAD.MOV.U32 R18, RZ, RZ, R10 ;  /* 0x000000ffff127224 */ /* 0x000fe200078e000a */
[----:B------:R-:W-:Y:S01]  /*0c70*/  FSETP.GEU.AND P2, PT, |R11|, 1.469367938527859385e-39, PT ;  /* 0x001000000b00780b */ /* 0x000fe20003f4e200 */
[----:B------:R-:W-:Y:S01]  /*0c80*/  IMAD.MOV.U32 R20, RZ, RZ, 0x1 ;  /* 0x00000001ff147424 */ /* 0x000fe200078e00ff */
[----:B------:R-:W-:Y:S01]  /*0c90*/  LOP3.LUT R9, R9, 0x3ff00000, RZ, 0xfc, !PT ;  /* 0x3ff0000009097812 */ /* 0x000fe200078efcff */
[----:B------:R-:W-:Y:S01]  /*0ca0*/  BSSY.RECONVERGENT B3, `(.L_x_260) ;  /* 0x0000050000037945 */ /* 0x000fe20003800200 */
[----:B------:R-:W-:Y:S02]  /*0cb0*/  LOP3.LUT R26, R11, 0x7ff00000, RZ, 0xc0, !PT ;  /* 0x7ff000000b1a7812 */ /* 0x000fe400078ec0ff */
[----:B------:R-:W-:-:S02]  /*0cc0*/  LOP3.LUT R29, R7, 0x7ff00000, RZ, 0xc0, !PT ;  /* 0x7ff00000071d7812 */ /* 0x000fc400078ec0ff */
[----:B------:R-:W-:Y:S01]  /*0cd0*/  MOV R27, 0x1ca00000 ;  /* 0x1ca00000001b7802 */ /* 0x000fe20000000f00 */
[----:B------:R-:W-:Y:S01]  /*0ce0*/  @!P0 DMUL R8, R6, 8.98846567431157953865e+307 ;  /* 0x7fe0000006088828 */ /* 0x000fe20000000000 */
[----:B------:R-:W-:-:S03]  /*0cf0*/  ISETP.GE.U32.AND P1, PT, R26, R29, PT ;  /* 0x0000001d1a00720c */ /* 0x000fc60003f26070 */
[----:B------:R-:W-:Y:S01]  /*0d00*/  @!P2 LOP3.LUT R19, R7, 0x7ff00000, RZ, 0xc0, !PT ;  /* 0x7ff000000713a812 */ /* 0x000fe200078ec0ff */
[----:B------:R-:W-:Y:S01]  /*0d10*/  @!P2 IMAD.MOV.U32 R22, RZ, RZ, RZ ;  /* 0x000000ffff16a224 */ /* 0x000fe200078e00ff */
[----:B------:R-:W0:Y:S02]  /*0d20*/  MUFU.RCP64H R21, R9 ;  /* 0x0000000900157308 */ /* 0x000e240000001800 */
[----:B------:R-:W-:Y:S02]  /*0d30*/  @!P2 ISETP.GE.U32.AND P3, PT, R26, R19, PT ;  /* 0x000000131a00a20c */ /* 0x000fe40003f66070 */
[C---:B------:R-:W-:Y:S02]  /*0d40*/  SEL R19, R27.reuse, 0x63400000, !P1 ;  /* 0x634000001b137807 */ /* 0x040fe40004800000 */
[----:B------:R-:W-:Y:S02]  /*0d50*/  @!P2 SEL R23, R27, 0x63400000, !P3 ;  /* 0x634000001b17a807 */ /* 0x000fe40005800000 */
[----:B------:R-:W-:-:S02]  /*0d60*/  LOP3.LUT R19, R19, 0x800fffff, R11, 0xf8, !PT ;  /* 0x800fffff13137812 */ /* 0x000fc400078ef80b */
        /* <DEDUP_REMOVED lines=13> */
[----:B------:R-:W-:-:S05]  /*0e40*/  @!P2 LOP3.LUT R22, R19, 0x7ff00000, RZ, 0xc0, !PT ;  /* 0x7ff000001316a812 */ /* 0x000fca00078ec0ff */
[----:B------:R-:W-:-:S05]  /*0e50*/  VIADD R20, R22, 0xffffffff ;  /* 0xffffffff16147836 */ /* 0x000fca0000000000 */
        /* <DEDUP_REMOVED lines=15> */
[----:B------:R-:W-:-:S06]  /*0f50*/  DFMA R8, R24, -R8, R18 ;  /* 0x800000081808722b */ /* 0x000fcc0000000012 */
[----:B------:R-:W-:-:S04]  /*0f60*/  IMAD.MOV.U32 R8, RZ, RZ, RZ ;  /* 0x000000ffff087224 */ /* 0x000fc800078e00ff */
[C---:B------:R-:W-:Y:S02]  /*0f70*/  FSETP.NEU.AND P0, PT, R9.reuse, RZ, PT ;  /* 0x000000ff0900720b */ /* 0x040fe40003f0d000 */
[----:B------:R-:W-:-:S04]  /*0f80*/  LOP3.LUT R10, R9, 0x80000000, R7, 0x48, !PT ;  /* 0x80000000090a7812 */ /* 0x000fc800078e4807 */
[----:B------:R-:W-:-:S07]  /*0f90*/  LOP3.LUT R9, R10, R11, RZ, 0xfc, !PT ;  /* 0x0000000b0a097212 */ /* 0x000fce00078efcff */
[----:B------:R-:W-:Y:S05]  /*0fa0*/  @!P0 BRA `(.L_x_262) ;  /* 0x00000000007c8947 */ /* 0x000fea0003800000 */
[----:B------:R-:W-:Y:S01]  /*0fb0*/  IMAD.MOV R7, RZ, RZ, -R22 ;  /* 0x000000ffff077224 */ /* 0x000fe200078e0a16 */
[----:B------:R-:W-:Y:S01]  /*0fc0*/  DMUL.RP R8, R24, R8 ;  /* 0x0000000818087228 */ /* 0x000fe20000008000 */
[----:B------:R-:W-:-:S06]  /*0fd0*/  IMAD.MOV.U32 R6, RZ, RZ, RZ ;  /* 0x000000ffff067224 */ /* 0x000fcc00078e00ff */
[----:B------:R-:W-:-:S06]  /*0fe0*/  DFMA R6, R20, -R6, R24 ;  /* 0x800000061406722b */ /* 0x000fcc0000000018 */
[----:B------:R-:W-:-:S04]  /*0ff0*/  IADD3 R6, PT, PT, -R22, -0x43300000, RZ ;  /* 0xbcd0000016067810 */ /* 0x000fc80007ffe1ff */
[----:B------:R-:W-:Y:S02]  /*1000*/  FSETP.NEU.AND P0, PT, |R7|, R6, PT ;  /* 0x000000060700720b */ /* 0x000fe40003f0d200 */
[----:B------:R-:W-:Y:S02]  /*1010*/  LOP3.LUT R7, R9, R10, RZ, 0x3c, !PT ;  /* 0x0000000a09077212 */ /* 0x000fe400078e3cff */
[----:B------:R-:W-:Y:S02]  /*1020*/  FSEL R20, R8, R20, !P0 ;  /* 0x0000001408147208 */ /* 0x000fe40004000000 */
[----:B------:R-:W-:Y:S01]  /*1030*/  FSEL R21, R7, R21, !P0 ;  /* 0x0000001507157208 */ /* 0x000fe20004000000 */
[----:B------:R-:W-:Y:S06]  /*1040*/  BRA `(.L_x_262) ;  /* 0x0000000000547947 */ /* 0x000fec0003800000 */
.L_x_261:
        /* <DEDUP_REMOVED lines=12> */
[----:B------:R-:W-:Y:S02]  /*1110*/  @!P0 IMAD.MOV.U32 R20, RZ, RZ, RZ ;  /* 0x000000ffff148224 */ /* 0x000fe400078e00ff */
[----:B------:R-:W-:Y:S02]  /*1120*/  @P0 IMAD.MOV.U32 R20, RZ, RZ, RZ ;  /* 0x000000ffff140224 */ /* 0x000fe400078e00ff */
[----:B------:R-:W-:Y:S01]  /*1130*/  @P0 IMAD.MOV.U32 R21, RZ, RZ, R6 ;  /* 0x000000ffff150224 */ /* 0x000fe200078e0006 */
[----:B------:R-:W-:Y:S06]  /*1140*/  BRA `(.L_x_262) ;  /* 0x0000000000147947 */ /* 0x000fec0003800000 */
.L_x_264:
[----:B------:R-:W-:Y:S01]  /*1150*/  LOP3.LUT R21, R7, 0x80000, RZ, 0xfc, !PT ;  /* 0x0008000007157812 */ /* 0x000fe200078efcff */
[----:B------:R-:W-:Y:S01]  /*1160*/  IMAD.MOV.U32 R20, RZ, RZ, R6 ;  /* 0x000000ffff147224 */ /* 0x000fe200078e0006 */
[----:B------:R-:W-:Y:S06]  /*1170*/  BRA `(.L_x_262) ;  /* 0x0000000000087947 */ /* 0x000fec0003800000 */
.L_x_263:
[----:B------:R-:W-:Y:S01]  /*1180*/  LOP3.LUT R21, R11, 0x80000, RZ, 0xfc, !PT ;  /* 0x000800000b157812 */ /* 0x000fe200078efcff */
[----:B------:R-:W-:-:S07]  /*1190*/  IMAD.MOV.U32 R20, RZ, RZ, R10 ;  /* 0x000000ffff147224 */ /* 0x000fce00078e000a */
.L_x_262:
[----:B------:R-:W-:Y:S05]  /*11a0*/  BSYNC.RECONVERGENT B3 ;  /* 0x0000000000037941 */ /* 0x000fea0003800200 */
.L_x_260:
[----:B------:R-:W-:Y:S02]  /*11b0*/  IMAD.MOV.U32 R6, RZ, RZ, R4 ;  /* 0x000000ffff067224 */ /* 0x000fe400078e0004 */
[----:B------:R-:W-:-:S04]  /*11c0*/  IMAD.MOV.U32 R7, RZ, RZ, 0x0 ;  /* 0x00000000ff077424 */ /* 0x000fc800078e00ff */
[----:B------:R-:W-:Y:S05]  /*11d0*/  RET.REL.NODEC R6 `(bbw_sma_prefix_f32) ;  /* 0xffffffec06887950 */ /* 0x000fea0003c3ffff */
        .weak           $__internal_13_$__cuda_sm20_dsqrt_rn_f64_mediumpath_v1
        .type           $__internal_13_$__cuda_sm20_dsqrt_rn_f64_mediumpath_v1,@function
        .size           $__internal_13_$__cuda_sm20_dsqrt_rn_f64_mediumpath_v1,(.L_x_283 - $__internal_13_$__cuda_sm20_dsqrt_rn_f64_mediumpath_v1)
$__internal_13_$__cuda_sm20_dsqrt_rn_f64_mediumpath_v1:
[----:B------:R-:W-:Y:S01]  /*11e0*/  ISETP.GE.U32.AND P1, PT, R6, -0x3400000, PT ;  /* 0xfcc000000600780c */ /* 0x000fe20003f26070 */
[----:B------:R-:W-:Y:S01]  /*11f0*/  BSSY.RECONVERGENT B3, `(.L_x_265) ;  /* 0x0000028000037945 */ /* 0x000fe20003800200 */
[----:B------:R-:W-:Y:S02]  /*1200*/  IMAD.MOV.U32 R6, RZ, RZ, R8 ;  /* 0x000000ffff067224 */ /* 0x000fe400078e0008 */
[----:B------:R-:W-:Y:S02]  /*1210*/  IMAD.MOV.U32 R7, RZ, RZ, R9 ;  /* 0x000000ffff077224 */ /* 0x000fe400078e0009 */
[----:B------:R-:W-:Y:S02]  /*1220*/  IMAD.MOV.U32 R20, RZ, RZ, R22 ;  /* 0x000000ffff147224 */ /* 0x000fe400078e0016 */
[----:B------:R-:W-:Y:S02]  /*1230*/  IMAD.MOV.U32 R8, RZ, RZ, R18 ;  /* 0x000000ffff087224 */ /* 0x000fe400078e0012 */
[----:B------:R-:W-:-:S03]  /*1240*/  IMAD.MOV.U32 R9, RZ, RZ, R19 ;  /* 0x000000ffff097224 */ /* 0x000fc600078e0013 */
[----:B------:R-:W-:Y:S05]  /*1250*/  @!P1 BRA `(.L_x_266) ;  /* 0x0000000000209947 */ /* 0x000fea0003800000 */
        /* <DEDUP_REMOVED lines=8> */
.L_x_266:
[----:B------:R-:W-:-:S14]  /*12e0*/  DSETP.NE.AND P1, PT, R6, RZ, PT ;  /* 0x000000ff0600722a */ /* 0x000fdc0003f25000 */
[----:B------:R-:W-:Y:S05]  /*12f0*/  @!P1 BRA `(.L_x_268) ;  /* 0x0000000000589947 */ /* 0x000fea0003800000 */
[----:B------:R-:W-:-:S13]  /*1300*/  ISETP.GE.AND P1, PT, R7, RZ, PT ;  /* 0x000000ff0700720c */ /* 0x000fda0003f26270 */
[----:B------:R-:W-:Y:S02]  /*1310*/  @!P1 IMAD.MOV.U32 R8, RZ, RZ, 0x0 ;  /* 0x00000000ff089424 */ /* 0x000fe400078e00ff */
[----:B------:R-:W-:Y:S01]  /*1320*/  @!P1 IMAD.MOV.U32 R9, RZ, RZ, -0x80000 ;  /* 0xfff80000ff099424 */ /* 0x000fe200078e00ff */
        /* <DEDUP_REMOVED lines=19> */
.L_x_268:
[----:B------:R-:W-:-:S11]  /*1460*/  DADD R8, R6, R6 ;  /* 0x0000000006087229 */ /* 0x000fd60000000006 */
.L_x_267:
[----:B------:R-:W-:Y:S05]  /*1470*/  BSYNC.RECONVERGENT B3 ;  /* 0x0000000000037941 */ /* 0x000fea0003800200 */
.L_x_265:
[----:B------:R-:W-:Y:S02]  /*1480*/  IMAD.MOV.U32 R6, RZ, RZ, R4 ;  /* 0x000000ffff067224 */ /* 0x000fe400078e0004 */
[----:B------:R-:W-:Y:S02]  /*1490*/  IMAD.MOV.U32 R7, RZ, RZ, 0x0 ;  /* 0x00000000ff077424 */ /* 0x000fe400078e00ff */
[----:B------:R-:W-:Y:S02]  /*14a0*/  IMAD.MOV.U32 R10, RZ, RZ, R8 ;  /* 0x000000ffff0a7224 */ /* 0x000fe400078e0008 */
[----:B------:R-:W-:Y:S01]  /*14b0*/  IMAD.MOV.U32 R11, RZ, RZ, R9 ;  /* 0x000000ffff0b7224 */ /* 0x000fe200078e0009 */
[----:B------:R-:W-:Y:S06]  /*14c0*/  RET.REL.NODEC R6 `(bbw_sma_prefix_f32) ;  /* 0xffffffe806cc7950 */ /* 0x000fec0003c3ffff */
.L_x_269:
        /* <DEDUP_REMOVED lines=11> */
.L_x_283:


//--------------------- .nv.shared.reserved.0     --------------------------
	.section	.nv.shared.reserved.0,"aw",@nobits
	.weak		__nv_reservedSMEM_offset_0_alias
	.size		__nv_reservedSMEM_offset_0_alias, 0, 64
	.other		__nv_reservedSMEM_offset_0_alias,@"STO_CUDA_RESERVED_SHARED STV_DEFAULT"
__nv_reservedSMEM_offset_0_alias:
	.zero		0
	.zero		64


//--------------------- .nv.constant0.bbw_multi_series_one_param_tm_streaming_f64 --------------------------
	.section	.nv.constant0.bbw_multi_series_one_param_tm_streaming_f64,"a",@progbits
	.sectionflags	@""
	.align	4
.nv.constant0.bbw_multi_series_one_param_tm_streaming_f64:
	.zero		944


//--------------------- .nv.constant0.bbw_sma_streaming_f64 --------------------------
	.section	.nv.constant0.bbw_sma_streaming_f64,"a",@progbits
	.sectionflags	@""
	.align	4
.nv.constant0.bbw_sma_streaming_f64:
	.zero		944


//--------------------- .nv.constant0.bbw_multi_series_one_param_tm_ff_f32 --------------------------
	.section	.nv.constant0.bbw_multi_series_one_param_tm_ff_f32,"a",@progbits
	.sectionflags	@""
	.align	4
.nv.constant0.bbw_multi_series_one_param_tm_ff_f32:
	.zero		960


//--------------------- .nv.constant0.bbw_sma_prefix_grouped_ff_f32 --------------------------
	.section	.nv.constant0.bbw_sma_prefix_grouped_ff_f32,"a",@progbits
	.sectionflags	@""
	.align	4
.nv.constant0.bbw_sma_prefix_grouped_ff_f32:
	.zero		976


//--------------------- .nv.constant0.bbw_sma_prefix_ff_f32 --------------------------
	.section	.nv.constant0.bbw_sma_prefix_ff_f32,"a",@progbits
	.sectionflags	@""
	.align	4
.nv.constant0.bbw_sma_prefix_ff_f32:
	.zero		960


//--------------------- .nv.constant0.bbw_multi_series_one_param_tm_f32 --------------------------
	.section	.nv.constant0.bbw_multi_series_one_param_tm_f32,"a",@progbits
	.sectionflags	@""
	.align	4
.nv.constant0.bbw_multi_series_one_param_tm_f32:
	.zero		960


//--------------------- .nv.constant0.bbw_sma_prefix_f32 --------------------------
	.section	.nv.constant0.bbw_sma_prefix_f32,"a",@progbits
	.sectionflags	@""
	.align	4
.nv.constant0.bbw_sma_prefix_f32:
	.zero		960


//--------------------- SYMBOLS --------------------------

	.type		.nv.reservedSmem.offset0,@object
	.size		.nv.reservedSmem.offset0,0x4
